	.target	sm_90a

	.elftype	@"ET_EXEC"


//--------------------- .note.nv.tkinfo           --------------------------
	.section	.note.nv.tkinfo,"",@"SHT_NOTE"
	.sectionflags	@"SHF_NOTE_NV_TKINFO"
	.tkinfo
        /*0018*/ 	.word	0x00000002
        /*0030*/ 	.string	""
        /*0030*/ 	.string	"ptxas"
        /*0030*/ 	.string	"Cuda compilation tools, release 13.0, V13.0.88"
        /*0030*/ 	.string	"Build cuda_13.0.r13.0/compiler.36424714_0"
        /*0030*/ 	.string	"-v  -suppress-debug-info  -lineinfo  -arch sm_90a "



//--------------------- .note.nv.cuinfo           --------------------------
	.section	.note.nv.cuinfo,"",@"SHT_NOTE"
	.sectionflags	@"SHF_NOTE_NV_CUINFO"
        /*0018*/ 	.short	0x0002
        /*001a*/ 	.short	0x005a
        /*001c*/ 	.short	0x0082
	.zero		2


//--------------------- .nv.info                  --------------------------
	.section	.nv.info,"",@"SHT_CUDA_INFO"
	.align	4


	//----- nvinfo : EIATTR_REGCOUNT
	.align		4
        /*0000*/ 	.byte	0x04, 0x2f
        /*0002*/ 	.short	(.L_1 - .L_0)
	.align		4
.L_0:
        /*0004*/ 	.word	index@(matmul_kernel)
        /*0008*/ 	.word	0x00000020


	//----- nvinfo : EIATTR_FRAME_SIZE
	.align		4
.L_1:
        /*000c*/ 	.byte	0x04, 0x11
        /*000e*/ 	.short	(.L_3 - .L_2)
	.align		4
.L_2:
        /*0010*/ 	.word	index@(matmul_kernel)
        /*0014*/ 	.word	0x000081b8


	//----- nvinfo : EIATTR_MIN_STACK_SIZE
	.align		4
.L_3:
        /*0018*/ 	.byte	0x04, 0x12
        /*001a*/ 	.short	(.L_5 - .L_4)
	.align		4
.L_4:
        /*001c*/ 	.word	index@(matmul_kernel)
        /*0020*/ 	.word	0x000081b8
.L_5:


//--------------------- .nv.compat                --------------------------
	.section	.nv.compat,"",@"SHT_CUDA_COMPAT_INFO"
	.align	4
        /*0000*/ 	.byte	0x02, 0x09, 0x01, 0x00, 0x02, 0x02, 0x01, 0x00, 0x02, 0x05, 0x05, 0x00, 0x03, 0x07, 0x01, 0x01
        /*0010*/ 	.byte	0x02, 0x03, 0x00, 0x00, 0x02, 0x06, 0x01, 0x00, 0x04, 0x0b, 0x08, 0x00, 0x00, 0x00, 0x00, 0x00
        /*0020*/ 	.byte	0x00, 0x00, 0x00, 0x00


//--------------------- .nv.info.matmul_kernel    --------------------------
	.section	.nv.info.matmul_kernel,"",@"SHT_CUDA_INFO"
	.sectionflags	@""
	.align	4


	//----- nvinfo : EIATTR_CUDA_API_VERSION
	.align		4
        /*0000*/ 	.byte	0x04, 0x37
        /*0002*/ 	.short	(.L_7 - .L_6)
.L_6:
        /*0004*/ 	.word	0x00000082


	//----- nvinfo : EIATTR_KPARAM_INFO
	.align		4
.L_7:
        /*0008*/ 	.byte	0x04, 0x17
        /*000a*/ 	.short	(.L_9 - .L_8)
.L_8:
        /*000c*/ 	.word	0x00000000
        /*0010*/ 	.short	0x000d
        /*0012*/ 	.short	0x0048
        /*0014*/ 	.byte	0x00, 0xf4, 0x21, 0x00


	//----- nvinfo : EIATTR_KPARAM_INFO
	.align		4
.L_9:
        /*0018*/ 	.byte	0x04, 0x17
        /*001a*/ 	.short	(.L_11 - .L_10)
.L_10:
        /*001c*/ 	.word	0x00000000
        /*0020*/ 	.short	0x000c
        /*0022*/ 	.short	0x0040
        /*0024*/ 	.byte	0x00, 0xf4, 0x21, 0x00


	//----- nvinfo : EIATTR_KPARAM_INFO
	.align		4
.L_11:
        /*0028*/ 	.byte	0x04, 0x17
        /*002a*/ 	.short	(.L_13 - .L_12)
.L_12:
        /*002c*/ 	.word	0x00000000
        /*0030*/ 	.short	0x000b
        /*0032*/ 	.short	0x0038
        /*0034*/ 	.byte	0x00, 0xf0, 0x11, 0x00


	//----- nvinfo : EIATTR_KPARAM_INFO
	.align		4
.L_13:
        /*0038*/ 	.byte	0x04, 0x17
        /*003a*/ 	.short	(.L_15 - .L_14)
.L_14:
        /*003c*/ 	.word	0x00000000
        /*0040*/ 	.short	0x000a
        /*0042*/ 	.short	0x0034
        /*0044*/ 	.byte	0x00, 0xf0, 0x11, 0x00


	//----- nvinfo : EIATTR_KPARAM_INFO
	.align		4
.L_15:
        /*0048*/ 	.byte	0x04, 0x17
        /*004a*/ 	.short	(.L_17 - .L_16)
.L_16:
        /*004c*/ 	.word	0x00000000
        /*0050*/ 	.short	0x0009
        /*0052*/ 	.short	0x0030
        /*0054*/ 	.byte	0x00, 0xf0, 0x11, 0x00


	//----- nvinfo : EIATTR_KPARAM_INFO
	.align		4
.L_17:
        /*0058*/ 	.byte	0x04, 0x17
        /*005a*/ 	.short	(.L_19 - .L_18)
.L_18:
        /*005c*/ 	.word	0x00000000
        /*0060*/ 	.short	0x0008
        /*0062*/ 	.short	0x002c
        /*0064*/ 	.byte	0x00, 0xf0, 0x11, 0x00


	//----- nvinfo : EIATTR_KPARAM_INFO
	.align		4
.L_19:
        /*0068*/ 	.byte	0x04, 0x17
        /*006a*/ 	.short	(.L_21 - .L_20)
.L_20:
        /*006c*/ 	.word	0x00000000
        /*0070*/ 	.short	0x0007
        /*0072*/ 	.short	0x0028
        /*0074*/ 	.byte	0x00, 0xf0, 0x11, 0x00


	//----- nvinfo : EIATTR_KPARAM_INFO
	.align		4
.L_21:
        /*0078*/ 	.byte	0x04, 0x17
        /*007a*/ 	.short	(.L_23 - .L_22)
.L_22:
        /*007c*/ 	.word	0x00000000
        /*0080*/ 	.short	0x0006
        /*0082*/ 	.short	0x0024
        /*0084*/ 	.byte	0x00, 0xf0, 0x11, 0x00


	//----- nvinfo : EIATTR_KPARAM_INFO
	.align		4
.L_23:
        /*0088*/ 	.byte	0x04, 0x17
        /*008a*/ 	.short	(.L_25 - .L_24)
.L_24:
        /*008c*/ 	.word	0x00000000
        /*0090*/ 	.short	0x0005
        /*0092*/ 	.short	0x0020
        /*0094*/ 	.byte	0x00, 0xf0, 0x11, 0x00


	//----- nvinfo : EIATTR_KPARAM_INFO
	.align		4
.L_25:
        /*0098*/ 	.byte	0x04, 0x17
        /*009a*/ 	.short	(.L_27 - .L_26)
.L_26:
        /*009c*/ 	.word	0x00000000
        /*00a0*/ 	.short	0x0004
        /*00a2*/ 	.short	0x001c
        /*00a4*/ 	.byte	0x00, 0xf0, 0x11, 0x00


	//----- nvinfo : EIATTR_KPARAM_INFO
	.align		4
.L_27:
        /*00a8*/ 	.byte	0x04, 0x17
        /*00aa*/ 	.short	(.L_29 - .L_28)
.L_28:
        /*00ac*/ 	.word	0x00000000
        /*00b0*/ 	.short	0x0003
        /*00b2*/ 	.short	0x0018
        /*00b4*/ 	.byte	0x00, 0xf0, 0x11, 0x00


	//----- nvinfo : EIATTR_KPARAM_INFO
	.align		4
.L_29:
        /*00b8*/ 	.byte	0x04, 0x17
        /*00ba*/ 	.short	(.L_31 - .L_30)
.L_30:
        /*00bc*/ 	.word	0x00000000
        /*00c0*/ 	.short	0x0002
        /*00c2*/ 	.short	0x0010
        /*00c4*/ 	.byte	0x00, 0xf4, 0x21, 0x00


	//----- nvinfo : EIATTR_KPARAM_INFO
	.align		4
.L_31:
        /*00c8*/ 	.byte	0x04, 0x17
        /*00ca*/ 	.short	(.L_33 - .L_32)
.L_32:
        /*00cc*/ 	.word	0x00000000
        /*00d0*/ 	.short	0x0001
        /*00d2*/ 	.short	0x0008
        /*00d4*/ 	.byte	0x00, 0xf4, 0x21, 0x00


	//----- nvinfo : EIATTR_KPARAM_INFO
	.align		4
.L_33:
        /*00d8*/ 	.byte	0x04, 0x17
        /*00da*/ 	.short	(.L_35 - .L_34)
.L_34:
        /*00dc*/ 	.word	0x00000000
        /*00e0*/ 	.short	0x0000
        /*00e2*/ 	.short	0x0000
        /*00e4*/ 	.byte	0x00, 0xf4, 0x21, 0x00


	//----- nvinfo : EIATTR_SPARSE_MMA_MASK
	.align		4
.L_35:
        /*00e8*/ 	.byte	0x03, 0x50
        /*00ea*/ 	.short	0x0000


	//----- nvinfo : EIATTR_MAXREG_COUNT
	.align		4
        /*00ec*/ 	.byte	0x03, 0x1b
        /*00ee*/ 	.short	0x00ff


	//----- nvinfo : EIATTR_NUM_BARRIERS
	.align		4
        /*00f0*/ 	.byte	0x02, 0x4c
        /*00f2*/ 	.byte	0x01
	.zero		1


	//----- nvinfo : EIATTR_ANNOTATIONS
	.align		4
        /*00f4*/ 	.byte	0x04, 0x55
        /*00f6*/ 	.short	(.L_37 - .L_36)


	//   ....[0]....
.L_36:
        /*00f8*/ 	.word	0x00000001
        /*00fc*/ 	.byte	0xd0, 0x00, 0x00, 0x00, 0x01, 0x00, 0x00, 0x00, 0xf0, 0x00, 0x00, 0x00, 0x01, 0x00, 0x00, 0x00
        /* <DEDUP_REMOVED lines=1116> */
        /*46cc*/ 	.byte	0x10, 0x27, 0x01, 0x00


	//----- nvinfo : EIATTR_MERCURY_ISA_VERSION
	.align		4
.L_37:
        /*46d0*/ 	.byte	0x03, 0x5f
        /*46d2*/ 	.short	0x0101


	//----- nvinfo : EIATTR_EXIT_INSTR_OFFSETS
	.align		4
        /*46d4*/ 	.byte	0x04, 0x1c
        /*46d6*/ 	.short	(.L_39 - .L_38)


	//   ....[0]....
.L_38:
        /*46d8*/ 	.word	0x000ad410


	//   ....[1]....
        /*46dc*/ 	.word	0x000ad440


	//----- nvinfo : EIATTR_REQNTID
	.align		4
.L_39:
        /*46e0*/ 	.byte	0x04, 0x10
        /*46e2*/ 	.short	(.L_41 - .L_40)
.L_40:
        /*46e4*/ 	.word	0x00000040
        /*46e8*/ 	.word	0x00000001
        /*46ec*/ 	.word	0x00000001


	//----- nvinfo : EIATTR_CBANK_PARAM_SIZE
	.align		4
.L_41:
        /*46f0*/ 	.byte	0x03, 0x19
        /*46f2*/ 	.short	0x0050


	//----- nvinfo : EIATTR_PARAM_CBANK
	.align		4
        /*46f4*/ 	.byte	0x04, 0x0a
        /*46f6*/ 	.short	(.L_43 - .L_42)
	.align		4
.L_42:
        /*46f8*/ 	.word	index@(.nv.constant0.matmul_kernel)
        /*46fc*/ 	.short	0x0210
        /*46fe*/ 	.short	0x0050


	//----- nvinfo : EIATTR_SW_WAR
	.align		4
.L_43:
        /*4700*/ 	.byte	0x04, 0x36
        /*4702*/ 	.short	(.L_45 - .L_44)
.L_44:
        /*4704*/ 	.word	0x00000008
.L_45:


//--------------------- .nv.callgraph             --------------------------
	.section	.nv.callgraph,"",@"SHT_CUDA_CALLGRAPH"
	.align	4
	.sectionentsize	8
	.align		4
        /*0000*/ 	.word	0x00000000
	.align		4
        /*0004*/ 	.word	0xffffffff
	.align		4
        /*0008*/ 	.word	0x00000000
	.align		4
        /*000c*/ 	.word	0xfffffffe
	.align		4
        /*0010*/ 	.word	0x00000000
	.align		4
        /*0014*/ 	.word	0xfffffffd
	.align		4
        /*0018*/ 	.word	0x00000000
	.align		4
        /*001c*/ 	.word	0xfffffffc


//--------------------- .text.matmul_kernel       --------------------------
	.section	.text.matmul_kernel,"ax",@progbits
	.align	128
        .global         matmul_kernel
        .type           matmul_kernel,@function
        .size           matmul_kernel,(.L_x_3 - matmul_kernel)
        .other          matmul_kernel,@"STO_CUDA_ENTRY STV_DEFAULT"
matmul_kernel:
.text.matmul_kernel:
[----:B------:R-:W0:Y:S08]  /*0000*/  LDC R1, c[0x0][0x28] ;  /* 0x00000a00ff017b82 */ /* 0x000e300000000800 */
[----:B------:R-:W1:Y:S01]  /*0010*/  LDC.64 R2, c[0x0][0x228] ;  /* 0x00008a00ff027b82 */ /* 0x000e620000000a00 */
[----:B0-----:R-:W-:Y:S01]  /*0020*/  VIADD R1, R1, 0xffff7e48 ;  /* 0xffff7e4801017836 */ /* 0x001fe20000000000 */
[----:B------:R-:W-:Y:S01]  /*0030*/  UMOV UR4, 0x400 ;  /* 0x0000040000047882 */ /* 0x000fe20000000000 */
[----:B------:R-:W-:-:S02]  /*0040*/  CS2R R24, SRZ ;  /* 0x0000000000187805 */ /* 0x000fc4000001ff00 */
[----:B------:R-:W-:Y:S02]  /*0050*/  CS2R R26, SRZ ;  /* 0x00000000001a7805 */ /* 0x000fe4000001ff00 */
[----:B------:R-:W-:Y:S02]  /*0060*/  CS2R R20, SRZ ;  /* 0x0000000000147805 */ /* 0x000fe4000001ff00 */
[----:B------:R-:W-:Y:S02]  /*0070*/  CS2R R22, SRZ ;  /* 0x0000000000167805 */ /* 0x000fe4000001ff00 */
[----:B------:R-:W-:Y:S01]  /*0080*/  CS2R R16, SRZ ;  /* 0x0000000000107805 */ /* 0x000fe2000001ff00 */
[----:B------:R-:W0:Y:S01]  /*0090*/  LDC R29, c[0x0][0x230] ;  /* 0x00008c00ff1d7b82 */ /* 0x000e220000000800 */
[----:B------:R-:W-:Y:S02]  /*00a0*/  CS2R R18, SRZ ;  /* 0x0000000000127805 */ /* 0x000fe4000001ff00 */
[----:B------:R-:W-:-:S05]  /*00b0*/  CS2R R14, SRZ ;  /* 0x00000000000e7805 */ /* 0x000fca000001ff00 */
[----:B------:R-:W2:Y:S01]  /*00c0*/  S2UR UR5, SR_CgaCtaId ;  /* 0x00000000000579c3 */ /* 0x000ea20000008800 */
[----:B-1----:R0:W-:Y:S01]  /*00d0*/  STL [R1+0x2ff4], R3 ;  /* 0x002ff40301007387 */ /* 0x0021e20000100800 */
[----:B------:R-:W-:-:S03]  /*00e0*/  VIADD R0, R3, 0x7f ;  /* 0x0000007f03007836 */ /* 0x000fc60000000000 */
[----:B------:R1:W-:Y:S02]  /*00f0*/  STL [R1+0x2ff8], R2 ;  /* 0x002ff80201007387 */ /* 0x0003e40000100800 */
[----:B------:R-:W-:Y:S02]  /*0100*/  SHF.R.S32.HI R5, RZ, 0x1f, R0 ;  /* 0x0000001fff057819 */ /* 0x000fe40000011400 */
[----:B------:R-:W-:Y:S02]  /*0110*/  STL [R1+0x280], RZ ;  /* 0x000280ff01007387 */ /* 0x000fe40000100800 */
[----:B------:R-:W-:Y:S01]  /*0120*/  LEA.HI R5, R5, R0, RZ, 0x7 ;  /* 0x0000000005057211 */ /* 0x000fe200078f38ff */
[----:B0-----:R-:W-:Y:S01]  /*0130*/  VIADD R3, R29, 0x3f ;  /* 0x0000003f1d037836 */ /* 0x001fe20000000000 */
[----:B------:R-:W-:Y:S02]  /*0140*/  STL [R1+0x284], RZ ;  /* 0x000284ff01007387 */ /* 0x000fe40000100800 */
[----:B------:R-:W-:-:S02]  /*0150*/  SHF.R.S32.HI R0, RZ, 0x7, R5 ;  /* 0x00000007ff007819 */ /* 0x000fc40000011405 */
[----:B------:R-:W-:Y:S01]  /*0160*/  STL [R1+0x288], RZ ;  /* 0x000288ff01007387 */ /* 0x000fe20000100800 */
[----:B--2---:R-:W-:Y:S02]  /*0170*/  ULEA UR4, UR5, UR4, 0x18 ;  /* 0x0000000405047291 */ /* 0x004fe4000f8ec03f */
[----:B------:R-:W-:Y:S01]  /*0180*/  IMAD.SHL.U32 R0, R0, 0x8, RZ ;  /* 0x0000000800007824 */ /* 0x000fe200078e00ff */
[----:B------:R-:W-:Y:S04]  /*0190*/  STL [R1+0x28c], RZ ;  /* 0x00028cff01007387 */ /* 0x000fe80000100800 */
[----:B------:R-:W-:Y:S01]  /*01a0*/  STL [R1+0x270], RZ ;  /* 0x000270ff01007387 */ /* 0x000fe20000100800 */
[-C--:B------:R-:W-:Y:S02]  /*01b0*/  IABS R9, R0.reuse ;  /* 0x0000000000097213 */ /* 0x080fe40000000000 */
[----:B------:R-:W-:Y:S01]  /*01c0*/  IABS R12, R0 ;  /* 0x00000000000c7213 */ /* 0x000fe20000000000 */
[----:B------:R-:W-:Y:S01]  /*01d0*/  STL [R1+0x274], RZ ;  /* 0x000274ff01007387 */ /* 0x000fe20000100800 */
[----:B------:R-:W0:Y:S03]  /*01e0*/  I2F.RP R4, R9 ;  /* 0x0000000900047306 */ /* 0x000e260000209400 */
[----:B------:R-:W-:Y:S04]  /*01f0*/  STL [R1+0x278], RZ ;  /* 0x000278ff01007387 */ /* 0x000fe80000100800 */
[----:B------:R-:W-:Y:S04]  /*0200*/  STL [R1+0x27c], RZ ;  /* 0x00027cff01007387 */ /* 0x000fe80000100800 */
[----:B------:R-:W-:Y:S04]  /*0210*/  STL [R1+0x260], RZ ;  /* 0x000260ff01007387 */ /* 0x000fe80000100800 */
[----:B------:R-:W-:Y:S01]  /*0220*/  STL [R1+0x264], RZ ;  /* 0x000264ff01007387 */ /* 0x000fe20000100800 */
[----:B0-----:R-:W0:Y:S03]  /*0230*/  MUFU.RCP R4, R4 ;  /* 0x0000000400047308 */ /* 0x001e260000001000 */
[----:B------:R-:W-:Y:S04]  /*0240*/  STL [R1+0x268], RZ ;  /* 0x000268ff01007387 */ /* 0x000fe80000100800 */
[----:B------:R-:W-:Y:S04]  /*0250*/  STL [R1+0x26c], RZ ;  /* 0x00026cff01007387 */ /* 0x000fe80000100800 */
[----:B------:R-:W-:Y:S04]  /*0260*/  STL [R1+0x250], RZ ;  /* 0x000250ff01007387 */ /* 0x000fe80000100800 */
[----:B------:R-:W-:Y:S01]  /*0270*/  STL [R1+0x254], RZ ;  /* 0x000254ff01007387 */ /* 0x000fe20000100800 */
[----:B0-----:R-:W-:-:S03]  /*0280*/  VIADD R6, R4, 0xffffffe ;  /* 0x0ffffffe04067836 */ /* 0x001fc60000000000 */
[----:B------:R-:W-:Y:S01]  /*0290*/  STL [R1+0x258], RZ ;  /* 0x000258ff01007387 */ /* 0x000fe20000100800 */
[----:B------:R-:W-:Y:S01]  /*02a0*/  IMAD.MOV R4, RZ, RZ, -R12 ;  /* 0x000000ffff047224 */ /* 0x000fe200078e0a0c */
[----:B------:R0:W2:Y:S01]  /*02b0*/  F2I.FTZ.U32.TRUNC.NTZ R7, R6 ;  /* 0x0000000600077305 */ /* 0x0000a2000021f000 */
[----:B------:R-:W-:Y:S01]  /*02c0*/  ULDC.64 UR50, c[0x0][0x208] ;  /* 0x0000820000327ab9 */ /* 0x000fe20000000a00 */
[----:B------:R-:W-:Y:S01]  /*02d0*/  STL [R1+0x25c], RZ ;  /* 0x00025cff01007387 */ /* 0x000fe20000100800 */
[----:B------:R-:W-:-:S03]  /*02e0*/  CS2R R12, SRZ ;  /* 0x00000000000c7805 */ /* 0x000fc6000001ff00 */
[----:B------:R-:W-:Y:S01]  /*02f0*/  STL [R1+0x240], RZ ;  /* 0x000240ff01007387 */ /* 0x000fe20000100800 */
[----:B0-----:R-:W-:-:S03]  /*0300*/  IMAD.MOV.U32 R6, RZ, RZ, RZ ;  /* 0x000000ffff067224 */ /* 0x001fc600078e00ff */
[----:B------:R-:W-:Y:S04]  /*0310*/  STL [R1+0x244], RZ ;  /* 0x000244ff01007387 */ /* 0x000fe80000100800 */
[----:B------:R-:W-:Y:S01]  /*0320*/  STL [R1+0x248], RZ ;  /* 0x000248ff01007387 */ /* 0x000fe20000100800 */
[----:B--2---:R-:W-:-:S03]  /*0330*/  IMAD.MOV R8, RZ, RZ, -R7 ;  /* 0x000000ffff087224 */ /* 0x004fc600078e0a07 */
[----:B------:R-:W-:Y:S01]  /*0340*/  STL [R1+0x24c], RZ ;  /* 0x00024cff01007387 */ /* 0x000fe20000100800 */
[----:B------:R-:W-:-:S03]  /*0350*/  IMAD R11, R8, R9, RZ ;  /* 0x00000009080b7224 */ /* 0x000fc600078e02ff */
[----:B------:R-:W-:Y:S01]  /*0360*/  STL [R1+0x230], RZ ;  /* 0x000230ff01007387 */ /* 0x000fe20000100800 */
[----:B------:R-:W-:-:S03]  /*0370*/  IMAD.HI.U32 R7, R7, R11, R6 ;  /* 0x0000000b07077227 */ /* 0x000fc600078e0006 */
[----:B------:R-:W-:Y:S04]  /*0380*/  STL [R1+0x234], RZ ;  /* 0x000234ff01007387 */ /* 0x000fe80000100800 */
        /* <DEDUP_REMOVED lines=138> */
[----:B------:R-:W-:Y:S04]  /*0c30*/  STL [R1], RZ ;  /* 0x000000ff01007387 */ /* 0x000fe80000100800 */
        /* <DEDUP_REMOVED lines=83> */
[----:B------:R-:W-:Y:S01]  /*1170*/  STL [R1+0x3d0], RZ ;  /* 0x0003d0ff01007387 */ /* 0x000fe20000100800 */
[----:B------:R-:W0:Y:S03]  /*1180*/  S2R R5, SR_CTAID.X ;  /* 0x0000000000057919 */ /* 0x000e260000002500 */
        /* <DEDUP_REMOVED lines=8> */
[----:B0-----:R-:W-:-:S03]  /*1210*/  IABS R10, R5 ;  /* 0x00000005000a7213 */ /* 0x001fc60000000000 */
[----:B------:R-:W-:Y:S02]  /*1220*/  STL [R1+0x404], RZ ;  /* 0x000404ff01007387 */ /* 0x000fe40000100800 */
[----:B------:R-:W-:Y:S02]  /*1230*/  IMAD.MOV.U32 R8, RZ, RZ, R10 ;  /* 0x000000ffff087224 */ /* 0x000fe400078e000a */
[----:B------:R-:W-:Y:S02]  /*1240*/  STL [R1+0x408], RZ ;  /* 0x000408ff01007387 */ /* 0x000fe40000100800 */
[----:B------:R-:W-:Y:S02]  /*1250*/  IMAD.HI.U32 R7, R7, R8, RZ ;  /* 0x0000000807077227 */ /* 0x000fe400078e00ff */
[----:B------:R-:W-:Y:S02]  /*1260*/  STL [R1+0x40c], RZ ;  /* 0x00040cff01007387 */ /* 0x000fe40000100800 */
[----:B------:R-:W-:-:S02]  /*1270*/  IMAD R4, R7, R4, R8 ;  /* 0x0000000407047224 */ /* 0x000fc400078e0208 */
[----:B------:R-:W-:Y:S03]  /*1280*/  STL [R1+0x3f0], RZ ;  /* 0x0003f0ff01007387 */ /* 0x000fe60000100800 */
[----:B------:R-:W-:Y:S01]  /*1290*/  ISETP.GT.U32.AND P1, PT, R9, R4, PT ;  /* 0x000000040900720c */ /* 0x000fe20003f24070 */
[----:B------:R-:W-:Y:S04]  /*12a0*/  STL [R1+0x3f4], RZ ;  /* 0x0003f4ff01007387 */ /* 0x000fe80000100800 */
[----:B------:R-:W-:Y:S04]  /*12b0*/  STL [R1+0x3f8], RZ ;  /* 0x0003f8ff01007387 */ /* 0x000fe80000100800 */
[----:B------:R-:W-:Y:S04]  /*12c0*/  STL [R1+0x3fc], RZ ;  /* 0x0003fcff01007387 */ /* 0x000fe80000100800 */
[----:B------:R-:W-:Y:S01]  /*12d0*/  STL [R1+0x3e0], RZ ;  /* 0x0003e0ff01007387 */ /* 0x000fe20000100800 */
[----:B------:R-:W-:-:S02]  /*12e0*/  @!P1 IMAD.IADD R4, R4, 0x1, -R9 ;  /* 0x0000000104049824 */ /* 0x000fc400078e0a09 */
[----:B------:R-:W-:Y:S01]  /*12f0*/  @!P1 VIADD R7, R7, 0x1 ;  /* 0x0000000107079836 */ /* 0x000fe20000000000 */
[----:B------:R-:W-:Y:S01]  /*1300*/  STL [R1+0x3e4], RZ ;  /* 0x0003e4ff01007387 */ /* 0x000fe20000100800 */
[----:B------:R-:W-:Y:S02]  /*1310*/  ISETP.NE.AND P1, PT, R0, RZ, PT ;  /* 0x000000ff0000720c */ /* 0x000fe40003f25270 */
[----:B------:R-:W-:Y:S01]  /*1320*/  ISETP.GE.U32.AND P0, PT, R4, R9, PT ;  /* 0x000000090400720c */ /* 0x000fe20003f06070 */
[----:B------:R-:W-:Y:S01]  /*1330*/  STL [R1+0x3e8], RZ ;  /* 0x0003e8ff01007387 */ /* 0x000fe20000100800 */
[----:B------:R-:W-:-:S03]  /*1340*/  LOP3.LUT R4, R5, R0, RZ, 0x3c, !PT ;  /* 0x0000000005047212 */ /* 0x000fc600078e3cff */
[----:B------:R-:W-:Y:S01]  /*1350*/  STL [R1+0x3ec], RZ ;  /* 0x0003ecff01007387 */ /* 0x000fe20000100800 */
[----:B------:R-:W-:Y:S01]  /*1360*/  ISETP.GE.AND P2, PT, R4, RZ, PT ;  /* 0x000000ff0400720c */ /* 0x000fe20003f46270 */
[----:B------:R-:W-:Y:S02]  /*1370*/  VIADD R4, R2, 0x1ff ;  /* 0x000001ff02047836 */ /* 0x000fe40000000000 */
[----:B------:R-:W-:Y:S04]  /*1380*/  STL [R1+0x420], RZ ;  /* 0x000420ff01007387 */ /* 0x000fe80000100800 */
[----:B------:R-:W-:Y:S01]  /*1390*/  STL [R1+0x424], RZ ;  /* 0x000424ff01007387 */ /* 0x000fe20000100800 */
[----:B------:R-:W-:-:S03]  /*13a0*/  @P0 VIADD R7, R7, 0x1 ;  /* 0x0000000107070836 */ /* 0x000fc60000000000 */
[----:B------:R-:W-:Y:S01]  /*13b0*/  STL [R1+0x428], RZ ;  /* 0x000428ff01007387 */ /* 0x000fe20000100800 */
[----:B------:R-:W-:Y:S01]  /*13c0*/  IMAD.MOV.U32 R6, RZ, RZ, R7 ;  /* 0x000000ffff067224 */ /* 0x000fe200078e0007 */
[----:B------:R-:W-:Y:S02]  /*13d0*/  SHF.R.S32.HI R7, RZ, 0x1f, R4 ;  /* 0x0000001fff077819 */ /* 0x000fe40000011404 */
[----:B------:R-:W-:Y:S01]  /*13e0*/  STL [R1+0x42c], RZ ;  /* 0x00042cff01007387 */ /* 0x000fe20000100800 */
[----:B------:R-:W-:Y:S01]  /*13f0*/  @!P2 IMAD.MOV R6, RZ, RZ, -R6 ;  /* 0x000000ffff06a224 */ /* 0x000fe200078e0a06 */
[----:B------:R-:W-:Y:S02]  /*1400*/  @!P1 LOP3.LUT R6, RZ, R0, RZ, 0x33, !PT ;  /* 0x00000000ff069212 */ /* 0x000fe400078e33ff */
[----:B------:R-:W-:Y:S01]  /*1410*/  STL [R1+0x430], RZ ;  /* 0x000430ff01007387 */ /* 0x000fe20000100800 */
[----:B------:R-:W-:Y:S02]  /*1420*/  LEA.HI R7, R7, R4, RZ, 0x9 ;  /* 0x0000000407077211 */ /* 0x000fe400078f48ff */
[----:B------:R-:W-:Y:S01]  /*1430*/  IMAD.SHL.U32 R28, R6, 0x8, RZ ;  /* 0x00000008061c7824 */ /* 0x000fe200078e00ff */
[----:B------:R-:W-:Y:S01]  /*1440*/  STL [R1+0x434], RZ ;  /* 0x000434ff01007387 */ /* 0x000fe20000100800 */
[----:B------:R-:W-:-:S03]  /*1450*/  IMAD.MOV R6, RZ, RZ, -R6 ;  /* 0x000000ffff067224 */ /* 0x000fc600078e0a06 */
[----:B------:R-:W-:Y:S01]  /*1460*/  STL [R1+0x438], RZ ;  /* 0x000438ff01007387 */ /* 0x000fe20000100800 */
[----:B------:R-:W-:Y:S01]  /*1470*/  LEA.HI.SX32 R4, R7, -R28, 0x17 ;  /* 0x8000001c07047211 */ /* 0x000fe200078fbaff */
[----:B------:R-:W-:Y:S02]  /*1480*/  IMAD R11, R0, R6, R5 ;  /* 0x00000006000b7224 */ /* 0x000fe400078e0205 */
[----:B------:R-:W-:Y:S01]  /*1490*/  STL [R1+0x43c], RZ ;  /* 0x00043cff01007387 */ /* 0x000fe20000100800 */
[----:B------:R-:W-:Y:S01]  /*14a0*/  VIMNMX R4, R4, 0x8, PT ;  /* 0x0000000804047848 */ /* 0x000fe20003fe0100 */
[----:B------:R-:W-:Y:S02]  /*14b0*/  IMAD.MOV.U32 R6, RZ, RZ, RZ ;  /* 0x000000ffff067224 */ /* 0x000fe400078e00ff */
        /* <DEDUP_REMOVED lines=15> */
[----:B------:R-:W-:Y:S04]  /*15b0*/  STL [R1+0x498], RZ ;  /* 0x000498ff01007387 */ /* 0x000fe80000100800 */
[----:B------:R-:W-:Y:S01]  /*15c0*/  STL [R1+0x49c], RZ ;  /* 0x00049cff01007387 */ /* 0x000fe20000100800 */
[----:B------:R-:W0:Y:S03]  /*15d0*/  F2I.FTZ.U32.TRUNC.NTZ R7, R7 ;  /* 0x0000000700077305 */ /* 0x000e26000021f000 */
[----:B------:R-:W-:Y:S04]  /*15e0*/  STL [R1+0x480], RZ ;  /* 0x000480ff01007387 */ /* 0x000fe80000100800 */
[----:B------:R-:W-:Y:S04]  /*15f0*/  STL [R1+0x484], RZ ;  /* 0x000484ff01007387 */ /* 0x000fe80000100800 */
[----:B------:R-:W-:Y:S04]  /*1600*/  STL [R1+0x488], RZ ;  /* 0x000488ff01007387 */ /* 0x000fe80000100800 */
[----:B------:R-:W-:Y:S01]  /*1610*/  STL [R1+0x48c], RZ ;  /* 0x00048cff01007387 */ /* 0x000fe20000100800 */
[----:B0-----:R-:W-:-:S03]  /*1620*/  IMAD.MOV R9, RZ, RZ, -R7 ;  /* 0x000000ffff097224 */ /* 0x001fc600078e0a07 */
[----:B------:R-:W-:Y:S01]  /*1630*/  STL [R1+0x470], RZ ;  /* 0x000470ff01007387 */ /* 0x000fe20000100800 */
[----:B------:R-:W-:Y:S01]  /*1640*/  IMAD.MOV.U32 R5, RZ, RZ, R9 ;  /* 0x000000ffff057224 */ /* 0x000fe200078e0009 */
[----:B------:R-:W-:Y:S02]  /*1650*/  IABS R9, R11 ;  /* 0x0000000b00097213 */ /* 0x000fe40000000000 */
[----:B------:R-:W-:Y:S01]  /*1660*/  STL [R1+0x474], RZ ;  /* 0x000474ff01007387 */ /* 0x000fe20000100800 */
[----:B------:R-:W-:-:S03]  /*1670*/  IMAD R5, R5, R10, RZ ;  /* 0x0000000a05057224 */ /* 0x000fc600078e02ff */
[----:B------:R-:W-:Y:S01]  /*1680*/  STL [R1+0x478], RZ ;  /* 0x000478ff01007387 */ /* 0x000fe20000100800 */
[----:B------:R-:W-:-:S03]  /*1690*/  IMAD.HI.U32 R6, R7, R5, R6 ;  /* 0x0000000507067227 */ /* 0x000fc600078e0006 */
[----:B------:R-:W-:Y:S01]  /*16a0*/  STL [R1+0x47c], RZ ;  /* 0x00047cff01007387 */ /* 0x000fe20000100800 */
[----:B------:R-:W-:Y:S02]  /*16b0*/  IMAD.MOV R5, RZ, RZ, -R0 ;  /* 0x000000ffff057224 */ /* 0x000fe400078e0a00 */
[----:B------:R-:W-:Y:S01]  /*16c0*/  IMAD.HI.U32 R0, R6, R9, RZ ;  /* 0x0000000906007227 */ /* 0x000fe200078e00ff */
[----:B------:R-:W-:Y:S01]  /*16d0*/  STL [R1+0x460], RZ ;  /* 0x000460ff01007387 */ /* 0x000fe20000100800 */
[----:B------:R-:W-:Y:S02]  /*16e0*/  CS2R R6, SRZ ;  /* 0x0000000000067805 */ /* 0x000fe4000001ff00 */
[----:B------:R-:W-:Y:S01]  /*16f0*/  IMAD R5, R0, R5, R9 ;  /* 0x0000000500057224 */ /* 0x000fe200078e0209 */
[----:B------:R-:W-:Y:S01]  /*1700*/  STL [R1+0x464], RZ ;  /* 0x000464ff01007387 */ /* 0x000fe20000100800 */
[----:B------:R-:W-:-:S03]  /*1710*/  CS2R R8, SRZ ;  /* 0x0000000000087805 */ /* 0x000fc6000001ff00 */
[----:B------:R-:W-:Y:S01]  /*1720*/  STL [R1+0x468], RZ ;  /* 0x000468ff01007387 */ /* 0x000fe20000100800 */
[----:B------:R-:W-:-:S03]  /*1730*/  ISETP.GT.U32.AND P1, PT, R10, R5, PT ;  /* 0x000000050a00720c */ /* 0x000fc60003f24070 */
[----:B------:R-:W-:Y:S04]  /*1740*/  STL [R1+0x46c], RZ ;  /* 0x00046cff01007387 */ /* 0x000fe80000100800 */
[----:B------:R-:W-:Y:S04]  /*1750*/  STL [R1+0x4a0], RZ ;  /* 0x0004a0ff01007387 */ /* 0x000fe80000100800 */
[----:B------:R-:W-:Y:S02]  /*1760*/  STL [R1+0x4a4], RZ ;  /* 0x0004a4ff01007387 */ /* 0x000fe40000100800 */
[----:B------:R-:W-:-:S02]  /*1770*/  @!P1 IMAD.IADD R5, R5, 0x1, -R10 ;  /* 0x0000000105059824 */ /* 0x000fc400078e0a0a */
[----:B------:R-:W-:Y:S01]  /*1780*/  STL [R1+0x4a8], RZ ;  /* 0x0004a8ff01007387 */ /* 0x000fe20000100800 */
[----:B------:R-:W-:Y:S01]  /*1790*/  @!P1 VIADD R0, R0, 0x1 ;  /* 0x0000000100009836 */ /* 0x000fe20000000000 */
[----:B------:R-:W-:Y:S02]  /*17a0*/  ISETP.NE.AND P1, PT, R4, RZ, PT ;  /* 0x000000ff0400720c */ /* 0x000fe40003f25270 */
[----:B------:R-:W-:Y:S01]  /*17b0*/  STL [R1+0x4ac], RZ ;  /* 0x0004acff01007387 */ /* 0x000fe20000100800 */
[----:B------:R-:W-:Y:S02]  /*17c0*/  ISETP.GE.U32.AND P0, PT, R5, R10, PT ;  /* 0x0000000a0500720c */ /* 0x000fe40003f06070 */
[-C--:B------:R-:W-:Y:S01]  /*17d0*/  LOP3.LUT R5, R11, R4.reuse, RZ, 0x3c, !PT ;  /* 0x000000040b057212 */ /* 0x080fe200078e3cff */
[----:B------:R-:W-:Y:S03]  /*17e0*/  STL [R1+0x4b0], RZ ;  /* 0x0004b0ff01007387 */ /* 0x000fe60000100800 */
[----:B------:R-:W-:Y:S01]  /*17f0*/  ISETP.GE.AND P2, PT, R5, RZ, PT ;  /* 0x000000ff0500720c */ /* 0x000fe20003f46270 */
[----:B------:R-:W-:Y:S04]  /*1800*/  STL [R1+0x4b4], RZ ;  /* 0x0004b4ff01007387 */ /* 0x000fe80000100800 */
[----:B------:R-:W-:Y:S02]  /*1810*/  STL [R1+0x4b8], RZ ;  /* 0x0004b8ff01007387 */ /* 0x000fe40000100800 */
[----:B------:R-:W-:Y:S01]  /*1820*/  @P0 VIADD R0, R0, 0x1 ;  /* 0x0000000100000836 */ /* 0x000fe20000000000 */
[----:B------:R-:W-:Y:S01]  /*1830*/  ISETP.GE.AND P0, PT, R3, 0x40, PT ;  /* 0x000000400300780c */ /* 0x000fe20003f06270 */
[----:B------:R-:W-:Y:S04]  /*1840*/  STL [R1+0x4bc], RZ ;  /* 0x0004bcff01007387 */ /* 0x000fe80000100800 */
[----:B------:R-:W-:Y:S01]  /*1850*/  STL [R1+0x4c0], RZ ;  /* 0x0004c0ff01007387 */ /* 0x000fe20000100800 */
[----:B------:R-:W-:Y:S01]  /*1860*/  @!P2 IMAD.MOV R0, RZ, RZ, -R0 ;  /* 0x000000ffff00a224 */ /* 0x000fe200078e0a00 */
[----:B------:R-:W-:-:S02]  /*1870*/  @!P1 LOP3.LUT R0, RZ, R4, RZ, 0x33, !PT ;  /* 0x00000004ff009212 */ /* 0x000fc400078e33ff */
[----:B------:R-:W-:Y:S03]  /*1880*/  STL [R1+0x4c4], RZ ;  /* 0x0004c4ff01007387 */ /* 0x000fe60000100800 */
[----:B------:R-:W-:Y:S01]  /*1890*/  IMAD.MOV R5, RZ, RZ, -R0 ;  /* 0x000000ffff057224 */ /* 0x000fe200078e0a00 */
[----:B------:R-:W-:Y:S01]  /*18a0*/  STL [R1+0x4c8], RZ ;  /* 0x0004c8ff01007387 */ /* 0x000fe20000100800 */
[----:B------:R-:W-:Y:S02]  /*18b0*/  IMAD.SHL.U32 R0, R0, 0x80, RZ ;  /* 0x0000008000007824 */ /* 0x000fe400078e00ff */
[----:B------:R-:W-:Y:S01]  /*18c0*/  IMAD R5, R4, R5, R11 ;  /* 0x0000000504057224 */ /* 0x000fe200078e020b */
[----:B------:R-:W-:Y:S01]  /*18d0*/  STL [R1+0x4cc], RZ ;  /* 0x0004ccff01007387 */ /* 0x000fe20000100800 */
[C---:B------:R-:W-:Y:S01]  /*18e0*/  VIADD R29, R0.reuse, 0x1 ;  /* 0x00000001001d7836 */ /* 0x040fe20000000000 */
[----:B------:R-:W-:Y:S01]  /*18f0*/  CS2R R10, SRZ ;  /* 0x00000000000a7805 */ /* 0x000fe2000001ff00 */
[----:B------:R-:W-:Y:S01]  /*1900*/  VIADD R3, R0, 0x2 ;  /* 0x0000000200037836 */ /* 0x000fe20000000000 */
[----:B------:R-:W-:Y:S01]  /*1910*/  STL [R1+0x4d0], RZ ;  /* 0x0004d0ff01007387 */ /* 0x000fe20000100800 */
[----:B------:R-:W-:Y:S01]  /*1920*/  IMAD.IADD R28, R28, 0x1, R5 ;  /* 0x000000011c1c7824 */ /* 0x000fe200078e0205 */
[----:B------:R-:W-:-:S02]  /*1930*/  CS2R R4, SRZ ;  /* 0x0000000000047805 */ /* 0x000fc4000001ff00 */
        /* <DEDUP_REMOVED lines=179> */
[----:B------:R-:W-:Y:S04]  /*2470*/  STL [R1+0x1b34], R0 ;  /* 0x001b340001007387 */ /* 0x000fe80000100800 */
[----:B------:R0:W-:Y:S04]  /*2480*/  STL [R1+0x990], R29 ;  /* 0x0009901d01007387 */ /* 0x0001e80000100800 */
[----:B------:R2:W-:Y:S01]  /*2490*/  STL [R1+0x98c], R3 ;  /* 0x00098c0301007387 */ /* 0x0005e20000100800 */
[----:B-1----:R-:W1:Y:S01]  /*24a0*/  S2R R2, SR_TID.X ;  /* 0x0000000000027919 */ /* 0x002e620000002100 */
[----:B0-----:R-:W-:-:S02]  /*24b0*/  VIADD R29, R0, 0x3 ;  /* 0x00000003001d7836 */ /* 0x001fc40000000000 */
[----:B--2---:R-:W-:-:S03]  /*24c0*/  VIADD R3, R0, 0x4 ;  /* 0x0000000400037836 */ /* 0x004fc60000000000 */
[----:B------:R0:W-:Y:S04]  /*24d0*/  STL [R1+0x988], R29 ;  /* 0x0009881d01007387 */ /* 0x0001e80000100800 */
[----:B------:R2:W-:Y:S01]  /*24e0*/  STL [R1+0x984], R3 ;  /* 0x0009840301007387 */ /* 0x0005e20000100800 */
[C---:B0-----:R-:W-:Y:S02]  /*24f0*/  VIADD R29, R0.reuse, 0x5 ;  /* 0x00000005001d7836 */ /* 0x041fe40000000000 */
[----:B--2---:R-:W-:-:S03]  /*2500*/  VIADD R3, R0, 0x6 ;  /* 0x0000000600037836 */ /* 0x004fc60000000000 */
[----:B------:R0:W-:Y:S04]  /*2510*/  STL [R1+0x980], R29 ;  /* 0x0009801d01007387 */ /* 0x0001e80000100800 */
[----:B------:R2:W-:Y:S01]  /*2520*/  STL [R1+0x97c], R3 ;  /* 0x00097c0301007387 */ /* 0x0005e20000100800 */
[----:B0-----:R-:W-:Y:S01]  /*2530*/  VIADD R29, R0, 0x7 ;  /* 0x00000007001d7836 */ /* 0x001fe20000000000 */
[----:B-1----:R-:W-:Y:S01]  /*2540*/  LOP3.LUT R2, R2, 0x3f, RZ, 0xc0, !PT ;  /* 0x0000003f02027812 */ /* 0x002fe200078ec0ff */
[----:B--2---:R-:W-:-:S03]  /*2550*/  VIADD R3, R0, 0x8 ;  /* 0x0000000800037836 */ /* 0x004fc60000000000 */
[----:B------:R0:W-:Y:S04]  /*2560*/  STL [R1+0x978], R29 ;  /* 0x0009781d01007387 */ /* 0x0001e80000100800 */
[----:B------:R1:W-:Y:S01]  /*2570*/  STL [R1+0x974], R3 ;  /* 0x0009740301007387 */ /* 0x0003e20000100800 */
[C---:B0-----:R-:W-:Y:S02]  /*2580*/  VIADD R29, R0.reuse, 0x9 ;  /* 0x00000009001d7836 */ /* 0x041fe40000000000 */
[----:B-1----:R-:W-:-:S03]  /*2590*/  VIADD R3, R0, 0xa ;  /* 0x0000000a00037836 */ /* 0x002fc60000000000 */
        /* <DEDUP_REMOVED lines=170> */
[----:B0-----:R-:W-:Y:S02]  /*3040*/  VIADD R29, R0, 0x5f ;  /* 0x0000005f001d7836 */ /* 0x001fe40000000000 */
[----:B-1----:R-:W-:-:S03]  /*3050*/  IMAD R3, R28, 0x200, R2 ;  /* 0x000002001c037824 */ /* 0x002fc600078e0202 */
[----:B------:R0:W-:Y:S01]  /*3060*/  STL [R1+0x618], R29 ;  /* 0x0006181d01007387 */ /* 0x0001e20000100800 */
[C---:B------:R-:W-:Y:S02]  /*3070*/  VIADD R28, R0.reuse, 0x61 ;  /* 0x00000061001c7836 */ /* 0x040fe40000000000 */
[C---:B------:R-:W-:Y:S02]  /*3080*/  VIADD R2, R0.reuse, 0x62 ;  /* 0x0000006200027836 */ /* 0x040fe40000000000 */
[----:B0-----:R-:W-:-:S05]  /*3090*/  VIADD R29, R0, 0x60 ;  /* 0x00000060001d7836 */ /* 0x001fca0000000000 */
[----:B------:R0:W-:Y:S04]  /*30a0*/  STL [R1+0x614], R29 ;  /* 0x0006141d01007387 */ /* 0x0001e80000100800 */
[----:B------:R-:W-:Y:S04]  /*30b0*/  STL [R1+0x1be8], R3 ;  /* 0x001be80301007387 */ /* 0x000fe80000100800 */
[----:B------:R1:W-:Y:S01]  /*30c0*/  STL [R1+0x610], R28 ;  /* 0x0006101c01007387 */ /* 0x0003e20000100800 */
[----:B0-----:R-:W-:-:S03]  /*30d0*/  VIADD R29, R0, 0x63 ;  /* 0x00000063001d7836 */ /* 0x001fc60000000000 */
[----:B------:R0:W-:Y:S04]  /*30e0*/  STL [R1+0x60c], R2 ;  /* 0x00060c0201007387 */ /* 0x0001e80000100800 */
[----:B------:R2:W-:Y:S01]  /*30f0*/  STL [R1+0x608], R29 ;  /* 0x0006081d01007387 */ /* 0x0005e20000100800 */
[C---:B-1----:R-:W-:Y:S02]  /*3100*/  VIADD R28, R0.reuse, 0x64 ;  /* 0x00000064001c7836 */ /* 0x042fe40000000000 */
[----:B0-----:R-:W-:-:S03]  /*3110*/  VIADD R2, R0, 0x65 ;  /* 0x0000006500027836 */ /* 0x001fc60000000000 */
[----:B------:R0:W-:Y:S01]  /*3120*/  STL [R1+0x604], R28 ;  /* 0x0006041c01007387 */ /* 0x0001e20000100800 */
[----:B--2---:R-:W-:-:S03]  /*3130*/  VIADD R29, R0, 0x66 ;  /* 0x00000066001d7836 */ /* 0x004fc60000000000 */
[----:B------:R1:W-:Y:S04]  /*3140*/  STL [R1+0x600], R2 ;  /* 0x0006000201007387 */ /* 0x0003e80000100800 */
[----:B------:R2:W-:Y:S01]  /*3150*/  STL [R1+0x5fc], R29 ;  /* 0x0005fc1d01007387 */ /* 0x0005e20000100800 */
[C---:B0-----:R-:W-:Y:S02]  /*3160*/  VIADD R28, R0.reuse, 0x67 ;  /* 0x00000067001c7836 */ /* 0x041fe40000000000 */
[----:B-1----:R-:W-:-:S03]  /*3170*/  VIADD R2, R0, 0x68 ;  /* 0x0000006800027836 */ /* 0x002fc60000000000 */
        /* <DEDUP_REMOVED lines=44> */
[----:B------:R1:W-:Y:S01]  /*3440*/  STL [R1+0x560], R2 ;  /* 0x0005600201007387 */ /* 0x0003e20000100800 */
[----:B0-----:R-:W-:Y:S02]  /*3450*/  VIADD R28, R0, 0x7f ;  /* 0x0000007f001c7836 */ /* 0x001fe40000000000 */
[C---:B------:R-:W-:Y:S02]  /*3460*/  VIADD R0, R3.reuse, 0x40 ;  /* 0x0000004003007836 */ /* 0x040fe40000000000 */
[----:B-1----:R-:W-:-:S03]  /*3470*/  VIADD R2, R3, 0x80 ;  /* 0x0000008003027836 */ /* 0x002fc60000000000 */
[----:B------:R0:W-:Y:S04]  /*3480*/  STL [R1+0x1bec], R0 ;  /* 0x001bec0001007387 */ /* 0x0001e80000100800 */
[----:B------:R1:W-:Y:S01]  /*3490*/  STL [R1+0x1bf0], R2 ;  /* 0x001bf00201007387 */ /* 0x0003e20000100800 */
[C---:B0-----:R-:W-:Y:S02]  /*34a0*/  VIADD R0, R3.reuse, 0xc0 ;  /* 0x000000c003007836 */ /* 0x041fe40000000000 */
[----:B-1----:R-:W-:-:S05]  /*34b0*/  VIADD R2, R3, 0x100 ;  /* 0x0000010003027836 */ /* 0x002fca0000000000 */
[----:B------:R0:W-:Y:S02]  /*34c0*/  STL [R1+0x1bf8], R2 ;  /* 0x001bf80201007387 */ /* 0x0001e40000100800 */
[----:B0-----:R-:W-:-:S05]  /*34d0*/  VIADD R2, R3, 0x140 ;  /* 0x0000014003027836 */ /* 0x001fca0000000000 */
[----:B------:R0:W-:Y:S02]  /*34e0*/  STL [R1+0x1bfc], R2 ;  /* 0x001bfc0201007387 */ /* 0x0001e40000100800 */
[C---:B0-----:R-:W-:Y:S02]  /*34f0*/  VIADD R2, R3.reuse, 0x180 ;  /* 0x0000018003027836 */ /* 0x041fe40000000000 */
[----:B------:R-:W-:-:S03]  /*3500*/  VIADD R3, R3, 0x1c0 ;  /* 0x000001c003037836 */ /* 0x000fc60000000000 */
[----:B------:R0:W-:Y:S04]  /*3510*/  STL [R1+0x1c00], R2 ;  /* 0x001c000201007387 */ /* 0x0001e80000100800 */
[----:B0-----:R0:W5:Y:S04]  /*3520*/  LDL.LU R2, [R1+0x2ff8] ;  /* 0x002ff80001027983 */ /* 0x0011680000300800 */
[----:B------:R-:W-:Y:S04]  /*3530*/  STL [R1+0x1bf4], R0 ;  /* 0x001bf40001007387 */ /* 0x000fe80000100800 */
[----:B------:R1:W-:Y:S04]  /*3540*/  STL [R1+0x1c04], R3 ;  /* 0x001c040301007387 */ /* 0x0003e80000100800 */
[----:B-1----:R0:W5:Y:S01]  /*3550*/  LDL.LU R3, [R1+0x2ff4] ;  /* 0x002ff40001037983 */ /* 0x0021620000300800 */
[----:B------:R-:W-:Y:S05]  /*3560*/  @!P0 BRA `(.L_x_0) ;  /* 0x00000884007c8947 */ /* 0x000fea0003800000 */
[----:B------:R-:W2:Y:S04]  /*3570*/  LDL R24, [R1+0x1be8] ;  /* 0x001be80001187983 */ /* 0x000ea80000100800 */
[----:B------:R-:W3:Y:S04]  /*3580*/  LDL R10, [R1+0x1bf0] ;  /* 0x001bf000010a7983 */ /* 0x000ee80000100800 */
[----:B------:R-:W4:Y:S01]  /*3590*/  LDL R9, [R1+0x1bec] ;  /* 0x001bec0001097983 */ /* 0x000f220000100800 */
[----:B-----5:R-:W-:-:S03]  /*35a0*/  IABS R13, R2 ;  /* 0x00000002000d7213 */ /* 0x020fc60000000000 */
[----:B------:R-:W4:Y:S04]  /*35b0*/  LDL R11, [R1+0x564] ;  /* 0x00056400010b7983 */ /* 0x000f280000100800 */
[----:B------:R-:W4:Y:S04]  /*35c0*/  LDL R15, [R1+0x1bf8] ;  /* 0x001bf800010f7983 */ /* 0x000f280000100800 */
[----:B------:R-:W4:Y:S04]  /*35d0*/  LDL R14, [R1+0x1b34] ;  /* 0x001b3400010e7983 */ /* 0x000f280000100800 */
[----:B------:R-:W4:Y:S04]  /*35e0*/  LDL R25, [R1+0x1c00] ;  /* 0x001c000001197983 */ /* 0x000f280000100800 */
[----:B------:R-:W4:Y:S01]  /*35f0*/  LDL R26, [R1+0x1c04] ;  /* 0x001c0400011a7983 */ /* 0x000f220000100800 */
[----:B------:R-:W-:Y:S01]  /*3600*/  IMAD.MOV.U32 R12, RZ, RZ, R0 ;  /* 0x000000ffff0c7224 */ /* 0x000fe200078e0000 */
[----:B------:R-:W-:Y:S01]  /*3610*/  ISETP.GE.AND P0, PT, R28, RZ, PT ;  /* 0x000000ff1c00720c */ /* 0x000fe20003f06270 */
[----:B------:R-:W-:Y:S01]  /*3620*/  ULDC UR5, c[0x0][0x23c] ;  /* 0x00008f0000057ab9 */ /* 0x000fe20000000800 */
[----:B------:R-:W4:Y:S01]  /*3630*/  LDL.LU R27, [R1+0x560] ;  /* 0x00056000011b7983 */ /* 0x000f220000300800 */
[----:B------:R-:W-:Y:S01]  /*3640*/  ISETP.GE.AND P4, PT, R29, RZ, PT ;  /* 0x000000ff1d00720c */ /* 0x000fe20003f86270 */
[----:B------:R-:W-:Y:S01]  /*3650*/  ULDC.64 UR6, c[0x0][0x218] ;  /* 0x0000860000067ab9 */ /* 0x000fe20000000a00 */
[----:B------:R-:W-:Y:S01]  /*3660*/  ULDC.64 UR8, c[0x0][0x210] ;  /* 0x0000840000087ab9 */ /* 0x000fe20000000a00 */
[----:B------:R1:W-:Y:S04]  /*3670*/  STL [R1+0x30dc], R2 ;  /* 0x0030dc0201007387 */ /* 0x0003e80000100800 */
[----:B-1----:R-:W4:Y:S01]  /*3680*/  LDL R2, [R1+0x1bfc] ;  /* 0x001bfc0001027983 */ /* 0x002f220000100800 */
[----:B------:R-:W1:Y:S01]  /*3690*/  I2F.RP R4, R13 ;  /* 0x0000000d00047306 */ /* 0x000e620000209400 */
[----:B------:R-:W-:-:S07]  /*36a0*/  IABS R0, R3 ;  /* 0x0000000300007213 */ /* 0x000fce0000000000 */
[----:B------:R-:W0:Y:S08]  /*36b0*/  I2F.RP R6, R0 ;  /* 0x0000000000067306 */ /* 0x000e300000209400 */
[----:B-1----:R-:W1:Y:S08]  /*36c0*/  MUFU.RCP R4, R4 ;  /* 0x0000000400047308 */ /* 0x002e700000001000 */
[----:B0-----:R-:W0:Y:S01]  /*36d0*/  MUFU.RCP R6, R6 ;  /* 0x0000000600067308 */ /* 0x001e220000001000 */
[----:B-1----:R-:W-:-:S07]  /*36e0*/  VIADD R4, R4, 0xffffffe ;  /* 0x0ffffffe04047836 */ /* 0x002fce0000000000 */
[----:B------:R-:W1:Y:S01]  /*36f0*/  F2I.FTZ.U32.TRUNC.NTZ R5, R4 ;  /* 0x0000000400057305 */ /* 0x000e62000021f000 */
[----:B0-----:R-:W-:-:S07]  /*3700*/  VIADD R6, R6, 0xffffffe ;  /* 0x0ffffffe06067836 */ /* 0x001fce0000000000 */
[----:B------:R-:W0:Y:S01]  /*3710*/  F2I.FTZ.U32.TRUNC.NTZ R7, R6 ;  /* 0x0000000600077305 */ /* 0x000e22000021f000 */
[----:B-1----:R-:W-:-:S04]  /*3720*/  IMAD.MOV R4, RZ, RZ, -R5 ;  /* 0x000000ffff047224 */ /* 0x002fc800078e0a05 */
[----:B------:R-:W-:Y:S02]  /*3730*/  IMAD R8, R4, R13, RZ ;  /* 0x0000000d04087224 */ /* 0x000fe400078e02ff */
[----:B------:R-:W-:-:S04]  /*3740*/  IMAD.MOV.U32 R4, RZ, RZ, RZ ;  /* 0x000000ffff047224 */ /* 0x000fc800078e00ff */
[----:B------:R-:W-:-:S04]  /*3750*/  IMAD.HI.U32 R5, R5, R8, R4 ;  /* 0x0000000805057227 */ /* 0x000fc800078e0004 */
[----:B0-----:R-:W-:-:S04]  /*3760*/  IMAD.MOV R21, RZ, RZ, -R7 ;  /* 0x000000ffff157224 */ /* 0x001fc800078e0a07 */
[----:B------:R-:W-:Y:S01]  /*3770*/  IMAD R21, R21, R0, RZ ;  /* 0x0000000015157224 */ /* 0x000fe200078e02ff */
[----:B------:R-:W-:Y:S01]  /*3780*/  IABS R12, R12 ;  /* 0x0000000c000c7213 */ /* 0x000fe20000000000 */
[----:B------:R0:W-:Y:S01]  /*3790*/  STL [R1+0x30d8], R3 ;  /* 0x0030d80301007387 */ /* 0x0001e20000100800 */
[----:B--2---:R-:W-:-:S05]  /*37a0*/  IABS R6, R24 ;  /* 0x0000001800067213 */ /* 0x004fca0000000000 */
[----:B------:R-:W-:Y:S01]  /*37b0*/  IMAD.MOV.U32 R4, RZ, RZ, R6 ;  /* 0x000000ffff047224 */ /* 0x000fe200078e0006 */
[----:B---3--:R-:W-:Y:S02]  /*37c0*/  IABS R16, R10 ;  /* 0x0000000a00107213 */ /* 0x008fe40000000000 */
[----:B----4-:R-:W-:Y:S01]  /*37d0*/  IABS R17, R9 ;  /* 0x0000000900117213 */ /* 0x010fe20000000000 */
[----:B------:R-:W-:-:S04]  /*37e0*/  IMAD.HI.U32 R10, R5, R4, RZ ;  /* 0x00000004050a7227 */ /* 0x000fc800078e00ff */
[----:B------:R-:W-:Y:S02]  /*37f0*/  IMAD.MOV R10, RZ, RZ, -R10 ;  /* 0x000000ffff0a7224 */ /* 0x000fe400078e0a0a */
[----:B------:R-:W-:Y:S02]  /*3800*/  IMAD.MOV.U32 R6, RZ, RZ, RZ ;  /* 0x000000ffff067224 */ /* 0x000fe400078e00ff */
[----:B------:R-:W-:-:S04]  /*3810*/  IMAD.HI.U32 R9, R5, R17, RZ ;  /* 0x0000001105097227 */ /* 0x000fc800078e00ff */
[----:B------:R-:W-:-:S04]  /*3820*/  IMAD.HI.U32 R8, R5, R16, RZ ;  /* 0x0000001005087227 */ /* 0x000fc800078e00ff */
[----:B------:R-:W-:-:S04]  /*3830*/  IMAD.HI.U32 R21, R7, R21, R6 ;  /* 0x0000001507157227 */ /* 0x000fc800078e0006 */
[C---:B------:R-:W-:Y:S01]  /*3840*/  IMAD R4, R13.reuse, R10, R4 ;  /* 0x0000000a0d047224 */ /* 0x040fe200078e0204 */
[----:B------:R-:W-:Y:S01]  /*3850*/  IABS R10, R15 ;  /* 0x0000000f000a7213 */ /* 0x000fe20000000000 */
[----:B------:R-:W-:Y:S01]  /*3860*/  IMAD.MOV.U32 R19, RZ, RZ, R11 ;  /* 0x000000ffff137224 */ /* 0x000fe200078e000b */
[----:B------:R-:W-:Y:S01]  /*3870*/  IABS R11, R25 ;  /* 0x00000019000b7213 */ /* 0x000fe20000000000 */
[----:B------:R-:W-:Y:S02]  /*3880*/  IMAD.MOV R9, RZ, RZ, -R9 ;  /* 0x000000ffff097224 */ /* 0x000fe400078e0a09 */
[----:B------:R-:W-:Y:S02]  /*3890*/  IMAD.MOV R8, RZ, RZ, -R8 ;  /* 0x000000ffff087224 */ /* 0x000fe400078e0a08 */
[----:B------:R-:W-:Y:S01]  /*38a0*/  IMAD.MOV.U32 R18, RZ, RZ, R14 ;  /* 0x000000ffff127224 */ /* 0x000fe200078e000e */
[----:B------:R-:W-:Y:S01]  /*38b0*/  IABS R14, R26 ;  /* 0x0000001a000e7213 */ /* 0x000fe20000000000 */
[----:B------:R-:W-:-:S02]  /*38c0*/  IMAD R17, R13, R9, R17 ;  /* 0x000000090d117224 */ /* 0x000fc400078e0211 */
[----:B------:R-:W-:Y:S01]  /*38d0*/  IMAD R16, R13, R8, R16 ;  /* 0x000000080d107224 */ /* 0x000fe200078e0210 */
[----:B------:R-:W-:Y:S01]  /*38e0*/  IABS R7, R2 ;  /* 0x0000000200077213 */ /* 0x000fe20000000000 */
[----:B------:R-:W-:-:S04]  /*38f0*/  IMAD.HI.U32 R15, R5, R12, RZ ;  /* 0x0000000c050f7227 */ /* 0x000fc800078e00ff */
[----:B------:R-:W-:-:S04]  /*3900*/  IMAD.HI.U32 R9, R5, R10, RZ ;  /* 0x0000000a05097227 */ /* 0x000fc800078e00ff */
[----:B------:R-:W-:-:S04]  /*3910*/  IMAD.HI.U32 R8, R5, R7, RZ ;  /* 0x0000000705087227 */ /* 0x000fc800078e00ff */
[----:B------:R-:W-:-:S04]  /*3920*/  IMAD.HI.U32 R6, R5, R11, RZ ;  /* 0x0000000b05067227 */ /* 0x000fc800078e00ff */
[----:B------:R-:W-:-:S04]  /*3930*/  IMAD.HI.U32 R5, R5, R14, RZ ;  /* 0x0000000e05057227 */ /* 0x000fc800078e00ff */
[----:B------:R-:W-:Y:S02]  /*3940*/  IMAD.MOV R5, RZ, RZ, -R5 ;  /* 0x000000ffff057224 */ /* 0x000fe400078e0a05 */
[----:B------:R-:W-:Y:S02]  /*3950*/  IMAD.MOV R6, RZ, RZ, -R6 ;  /* 0x000000ffff067224 */ /* 0x000fe400078e0a06 */
[C---:B------:R-:W-:Y:S01]  /*3960*/  IMAD R14, R13.reuse, R5, R14 ;  /* 0x000000050d0e7224 */ /* 0x040fe200078e020e */
[----:B------:R-:W-:Y:S01]  /*3970*/  IABS R5, R29 ;  /* 0x0000001d00057213 */ /* 0x000fe20000000000 */
[----:B------:R-:W-:Y:S01]  /*3980*/  IMAD R11, R13, R6, R11 ;  /* 0x000000060d0b7224 */ /* 0x000fe200078e020b */
[----:B------:R-:W-:-:S03]  /*3990*/  IABS R6, R19 ;  /* 0x0000001300067213 */ /* 0x000fc60000000000 */
[----:B------:R-:W-:-:S04]  /*39a0*/  IMAD.HI.U32 R19, R21, R5, RZ ;  /* 0x0000000515137227 */ /* 0x000fc800078e00ff */
[----:B------:R-:W-:Y:S02]  /*39b0*/  IMAD.MOV R15, RZ, RZ, -R15 ;  /* 0x000000ffff0f7224 */ /* 0x000fe400078e0a0f */
[----:B------:R-:W-:Y:S02]  /*39c0*/  IMAD.MOV R19, RZ, RZ, -R19 ;  /* 0x000000ffff137224 */ /* 0x000fe400078e0a13 */
[----:B------:R-:W-:Y:S01]  /*39d0*/  IMAD R12, R13, R15, R12 ;  /* 0x0000000f0d0c7224 */ /* 0x000fe200078e020c */
[----:B------:R-:W-:Y:S01]  /*39e0*/  IABS R15, R28 ;  /* 0x0000001c000f7213 */ /* 0x000fe20000000000 */
[----:B------:R-:W-:Y:S01]  /*39f0*/  IMAD R5, R0, R19, R5 ;  /* 0x0000001300057224 */ /* 0x000fe200078e0205 */
[----:B------:R-:W2:Y:S04]  /*3a00*/  LDL.LU R28, [R1+0x568] ;  /* 0x00056800011c7983 */ /* 0x000ea80000300800 */
[----:B------:R-:W3:Y:S01]  /*3a10*/  LDL R19, [R1+0x1bec] ;  /* 0x001bec0001137983 */ /* 0x000ee20000100800 */
[----:B------:R-:W-:-:S04]  /*3a20*/  IMAD.MOV R9, RZ, RZ, -R9 ;  /* 0x000000ffff097224 */ /* 0x000fc800078e0a09 */
[----:B------:R-:W-:Y:S01]  /*3a30*/  IMAD R10, R13, R9, R10 ;  /* 0x000000090d0a7224 */ /* 0x000fe200078e020a */
[----:B------:R-:W-:-:S05]  /*3a40*/  IABS R9, R18 ;  /* 0x0000001200097213 */ /* 0x000fca0000000000 */
[----:B------:R-:W-:-:S04]  /*3a50*/  IMAD.HI.U32 R23, R21, R9, RZ ;  /* 0x0000000915177227 */ /* 0x000fc800078e00ff */
[----:B------:R-:W-:-:S04]  /*3a60*/  IMAD.MOV R23, RZ, RZ, -R23 ;  /* 0x000000ffff177224 */ /* 0x000fc800078e0a17 */
[----:B------:R-:W-:Y:S02]  /*3a70*/  IMAD R9, R0, R23, R9 ;  /* 0x0000001700097224 */ /* 0x000fe400078e0209 */
[----:B------:R-:W4:Y:S01]  /*3a80*/  LDL R23, [R1+0x1bf8] ;  /* 0x001bf80001177983 */ /* 0x000f220000100800 */
[C---:B------:R-:W-:Y:S02]  /*3a90*/  ISETP.GT.U32.AND P2, PT, R13.reuse, R4, PT ;  /* 0x000000040d00720c */ /* 0x040fe40003f44070 */
[C---:B------:R-:W-:Y:S02]  /*3aa0*/  ISETP.GT.U32.AND P5, PT, R13.reuse, R12, PT ;  /* 0x0000000c0d00720c */ /* 0x040fe40003fa4070 */
[C---:B------:R-:W-:Y:S02]  /*3ab0*/  ISETP.GT.U32.AND P1, PT, R13.reuse, R10, PT ;  /* 0x0000000a0d00720c */ /* 0x040fe40003f24070 */
[----:B------:R-:W-:-:S07]  /*3ac0*/  ISETP.GT.U32.AND P3, PT, R13, R17, PT ;  /* 0x000000110d00720c */ /* 0x000fce0003f64070 */
[--C-:B------:R-:W-:Y:S02]  /*3ad0*/  @!P2 IMAD.IADD R4, R4, 0x1, -R13.reuse ;  /* 0x000000010404a824 */ /* 0x100fe400078e0a0d */
[----:B------:R-:W-:-:S03]  /*3ae0*/  @!P5 IMAD.IADD R12, R12, 0x1, -R13 ;  /* 0x000000010c0cd824 */ /* 0x000fc600078e0a0d */
[C---:B------:R-:W-:Y:S01]  /*3af0*/  ISETP.GT.U32.AND P5, PT, R13.reuse, R4, PT ;  /* 0x000000040d00720c */ /* 0x040fe20003fa4070 */
[----:B------:R-:W-:Y:S02]  /*3b00*/  IMAD.MOV R8, RZ, RZ, -R8 ;  /* 0x000000ffff087224 */ /* 0x000fe400078e0a08 */
[----:B------:R-:W-:Y:S02]  /*3b10*/  @!P1 IMAD.IADD R10, R10, 0x1, -R13 ;  /* 0x000000010a0a9824 */ /* 0x000fe400078e0a0d */
[----:B------:R-:W-:Y:S01]  /*3b20*/  IMAD R7, R13, R8, R7 ;  /* 0x000000080d077224 */ /* 0x000fe200078e0207 */
[----:B------:R-:W-:Y:S01]  /*3b30*/  IABS R8, R27 ;  /* 0x0000001b00087213 */ /* 0x000fe20000000000 */
[----:B------:R-:W-:Y:S01]  /*3b40*/  @!P3 IMAD.IADD R17, R17, 0x1, -R13 ;  /* 0x000000011111b824 */ /* 0x000fe200078e0a0d */
[----:B------:R-:W-:-:S03]  /*3b50*/  ISETP.GT.U32.AND P3, PT, R13, R11, PT ;  /* 0x0000000b0d00720c */ /* 0x000fc60003f64070 */
[----:B------:R-:W-:-:S04]  /*3b60*/  IMAD.HI.U32 R20, R21, R8, RZ ;  /* 0x0000000815147227 */ /* 0x000fc800078e00ff */
[----:B------:R-:W-:Y:S01]  /*3b70*/  @!P5 IMAD.IADD R4, R4, 0x1, -R13 ;  /* 0x000000010404d824 */ /* 0x000fe200078e0a0d */
[C---:B------:R-:W-:Y:S01]  /*3b80*/  ISETP.GT.U32.AND P5, PT, R13.reuse, R10, PT ;  /* 0x0000000a0d00720c */ /* 0x040fe20003fa4070 */
[----:B------:R-:W-:Y:S01]  /*3b90*/  IMAD.MOV R20, RZ, RZ, -R20 ;  /* 0x000000ffff147224 */ /* 0x000fe200078e0a14 */
[----:B------:R-:W-:Y:S01]  /*3ba0*/  ISETP.GT.U32.AND P1, PT, R13, R17, PT ;  /* 0x000000110d00720c */ /* 0x000fe20003f24070 */
[----:B------:R-:W-:-:S04]  /*3bb0*/  IMAD.HI.U32 R22, R21, R6, RZ ;  /* 0x0000000615167227 */ /* 0x000fc800078e00ff */
[----:B------:R-:W-:Y:S02]  /*3bc0*/  IMAD R8, R0, R20, R8 ;  /* 0x0000001400087224 */ /* 0x000fe400078e0208 */
[--C-:B------:R-:W-:Y:S01]  /*3bd0*/  @!P3 IMAD.IADD R11, R11, 0x1, -R13.reuse ;  /* 0x000000010b0bb824 */ /* 0x100fe200078e0a0d */
[----:B------:R-:W2:Y:S01]  /*3be0*/  LDL R20, [R1+0x1bf4] ;  /* 0x001bf40001147983 */ /* 0x000ea20000100800 */
[----:B------:R-:W-:Y:S01]  /*3bf0*/  ISETP.GT.U32.AND P3, PT, R13, R12, PT ;  /* 0x0000000c0d00720c */ /* 0x000fe20003f64070 */
[----:B------:R-:W-:Y:S02]  /*3c00*/  IMAD.MOV R22, RZ, RZ, -R22 ;  /* 0x000000ffff167224 */ /* 0x000fe400078e0a16 */
[--C-:B------:R-:W-:Y:S02]  /*3c10*/  @!P5 IMAD.IADD R10, R10, 0x1, -R13.reuse ;  /* 0x000000010a0ad824 */ /* 0x100fe400078e0a0d */
[----:B------:R-:W-:Y:S02]  /*3c20*/  IMAD R6, R0, R22, R6 ;  /* 0x0000001600067224 */ /* 0x000fe400078e0206 */
[----:B------:R-:W2:Y:S01]  /*3c30*/  LDL R22, [R1+0x1bf0] ;  /* 0x001bf00001167983 */ /* 0x000ea20000100800 */
[----:B------:R-:W-:Y:S01]  /*3c40*/  @!P1 IMAD.IADD R17, R17, 0x1, -R13 ;  /* 0x0000000111119824 */ /* 0x000fe200078e0a0d */
[----:B------:R-:W-:-:S02]  /*3c50*/  ISETP.GT.U32.AND P6, PT, R13, R16, PT ;  /* 0x000000100d00720c */ /* 0x000fc40003fc4070 */
[----:B------:R-:W2:Y:S02]  /*3c60*/  LDL.LU R29, [R1+0x56c] ;  /* 0x00056c00011d7983 */ /* 0x000ea40000300800 */
[----:B------:R-:W-:Y:S01]  /*3c70*/  @!P3 IMAD.IADD R12, R12, 0x1, -R13 ;  /* 0x000000010c0cb824 */ /* 0x000fe200078e0a0d */
[----:B------:R-:W-:Y:S02]  /*3c80*/  ISETP.GE.AND P3, PT, R24, RZ, PT ;  /* 0x000000ff1800720c */ /* 0x000fe40003f66270 */
[----:B------:R-:W2:Y:S01]  /*3c90*/  LDL.LU R24, [R1+0x570] ;  /* 0x0005700001187983 */ /* 0x000ea20000300800 */
[----:B------:R-:W-:-:S03]  /*3ca0*/  ISETP.GT.U32.AND P2, PT, R13, R7, PT ;  /* 0x000000070d00720c */ /* 0x000fc60003f44070 */
[----:B0-----:R-:W2:Y:S02]  /*3cb0*/  LDL.LU R3, [R1+0x574] ;  /* 0x0005740001037983 */ /* 0x001ea40000300800 */
[----:B------:R-:W-:-:S08]  /*3cc0*/  @!P6 IMAD.IADD R16, R16, 0x1, -R13 ;  /* 0x000000011010e824 */ /* 0x000fd000078e0a0d */
[----:B------:R-:W-:Y:S01]  /*3cd0*/  @!P2 IMAD.IADD R7, R7, 0x1, -R13 ;  /* 0x000000010707a824 */ /* 0x000fe200078e0a0d */
[----:B------:R-:W-:-:S13]  /*3ce0*/  ISETP.GT.U32.AND P2, PT, R13, R16, PT ;  /* 0x000000100d00720c */ /* 0x000fda0003f44070 */
[----:B------:R-:W-:Y:S01]  /*3cf0*/  @!P2 IMAD.IADD R16, R16, 0x1, -R13 ;  /* 0x000000011010a824 */ /* 0x000fe200078e0a0d */
[----:B------:R-:W-:-:S13]  /*3d00*/  ISETP.GT.U32.AND P2, PT, R13, R11, PT ;  /* 0x0000000b0d00720c */ /* 0x000fda0003f44070 */
[----:B------:R-:W-:Y:S01]  /*3d10*/  @!P2 IMAD.IADD R11, R11, 0x1, -R13 ;  /* 0x000000010b0ba824 */ /* 0x000fe200078e0a0d */
[----:B---3--:R-:W-:-:S13]  /*3d20*/  ISETP.GE.AND P5, PT, R19, RZ, PT ;  /* 0x000000ff1300720c */ /* 0x008fda0003fa6270 */
[----:B------:R-:W-:Y:S01]  /*3d30*/  @!P5 IMAD.MOV R17, RZ, RZ, -R17 ;  /* 0x000000ffff11d224 */ /* 0x000fe200078e0a11 */
[----:B------:R-:W-:Y:S02]  /*3d40*/  ISETP.GE.AND P5, PT, R2, RZ, PT ;  /* 0x000000ff0200720c */ /* 0x000fe40003fa6270 */
[----:B------:R-:W3:Y:S01]  /*3d50*/  LDL.LU R2, [R1+0x30dc] ;  /* 0x0030dc0001027983 */ /* 0x000ee20000300800 */
[----:B----4-:R-:W-:-:S03]  /*3d60*/  ISETP.GE.AND P2, PT, R23, RZ, PT ;  /* 0x000000ff1700720c */ /* 0x010fc60003f46270 */
[----:B------:R-:W4:Y:S01]  /*3d70*/  LDL R23, [R1+0x1b34] ;  /* 0x001b340001177983 */ /* 0x000f220000100800 */
[C---:B------:R-:W-:Y:S02]  /*3d80*/  ISETP.GT.U32.AND P6, PT, R13.reuse, R14, PT ;  /* 0x0000000e0d00720c */ /* 0x040fe40003fc4070 */
[----:B------:R-:W-:-:S11]  /*3d90*/  ISETP.GT.U32.AND P1, PT, R13, R7, PT ;  /* 0x000000070d00720c */ /* 0x000fd60003f24070 */
[----:B------:R-:W-:-:S05]  /*3da0*/  @!P6 IMAD.IADD R14, R14, 0x1, -R13 ;  /* 0x000000010e0ee824 */ /* 0x000fca00078e0a0d */
[----:B------:R-:W-:Y:S01]  /*3db0*/  ISETP.GT.U32.AND P6, PT, R13, R14, PT ;  /* 0x0000000e0d00720c */ /* 0x000fe20003fc4070 */
[----:B------:R-:W-:-:S04]  /*3dc0*/  IMAD.HI.U32 R18, R21, R15, RZ ;  /* 0x0000000f15127227 */ /* 0x000fc800078e00ff */
[----:B------:R-:W-:Y:S02]  /*3dd0*/  @!P1 IMAD.IADD R7, R7, 0x1, -R13 ;  /* 0x0000000107079824 */ /* 0x000fe400078e0a0d */
[----:B------:R-:W-:-:S06]  /*3de0*/  IMAD.MOV R18, RZ, RZ, -R18 ;  /* 0x000000ffff127224 */ /* 0x000fcc00078e0a12 */
[----:B------:R-:W-:Y:S02]  /*3df0*/  @!P6 IMAD.IADD R14, R14, 0x1, -R13 ;  /* 0x000000010e0ee824 */ /* 0x000fe400078e0a0d */
[----:B------:R-:W-:Y:S02]  /*3e00*/  IMAD.MOV.U32 R13, RZ, RZ, R4 ;  /* 0x000000ffff0d7224 */ /* 0x000fe400078e0004 */
[C---:B------:R-:W-:Y:S02]  /*3e10*/  IMAD R18, R0.reuse, R18, R15 ;  /* 0x0000001200127224 */ /* 0x040fe400078e020f */
[----:B------:R-:W-:Y:S01]  /*3e20*/  @!P3 IMAD.MOV R13, RZ, RZ, -R13 ;  /* 0x000000ffff0db224 */ /* 0x000fe200078e0a0d */
[----:B------:R-:W-:Y:S02]  /*3e30*/  ISETP.GT.U32.AND P3, PT, R0, R9, PT ;  /* 0x000000090000720c */ /* 0x000fe40003f64070 */
[----:B--2---:R-:W-:Y:S02]  /*3e40*/  ISETP.GE.AND P1, PT, R20, RZ, PT ;  /* 0x000000ff1400720c */ /* 0x004fe40003f26270 */
[----:B------:R-:W-:-:S02]  /*3e50*/  IABS R15, R28 ;  /* 0x0000001c000f7213 */ /* 0x000fc40000000000 */
[----:B------:R-:W-:-:S03]  /*3e60*/  ISETP.GE.AND P6, PT, R22, RZ, PT ;  /* 0x000000ff1600720c */ /* 0x000fc60003fc6270 */
[----:B------:R-:W-:-:S06]  /*3e70*/  IMAD.HI.U32 R19, R21, R15, RZ ;  /* 0x0000000f15137227 */ /* 0x000fcc00078e00ff */
[----:B------:R-:W-:Y:S01]  /*3e80*/  @!P1 IMAD.MOV R12, RZ, RZ, -R12 ;  /* 0x000000ffff0c9224 */ /* 0x000fe200078e0a0c */
[----:B------:R-:W-:Y:S01]  /*3e90*/  ISETP.GE.AND P1, PT, R25, RZ, PT ;  /* 0x000000ff1900720c */ /* 0x000fe20003f26270 */
[----:B------:R-:W-:Y:S02]  /*3ea0*/  IMAD.MOV R19, RZ, RZ, -R19 ;  /* 0x000000ffff137224 */ /* 0x000fe400078e0a13 */
[----:B------:R-:W-:Y:S02]  /*3eb0*/  @!P3 IMAD.IADD R9, R9, 0x1, -R0 ;  /* 0x000000010909b824 */ /* 0x000fe400078e0a00 */
[----:B------:R-:W-:Y:S02]  /*3ec0*/  IMAD R4, R0, R19, R15 ;  /* 0x0000001300047224 */ /* 0x000fe400078e020f */
[----:B------:R-:W-:Y:S02]  /*3ed0*/  IMAD.MOV.U32 R15, RZ, RZ, R10 ;  /* 0x000000ffff0f7224 */ /* 0x000fe400078e000a */
[----:B------:R-:W-:-:S02]  /*3ee0*/  @!P6 IMAD.MOV R16, RZ, RZ, -R16 ;  /* 0x000000ffff10e224 */ /* 0x000fc400078e0a10 */
[----:B------:R-:W-:Y:S02]  /*3ef0*/  @!P2 IMAD.MOV R15, RZ, RZ, -R15 ;  /* 0x000000ffff0fa224 */ /* 0x000fe400078e0a0f */
[----:B------:R-:W-:Y:S02]  /*3f00*/  @!P5 IMAD.MOV R7, RZ, RZ, -R7 ;  /* 0x000000ffff07d224 */ /* 0x000fe400078e0a07 */
[----:B------:R-:W-:Y:S01]  /*3f10*/  @!P1 IMAD.MOV R11, RZ, RZ, -R11 ;  /* 0x000000ffff0b9224 */ /* 0x000fe200078e0a0b */
[----:B------:R-:W-:-:S13]  /*3f20*/  ISETP.GE.AND P2, PT, R26, RZ, PT ;  /* 0x000000ff1a00720c */ /* 0x000fda0003f46270 */
[----:B------:R-:W-:Y:S01]  /*3f30*/  @!P2 IMAD.MOV R14, RZ, RZ, -R14 ;  /* 0x000000ffff0ea224 */ /* 0x000fe200078e0a0e */
[----:B------:R-:W-:-:S13]  /*3f40*/  ISETP.GT.U32.AND P1, PT, R0, R5, PT ;  /* 0x000000050000720c */ /* 0x000fda0003f24070 */
[----:B------:R-:W-:Y:S01]  /*3f50*/  @!P1 IMAD.IADD R5, R5, 0x1, -R0 ;  /* 0x0000000105059824 */ /* 0x000fe200078e0a00 */
[----:B------:R-:W-:Y:S02]  /*3f60*/  ISETP.GE.AND P1, PT, R27, RZ, PT ;  /* 0x000000ff1b00720c */ /* 0x000fe40003f26270 */
[----:B------:R-:W-:-:S13]  /*3f70*/  ISETP.GT.U32.AND P6, PT, R0, R18, PT ;  /* 0x000000120000720c */ /* 0x000fda0003fc4070 */
[----:B------:R-:W-:-:S05]  /*3f80*/  @!P6 IMAD.IADD R18, R18, 0x1, -R0 ;  /* 0x000000011212e824 */ /* 0x000fca00078e0a00 */
[----:B------:R-:W-:Y:S02]  /*3f90*/  ISETP.GT.U32.AND P6, PT, R0, R18, PT ;  /* 0x000000120000720c */ /* 0x000fe40003fc4070 */
[----:B---3--:R-:W-:Y:S02]  /*3fa0*/  ISETP.NE.AND P3, PT, R2, RZ, PT ;  /* 0x000000ff0200720c */ /* 0x008fe40003f65270 */
[----:B------:R-:W-:-:S04]  /*3fb0*/  LOP3.LUT R20, RZ, R2, RZ, 0x33, !PT ;  /* 0x00000002ff147212 */ /* 0x000fc800078e33ff */
[C---:B------:R-:W-:Y:S02]  /*3fc0*/  SEL R22, R20.reuse, R13, !P3 ;  /* 0x0000000d14167207 */ /* 0x040fe40005800000 */
[C---:B------:R-:W-:Y:S02]  /*3fd0*/  SEL R13, R20.reuse, R17, !P3 ;  /* 0x00000011140d7207 */ /* 0x040fe40005800000 */
[C---:B------:R-:W-:Y:S01]  /*3fe0*/  SEL R17, R20.reuse, R16, !P3 ;  /* 0x0000001014117207 */ /* 0x040fe20005800000 */
[----:B------:R-:W-:Y:S01]  /*3ff0*/  STL [R1+0x28c], R22 ;  /* 0x00028c1601007387 */ /* 0x000fe20000100800 */
[----:B------:R-:W-:-:S03]  /*4000*/  SEL R16, R20, R12, !P3 ;  /* 0x0000000c14107207 */ /* 0x000fc60005800000 */
[----:B------:R0:W-:Y:S01]  /*4010*/  STL [R1+0x290], R13 ;  /* 0x0002900d01007387 */ /* 0x0001e20000100800 */
[C---:B------:R-:W-:Y:S02]  /*4020*/  SEL R12, R20.reuse, R7, !P3 ;  /* 0x00000007140c7207 */ /* 0x040fe40005800000 */
[C---:B------:R-:W-:Y:S01]  /*4030*/  SEL R11, R20.reuse, R11, !P3 ;  /* 0x0000000b140b7207 */ /* 0x040fe20005800000 */
[----:B------:R-:W-:Y:S01]  /*4040*/  STL [R1+0x288], R17 ;  /* 0x0002881101007387 */ /* 0x000fe20000100800 */
[----:B0-----:R-:W-:-:S03]  /*4050*/  SEL R13, R20, R15, !P3 ;  /* 0x0000000f140d7207 */ /* 0x001fc60005800000 */
[----:B------:R-:W-:Y:S04]  /*4060*/  STL [R1+0x284], R16 ;  /* 0x0002841001007387 */ /* 0x000fe80000100800 */
[----:B------:R-:W-:Y:S04]  /*4070*/  STL [R1+0x280], R13 ;  /* 0x0002800d01007387 */ /* 0x000fe80000100800 */
[----:B------:R-:W-:Y:S04]  /*4080*/  STL [R1+0x274], R12 ;  /* 0x0002740c01007387 */ /* 0x000fe80000100800 */
[----:B------:R-:W2:Y:S04]  /*4090*/  LDL.LU R25, [R1+0x578] ;  /* 0x0005780001197983 */ /* 0x000ea80000300800 */
[----:B------:R0:W-:Y:S04]  /*40a0*/  STL [R1+0x27c], R11 ;  /* 0x00027c0b01007387 */ /* 0x0001e80000100800 */
[----:B------:R-:W3:Y:S01]  /*40b0*/  LDL.LU R26, [R1+0x57c] ;  /* 0x00057c00011a7983 */ /* 0x000ee20000300800 */
[----:B------:R-:W-:-:S02]  /*40c0*/  SEL R7, R20, R14, !P3 ;  /* 0x0000000e14077207 */ /* 0x000fc40005800000 */
[----:B----4-:R-:W-:-:S03]  /*40d0*/  ISETP.GE.AND P2, PT, R23, RZ, PT ;  /* 0x000000ff1700720c */ /* 0x010fc60003f46270 */
[----:B------:R1:W-:Y:S04]  /*40e0*/  STL [R1+0x278], R7 ;  /* 0x0002780701007387 */ /* 0x0003e80000100800 */
[----:B------:R-:W4:Y:S04]  /*40f0*/  LDL.LU R23, [R1+0x564] ;  /* 0x0005640001177983 */ /* 0x000f280000300800 */
[----:B------:R-:W4:Y:S01]  /*4100*/  LDL.LU R27, [R1+0x5c0] ;  /* 0x0005c000011b7983 */ /* 0x000f220000300800 */
[C---:B------:R-:W-:Y:S02]  /*4110*/  ISETP.GT.U32.AND P3, PT, R0.reuse, R8, PT ;  /* 0x000000080000720c */ /* 0x040fe40003f64070 */
[----:B------:R-:W-:Y:S01]  /*4120*/  ISETP.GT.U32.AND P5, PT, R0, R9, PT ;  /* 0x000000090000720c */ /* 0x000fe20003fa4070 */
[----:B------:R-:W-:Y:S01]  /*4130*/  @!P6 IMAD.IADD R18, R18, 0x1, -R0 ;  /* 0x000000011212e824 */ /* 0x000fe200078e0a00 */
[----:B------:R-:W-:-:S02]  /*4140*/  ISETP.GT.U32.AND P6, PT, R0, R4, PT ;  /* 0x000000040000720c */ /* 0x000fc40003fc4070 */
[----:B------:R-:W-:-:S05]  /*4150*/  IABS R19, R24 ;  /* 0x0000001800137213 */ /* 0x000fca0000000000 */
[----:B0-----:R-:W-:-:S04]  /*4160*/  IMAD.HI.U32 R11, R21, R19, RZ ;  /* 0x00000013150b7227 */ /* 0x001fc800078e00ff */
[--C-:B------:R-:W-:Y:S01]  /*4170*/  @!P3 IMAD.IADD R8, R8, 0x1, -R0.reuse ;  /* 0x000000010808b824 */ /* 0x100fe200078e0a00 */
[----:B------:R-:W-:Y:S01]  /*4180*/  ISETP.GT.U32.AND P3, PT, R0, R5, PT ;  /* 0x000000050000720c */ /* 0x000fe20003f64070 */
[--C-:B------:R-:W-:Y:S02]  /*4190*/  @!P5 IMAD.IADD R9, R9, 0x1, -R0.reuse ;  /* 0x000000010909d824 */ /* 0x100fe400078e0a00 */
[----:B------:R-:W-:Y:S02]  /*41a0*/  IMAD.MOV R11, RZ, RZ, -R11 ;  /* 0x000000ffff0b7224 */ /* 0x000fe400078e0a0b */
[----:B------:R-:W-:Y:S02]  /*41b0*/  IMAD.MOV.U32 R15, RZ, RZ, R9 ;  /* 0x000000ffff0f7224 */ /* 0x000fe400078e0009 */
[----:B------:R-:W-:Y:S02]  /*41c0*/  @!P6 IMAD.IADD R4, R4, 0x1, -R0 ;  /* 0x000000010404e824 */ /* 0x000fe400078e0a00 */
[----:B------:R-:W-:-:S02]  /*41d0*/  IMAD R11, R0, R11, R19 ;  /* 0x0000000b000b7224 */ /* 0x000fc400078e0213 */
[----:B------:R-:W-:Y:S01]  /*41e0*/  @!P2 IMAD.MOV R15, RZ, RZ, -R15 ;  /* 0x000000ffff0fa224 */ /* 0x000fe200078e0a0f */
[C---:B------:R-:W-:Y:S01]  /*41f0*/  ISETP.GT.U32.AND P2, PT, R0.reuse, R4, PT ;  /* 0x000000040000720c */ /* 0x040fe20003f44070 */
[----:B------:R-:W-:Y:S01]  /*4200*/  @!P3 IMAD.IADD R5, R5, 0x1, -R0 ;  /* 0x000000010505b824 */ /* 0x000fe200078e0a00 */
[----:B------:R-:W-:Y:S01]  /*4210*/  ISETP.GT.U32.AND P3, PT, R0, R11, PT ;  /* 0x0000000b0000720c */ /* 0x000fe20003f64070 */
[----:B------:R-:W-:-:S04]  /*4220*/  IMAD.MOV.U32 R13, RZ, RZ, R18 ;  /* 0x000000ffff0d7224 */ /* 0x000fc800078e0012 */
[----:B------:R-:W-:-:S05]  /*4230*/  @!P0 IMAD.MOV R13, RZ, RZ, -R13 ;  /* 0x000000ffff0d8224 */ /* 0x000fca00078e0a0d */
[----:B------:R0:W-:Y:S01]  /*4240*/  STL [R1+0x28], R13 ;  /* 0x0000280d01007387 */ /* 0x0001e20000100800 */
[--C-:B------:R-:W-:Y:S01]  /*4250*/  @!P2 IMAD.IADD R4, R4, 0x1, -R0.reuse ;  /* 0x000000010404a824 */ /* 0x100fe200078e0a00 */
[----:B------:R-:W-:Y:S01]  /*4260*/  ISETP.GE.AND P2, PT, R28, RZ, PT ;  /* 0x000000ff1c00720c */ /* 0x000fe20003f46270 */
[----:B------:R-:W-:Y:S01]  /*4270*/  @!P3 IMAD.IADD R11, R11, 0x1, -R0 ;  /* 0x000000010b0bb824 */ /* 0x000fe200078e0a00 */
[----:B------:R-:W4:Y:S01]  /*4280*/  LDL.LU R28, [R1+0x5c4] ;  /* 0x0005c400011c7983 */ /* 0x000f220000300800 */
[----:B------:R-:W-:-:S03]  /*4290*/  ISETP.GE.AND P3, PT, R24, RZ, PT ;  /* 0x000000ff1800720c */ /* 0x000fc60003f66270 */
[----:B------:R-:W4:Y:S01]  /*42a0*/  LDL.LU R24, [R1+0x5c8] ;  /* 0x0005c80001187983 */ /* 0x000f220000300800 */
[----:B------:R-:W-:Y:S02]  /*42b0*/  ISETP.GT.U32.AND P5, PT, R0, R6, PT ;  /* 0x000000060000720c */ /* 0x000fe40003fa4070 */
[----:B------:R-:W-:Y:S02]  /*42c0*/  IABS R10, R29 ;  /* 0x0000001d000a7213 */ /* 0x000fe40000000000 */
[----:B------:R-:W-:-:S03]  /*42d0*/  IABS R2, R3 ;  /* 0x0000000300027213 */ /* 0x000fc60000000000 */
[----:B------:R-:W-:-:S06]  /*42e0*/  IMAD.HI.U32 R12, R21, R10, RZ ;  /* 0x0000000a150c7227 */ /* 0x000fcc00078e00ff */
[----:B------:R-:W-:Y:S02]  /*42f0*/  @!P5 IMAD.IADD R6, R6, 0x1, -R0 ;  /* 0x000000010606d824 */ /* 0x000fe400078e0a00 */
[----:B-1----:R-:W-:-:S03]  /*4300*/  IMAD.HI.U32 R7, R21, R2, RZ ;  /* 0x0000000215077227 */ /* 0x002fc600078e00ff */
[C---:B------:R-:W-:Y:S01]  /*4310*/  ISETP.GT.U32.AND P6, PT, R0.reuse, R6, PT ;  /* 0x000000060000720c */ /* 0x040fe20003fc4070 */
[----:B------:R-:W-:Y:S02]  /*4320*/  IMAD.MOV R12, RZ, RZ, -R12 ;  /* 0x000000ffff0c7224 */ /* 0x000fe400078e0a0c */
[----:B------:R-:W-:Y:S01]  /*4330*/  IMAD.MOV R7, RZ, RZ, -R7 ;  /* 0x000000ffff077224 */ /* 0x000fe200078e0a07 */
[C---:B------:R-:W-:Y:S01]  /*4340*/  ISETP.GT.U32.AND P5, PT, R0.reuse, R8, PT ;  /* 0x000000080000720c */ /* 0x040fe20003fa4070 */
[C---:B------:R-:W-:Y:S02]  /*4350*/  IMAD R12, R0.reuse, R12, R10 ;  /* 0x0000000c000c7224 */ /* 0x040fe400078e020a */
[----:B------:R-:W-:-:S06]  /*4360*/  IMAD R10, R0, R7, R2 ;  /* 0x00000007000a7224 */ /* 0x000fcc00078e0202 */
[----:B------:R-:W-:Y:S01]  /*4370*/  @!P6 IMAD.IADD R6, R6, 0x1, -R0 ;  /* 0x000000010606e824 */ /* 0x000fe200078e0a00 */
[----:B------:R-:W-:-:S03]  /*4380*/  ISETP.GT.U32.AND P6, PT, R0, R10, PT ;  /* 0x0000000a0000720c */ /* 0x000fc60003fc4070 */
[----:B------:R-:W-:Y:S02]  /*4390*/  @!P5 IMAD.IADD R8, R8, 0x1, -R0 ;  /* 0x000000010808d824 */ /* 0x000fe400078e0a00 */
[----:B------:R-:W-:Y:S02]  /*43a0*/  IMAD.MOV.U32 R14, RZ, RZ, R5 ;  /* 0x000000ffff0e7224 */ /* 0x000fe400078e0005 */
[----:B------:R-:W-:-:S06]  /*43b0*/  IMAD.MOV.U32 R5, RZ, RZ, R8 ;  /* 0x000000ffff057224 */ /* 0x000fcc00078e0008 */
[----:B------:R-:W-:Y:S02]  /*43c0*/  @!P6 IMAD.IADD R10, R10, 0x1, -R0 ;  /* 0x000000010a0ae824 */ /* 0x000fe400078e0a00 */
[----:B------:R-:W-:Y:S01]  /*43d0*/  @!P1 IMAD.MOV R5, RZ, RZ, -R5 ;  /* 0x000000ffff059224 */ /* 0x000fe200078e0a05 */
[C---:B------:R-:W-:Y:S02]  /*43e0*/  ISETP.GT.U32.AND P1, PT, R0.reuse, R11, PT ;  /* 0x0000000b0000720c */ /* 0x040fe40003f24070 */
[----:B------:R-:W-:Y:S01]  /*43f0*/  ISETP.GT.U32.AND P6, PT, R0, R10, PT ;  /* 0x0000000a0000720c */ /* 0x000fe20003fc4070 */
[----:B------:R-:W-:-:S05]  /*4400*/  @!P4 IMAD.MOV R14, RZ, RZ, -R14 ;  /* 0x000000ffff0ec224 */ /* 0x000fca00078e0a0e */
[----:B------:R1:W-:Y:S05]  /*4410*/  STL [R1], R14 ;  /* 0x0000000e01007387 */ /* 0x0003ea0000100800 */
[--C-:B------:R-:W-:Y:S02]  /*4420*/  @!P1 IMAD.IADD R11, R11, 0x1, -R0.reuse ;  /* 0x000000010b0b9824 */ /* 0x100fe400078e0a00 */
[----:B------:R-:W-:Y:S01]  /*4430*/  @!P6 IMAD.IADD R10, R10, 0x1, -R0 ;  /* 0x000000010a0ae824 */ /* 0x000fe200078e0a00 */
[----:B------:R-:W-:Y:S02]  /*4440*/  ISETP.GT.U32.AND P0, PT, R0, R12, PT ;  /* 0x0000000c0000720c */ /* 0x000fe40003f04070 */
[----:B--2---:R-:W-:-:S02]  /*4450*/  IABS R2, R25 ;  /* 0x0000001900027213 */ /* 0x004fc40000000000 */
[----:B------:R-:W-:Y:S02]  /*4460*/  ISETP.GE.AND P1, PT, R25, RZ, PT ;  /* 0x000000ff1900720c */ /* 0x000fe40003f26270 */
[----:B------:R-:W2:Y:S01]  /*4470*/  LDL.LU R25, [R1+0x5cc] ;  /* 0x0005cc0001197983 */ /* 0x000ea20000300800 */
[----:B---3--:R-:W-:Y:S02]  /*4480*/  IABS R9, R26 ;  /* 0x0000001a00097213 */ /* 0x008fe40000000000 */
[----:B------:R-:W-:Y:S02]  /*4490*/  ISETP.GE.AND P6, PT, R26, RZ, PT ;  /* 0x000000ff1a00720c */ /* 0x000fe40003fc6270 */
[----:B------:R-:W3:Y:S01]  /*44a0*/  LDL.LU R26, [R1+0x5d0] ;  /* 0x0005d000011a7983 */ /* 0x000ee20000300800 */
[----:B------:R-:W-:Y:S01]  /*44b0*/  IMAD.HI.U32 R7, R21, R2, RZ ;  /* 0x0000000215077227 */ /* 0x000fe200078e00ff */
[----:B----4-:R-:W-:-:S03]  /*44c0*/  ISETP.GE.AND P5, PT, R23, RZ, PT ;  /* 0x000000ff1700720c */ /* 0x010fc60003fa6270 */
[----:B0-----:R-:W-:-:S04]  /*44d0*/  IMAD.MOV R13, RZ, RZ, -R7 ;  /* 0x000000ffff0d7224 */ /* 0x001fc800078e0a07 */
[----:B------:R-:W-:-:S06]  /*44e0*/  IMAD R2, R0, R13, R2 ;  /* 0x0000000d00027224 */ /* 0x000fcc00078e0202 */
[----:B------:R-:W-:Y:S01]  /*44f0*/  @!P5 IMAD.MOV R6, RZ, RZ, -R6 ;  /* 0x000000ffff06d224 */ /* 0x000fe200078e0a06 */
[----:B------:R-:W-:Y:S02]  /*4500*/  ISETP.GT.U32.AND P5, PT, R0, R2, PT ;  /* 0x000000020000720c */ /* 0x000fe40003fa4070 */
[----:B------:R-:W-:-:S11]  /*4510*/  IABS R8, R27 ;  /* 0x0000001b00087213 */ /* 0x000fd60000000000 */
[--C-:B------:R-:W-:Y:S01]  /*4520*/  @!P5 IMAD.IADD R2, R2, 0x1, -R0.reuse ;  /* 0x000000010202d824 */ /* 0x100fe200078e0a00 */
[----:B------:R-:W-:Y:S02]  /*4530*/  ISETP.GE.AND P5, PT, R27, RZ, PT ;  /* 0x000000ff1b00720c */ /* 0x000fe40003fa6270 */
[----:B------:R-:W4:Y:S01]  /*4540*/  LDL.LU R27, [R1+0x5d4] ;  /* 0x0005d400011b7983 */ /* 0x000f220000300800 */
[----:B------:R-:W-:Y:S02]  /*4550*/  @!P0 IMAD.IADD R12, R12, 0x1, -R0 ;  /* 0x000000010c0c8824 */ /* 0x000fe400078e0a00 */
[----:B------:R-:W-:Y:S01]  /*4560*/  IMAD.HI.U32 R7, R21, R9, RZ ;  /* 0x0000000915077227 */ /* 0x000fe200078e00ff */
[----:B------:R-:W4:Y:S02]  /*4570*/  LDL.LU R23, [R1+0x5d8] ;  /* 0x0005d80001177983 */ /* 0x000f240000300800 */
[----:B------:R-:W-:Y:S01]  /*4580*/  ISETP.GT.U32.AND P4, PT, R0, R12, PT ;  /* 0x0000000c0000720c */ /* 0x000fe20003f84070 */
[----:B------:R-:W-:-:S02]  /*4590*/  IMAD.MOV R13, RZ, RZ, -R7 ;  /* 0x000000ffff0d7224 */ /* 0x000fc400078e0a07 */
[----:B------:R-:W-:Y:S02]  /*45a0*/  IMAD.MOV.U32 R7, RZ, RZ, R4 ;  /* 0x000000ffff077224 */ /* 0x000fe400078e0004 */
[----:B------:R-:W-:Y:S01]  /*45b0*/  IMAD R4, R0, R13, R9 ;  /* 0x0000000d00047224 */ /* 0x000fe200078e0209 */
[----:B------:R-:W-:-:S07]  /*45c0*/  ISETP.GE.AND P0, PT, R29, RZ, PT ;  /* 0x000000ff1d00720c */ /* 0x000fce0003f06270 */
[----:B------:R-:W-:Y:S01]  /*45d0*/  @!P4 IMAD.IADD R12, R12, 0x1, -R0 ;  /* 0x000000010c0cc824 */ /* 0x000fe200078e0a00 */
[----:B------:R-:W-:Y:S01]  /*45e0*/  ISETP.GT.U32.AND P4, PT, R0, R4, PT ;  /* 0x000000040000720c */ /* 0x000fe20003f84070 */
[----:B------:R-:W-:Y:S01]  /*45f0*/  @!P2 IMAD.MOV R7, RZ, RZ, -R7 ;  /* 0x000000ffff07a224 */ /* 0x000fe200078e0a07 */
[----:B------:R-:W-:Y:S01]  /*4600*/  ISETP.GE.AND P2, PT, R3, RZ, PT ;  /* 0x000000ff0300720c */ /* 0x000fe20003f46270 */
[----:B------:R-:W-:Y:S01]  /*4610*/  IMAD.MOV.U32 R3, RZ, RZ, R12 ;  /* 0x000000ffff037224 */ /* 0x000fe200078e000c */
[----:B-1----:R-:W-:-:S03]  /*4620*/  IABS R14, R24 ;  /* 0x00000018000e7213 */ /* 0x002fc60000000000 */
[----:B------:R-:W-:-:S06]  /*4630*/  @!P0 IMAD.MOV R3, RZ, RZ, -R3 ;  /* 0x000000ffff038224 */ /* 0x000fcc00078e0a03 */
[----:B------:R-:W-:Y:S01]  /*4640*/  @!P4 IMAD.IADD R4, R4, 0x1, -R0 ;  /* 0x000000010404c824 */ /* 0x000fe200078e0a00 */
[----:B------:R-:W-:Y:S01]  /*4650*/  ISETP.GT.U32.AND P4, PT, R0, R2, PT ;  /* 0x000000020000720c */ /* 0x000fe20003f84070 */
[----:B------:R-:W-:Y:S01]  /*4660*/  IMAD.MOV.U32 R12, RZ, RZ, R14 ;  /* 0x000000ffff0c7224 */ /* 0x000fe200078e000e */
[----:B------:R0:W-:Y:S01]  /*4670*/  STL [R1+0x48], R3 ;  /* 0x0000480301007387 */ /* 0x0001e20000100800 */
[----:B------:R-:W-:Y:S02]  /*4680*/  IMAD.MOV.U32 R16, RZ, RZ, R11 ;  /* 0x000000ffff107224 */ /* 0x000fe400078e000b */
[----:B------:R-:W-:Y:S02]  /*4690*/  IMAD.MOV.U32 R14, RZ, RZ, R10 ;  /* 0x000000ffff0e7224 */ /* 0x000fe400078e000a */
[----:B------:R-:W-:Y:S02]  /*46a0*/  @!P3 IMAD.MOV R16, RZ, RZ, -R16 ;  /* 0x000000ffff10b224 */ /* 0x000fe400078e0a10 */
[----:B------:R-:W-:Y:S01]  /*46b0*/  @!P2 IMAD.MOV R14, RZ, RZ, -R14 ;  /* 0x000000ffff0ea224 */ /* 0x000fe200078e0a0e */
[----:B0-----:R-:W4:Y:S03]  /*46c0*/  LDL.LU R3, [R1+0x5dc] ;  /* 0x0005dc0001037983 */ /* 0x001f260000300800 */
[----:B------:R-:W-:Y:S01]  /*46d0*/  @!P4 IMAD.IADD R2, R2, 0x1, -R0 ;  /* 0x000000010202c824 */ /* 0x000fe200078e0a00 */
[----:B------:R-:W-:Y:S04]  /*46e0*/  STL [R1+0x34], R16 ;  /* 0x0000341001007387 */ /* 0x000fe80000100800 */
[----:B------:R0:W-:Y:S01]  /*46f0*/  STL [R1+0x38], R14 ;  /* 0x0000380e01007387 */ /* 0x0001e20000100800 */
[----:B------:R-:W-:-:S03]  /*4700*/  ISETP.GE.AND P4, PT, R24, RZ, PT ;  /* 0x000000ff1800720c */ /* 0x000fc60003f86270 */
[----:B------:R-:W4:Y:S01]  /*4710*/  LDL.LU R29, [R1+0x5e0] ;  /* 0x0005e000011d7983 */ /* 0x000f220000300800 */
[----:B0-----:R-:W-:-:S04]  /*4720*/  IMAD.MOV.U32 R14, RZ, RZ, R2 ;  /* 0x000000ffff0e7224 */ /* 0x001fc800078e0002 */
[----:B------:R-:W-:-:S05]  /*4730*/  @!P1 IMAD.MOV R14, RZ, RZ, -R14 ;  /* 0x000000ffff0e9224 */ /* 0x000fca00078e0a0e */
[----:B------:R4:W-:Y:S04]  /*4740*/  STL [R1+0x40], R14 ;  /* 0x0000400e01007387 */ /* 0x0009e80000100800 */
[----:B------:R-:W4:Y:S01]  /*4750*/  LDL.LU R24, [R1+0x5e4] ;  /* 0x0005e40001187983 */ /* 0x000f220000300800 */
[----:B------:R-:W-:Y:S01]  /*4760*/  IMAD.MOV.U32 R9, RZ, RZ, R8 ;  /* 0x000000ffff097224 */ /* 0x000fe200078e0008 */
[----:B------:R-:W-:Y:S02]  /*4770*/  IABS R8, R28 ;  /* 0x0000001c00087213 */ /* 0x000fe40000000000 */
[----:B------:R-:W-:Y:S02]  /*4780*/  ISETP.GE.AND P2, PT, R28, RZ, PT ;  /* 0x000000ff1c00720c */ /* 0x000fe40003f46270 */
[----:B------:R-:W4:Y:S01]  /*4790*/  LDL.LU R28, [R1+0x5e8] ;  /* 0x0005e800011c7983 */ /* 0x000f220000300800 */
[----:B------:R-:W-:-:S04]  /*47a0*/  IMAD.HI.U32 R13, R21, R9, RZ ;  /* 0x00000009150d7227 */ /* 0x000fc800078e00ff */
[----:B------:R-:W-:Y:S01]  /*47b0*/  IMAD.MOV R13, RZ, RZ, -R13 ;  /* 0x000000ffff0d7224 */ /* 0x000fe200078e0a0d */
[----:B------:R-:W-:-:S03]  /*47c0*/  ISETP.GT.U32.AND P0, PT, R0, R4, PT ;  /* 0x000000040000720c */ /* 0x000fc60003f04070 */
[----:B------:R-:W-:-:S05]  /*47d0*/  IMAD R9, R0, R13, R9 ;  /* 0x0000000d00097224 */ /* 0x000fca00078e0209 */
[----:B------:R-:W-:-:S05]  /*47e0*/  ISETP.GT.U32.AND P3, PT, R0, R9, PT ;  /* 0x000000090000720c */ /* 0x000fca0003f64070 */
[----:B------:R-:W-:Y:S02]  /*47f0*/  @!P0 IMAD.IADD R4, R4, 0x1, -R0 ;  /* 0x0000000104048824 */ /* 0x000fe400078e0a00 */
[----:B------:R-:W-:-:S04]  /*4800*/  IMAD.HI.U32 R13, R21, R8, RZ ;  /* 0x00000008150d7227 */ /* 0x000fc800078e00ff */
[----:B------:R-:W-:Y:S02]  /*4810*/  IMAD.MOV.U32 R17, RZ, RZ, R4 ;  /* 0x000000ffff117224 */ /* 0x000fe400078e0004 */
[----:B------:R-:W-:Y:S02]  /*4820*/  @!P3 IMAD.IADD R9, R9, 0x1, -R0 ;  /* 0x000000010909b824 */ /* 0x000fe400078e0a00 */
[----:B------:R-:W-:Y:S02]  /*4830*/  @!P6 IMAD.MOV R17, RZ, RZ, -R17 ;  /* 0x000000ffff11e224 */ /* 0x000fe400078e0a11 */
[----:B------:R-:W-:Y:S01]  /*4840*/  IMAD.HI.U32 R11, R21, R12, RZ ;  /* 0x0000000c150b7227 */ /* 0x000fe200078e00ff */
[----:B------:R-:W-:-:S03]  /*4850*/  ISETP.GT.U32.AND P1, PT, R0, R9, PT ;  /* 0x000000090000720c */ /* 0x000fc60003f24070 */
[----:B------:R-:W-:Y:S01]  /*4860*/  IMAD.MOV R13, RZ, RZ, -R13 ;  /* 0x000000ffff0d7224 */ /* 0x000fe200078e0a0d */
[----:B------:R0:W-:Y:S01]  /*4870*/  STL [R1+0x44], R17 ;  /* 0x0000441101007387 */ /* 0x0001e20000100800 */
[----:B------:R-:W-:Y:S02]  /*4880*/  IMAD.MOV R10, RZ, RZ, -R11 ;  /* 0x000000ffff0a7224 */ /* 0x000fe400078e0a0b */
[C---:B------:R-:W-:Y:S02]  /*4890*/  IMAD R11, R0.reuse, R13, R8 ;  /* 0x0000000d000b7224 */ /* 0x040fe400078e0208 */
[----:B------:R-:W-:-:S03]  /*48a0*/  IMAD R8, R0, R10, R12 ;  /* 0x0000000a00087224 */ /* 0x000fc600078e020c */
[C---:B------:R-:W-:Y:S01]  /*48b0*/  ISETP.GT.U32.AND P6, PT, R0.reuse, R11, PT ;  /* 0x0000000b0000720c */ /* 0x040fe20003fc4070 */
[----:B------:R-:W-:Y:S01]  /*48c0*/  @!P1 IMAD.IADD R9, R9, 0x1, -R0 ;  /* 0x0000000109099824 */ /* 0x000fe200078e0a00 */
[----:B------:R-:W-:-:S03]  /*48d0*/  ISETP.GT.U32.AND P1, PT, R0, R8, PT ;  /* 0x000000080000720c */ /* 0x000fc60003f24070 */
[----:B------:R-:W-:-:S08]  /*48e0*/  IMAD.MOV.U32 R18, RZ, RZ, R9 ;  /* 0x000000ffff127224 */ /* 0x000fd000078e0009 */
[--C-:B------:R-:W-:Y:S02]  /*48f0*/  @!P6 IMAD.IADD R11, R11, 0x1, -R0.reuse ;  /* 0x000000010b0be824 */ /* 0x100fe400078e0a00 */
[----:B------:R-:W-:-:S03]  /*4900*/  @!P1 IMAD.IADD R8, R8, 0x1, -R0 ;  /* 0x0000000108089824 */ /* 0x000fc600078e0a00 */
[C---:B------:R-:W-:Y:S01]  /*4910*/  ISETP.GT.U32.AND P1, PT, R0.reuse, R11, PT ;  /* 0x0000000b0000720c */ /* 0x040fe20003f24070 */
[----:B------:R-:W-:Y:S01]  /*4920*/  @!P5 IMAD.MOV R18, RZ, RZ, -R18 ;  /* 0x000000ffff12d224 */ /* 0x000fe200078e0a12 */
[----:B------:R-:W-:-:S11]  /*4930*/  ISETP.GT.U32.AND P5, PT, R0, R8, PT ;  /* 0x000000080000720c */ /* 0x000fd60003fa4070 */
[--C-:B------:R-:W-:Y:S02]  /*4940*/  @!P1 IMAD.IADD R11, R11, 0x1, -R0.reuse ;  /* 0x000000010b0b9824 */ /* 0x100fe400078e0a00 */
[----:B------:R-:W-:Y:S02]  /*4950*/  @!P5 IMAD.IADD R8, R8, 0x1, -R0 ;  /* 0x000000010808d824 */ /* 0x000fe400078e0a00 */
[----:B------:R-:W-:Y:S02]  /*4960*/  IMAD.MOV.U32 R19, RZ, RZ, R11 ;  /* 0x000000ffff137224 */ /* 0x000fe400078e000b */
[----:B------:R-:W-:Y:S02]  /*4970*/  @!P4 IMAD.MOV R8, RZ, RZ, -R8 ;  /* 0x000000ffff08c224 */ /* 0x000fe400078e0a08 */
[----:B------:R-:W-:Y:S01]  /*4980*/  @!P2 IMAD.MOV R19, RZ, RZ, -R19 ;  /* 0x000000ffff13a224 */ /* 0x000fe200078e0a13 */
[----:B--2---:R-:W-:Y:S02]  /*4990*/  ISETP.GE.AND P0, PT, R25, RZ, PT ;  /* 0x000000ff1900720c */ /* 0x004fe40003f06270 */
[----:B------:R-:W-:-:S02]  /*49a0*/  IABS R2, R25 ;  /* 0x0000001900027213 */ /* 0x000fc40000000000 */
[----:B------:R-:W2:Y:S01]  /*49b0*/  LDL.LU R25, [R1+0x5ec] ;  /* 0x0005ec0001197983 */ /* 0x000ea20000300800 */
[----:B---3--:R-:W-:Y:S02]  /*49c0*/  ISETP.GE.AND P3, PT, R26, RZ, PT ;  /* 0x000000ff1a00720c */ /* 0x008fe40003f66270 */
[----:B------:R-:W-:Y:S02]  /*49d0*/  IABS R16, R26 ;  /* 0x0000001a00107213 */ /* 0x000fe40000000000 */
[----:B------:R-:W3:Y:S03]  /*49e0*/  LDL.LU R26, [R1+0x5f0] ;  /* 0x0005f000011a7983 */ /* 0x000ee60000300800 */
[----:B------:R-:W-:-:S04]  /*49f0*/  IMAD.HI.U32 R4, R21, R16, RZ ;  /* 0x0000001015047227 */ /* 0x000fc800078e00ff */
[----:B------:R-:W-:-:S04]  /*4a00*/  IMAD.MOV R4, RZ, RZ, -R4 ;  /* 0x000000ffff047224 */ /* 0x000fc800078e0a04 */
[----:B------:R-:W-:-:S05]  /*4a10*/  IMAD R16, R0, R4, R16 ;  /* 0x0000000400107224 */ /* 0x000fca00078e0210 */
[----:B------:R-:W-:Y:S01]  /*4a20*/  ISETP.GT.U32.AND P1, PT, R0, R16, PT ;  /* 0x000000100000720c */ /* 0x000fe20003f24070 */
[----:B------:R-:W-:Y:S04]  /*4a30*/  STL [R1+0x2c], R18 ;  /* 0x00002c1201007387 */ /* 0x000fe80000100800 */
[----:B------:R-:W-:Y:S04]  /*4a40*/  STL [R1+0x30], R19 ;  /* 0x0000301301007387 */ /* 0x000fe80000100800 */
[----:B------:R1:W-:Y:S04]  /*4a50*/  STL [R1+0x10], R8 ;  /* 0x0000100801007387 */ /* 0x0003e80000100800 */
[----:B------:R-:W-:Y:S01]  /*4a60*/  @!P1 IMAD.IADD R16, R16, 0x1, -R0 ;  /* 0x0000000110109824 */ /* 0x000fe200078e0a00 */
[----:B----4-:R-:W-:-:S02]  /*4a70*/  IABS R14, R27 ;  /* 0x0000001b000e7213 */ /* 0x010fc40000000000 */
[----:B------:R-:W-:Y:S02]  /*4a80*/  ISETP.GE.AND P1, PT, R27, RZ, PT ;  /* 0x000000ff1b00720c */ /* 0x000fe40003f26270 */
[----:B------:R-:W4:Y:S01]  /*4a90*/  LDL.LU R27, [R1+0x5f4] ;  /* 0x0005f400011b7983 */ /* 0x000f220000300800 */
[----:B------:R-:W-:-:S04]  /*4aa0*/  IMAD.HI.U32 R13, R21, R2, RZ ;  /* 0x00000002150d7227 */ /* 0x000fc800078e00ff */
[----:B------:R-:W-:-:S04]  /*4ab0*/  IMAD.MOV R13, RZ, RZ, -R13 ;  /* 0x000000ffff0d7224 */ /* 0x000fc800078e0a0d */
[----:B------:R-:W-:-:S05]  /*4ac0*/  IMAD R2, R0, R13, R2 ;  /* 0x0000000d00027224 */ /* 0x000fca00078e0202 */
[----:B------:R-:W-:Y:S01]  /*4ad0*/  ISETP.GT.U32.AND P6, PT, R0, R2, PT ;  /* 0x000000020000720c */ /* 0x000fe20003fc4070 */
[----:B0-----:R-:W-:-:S04]  /*4ae0*/  IMAD.HI.U32 R17, R21, R14, RZ ;  /* 0x0000000e15117227 */ /* 0x001fc800078e00ff */
[----:B------:R-:W-:-:S08]  /*4af0*/  IMAD.MOV R17, RZ, RZ, -R17 ;  /* 0x000000ffff117224 */ /* 0x000fd000078e0a11 */
[----:B------:R-:W-:Y:S02]  /*4b00*/  @!P6 IMAD.IADD R2, R2, 0x1, -R0 ;  /* 0x000000010202e824 */ /* 0x000fe400078e0a00 */
[----:B------:R-:W-:-:S03]  /*4b10*/  IMAD R14, R0, R17, R14 ;  /* 0x00000011000e7224 */ /* 0x000fc600078e020e */
[----:B------:R-:W-:Y:S02]  /*4b20*/  ISETP.GT.U32.AND P6, PT, R0, R2, PT ;  /* 0x000000020000720c */ /* 0x000fe40003fc4070 */
[----:B------:R-:W-:-:S05]  /*4b30*/  IABS R12, R3 ;  /* 0x00000003000c7213 */ /* 0x000fca0000000000 */
[----:B------:R-:W-:Y:S01]  /*4b40*/  IMAD.HI.U32 R4, R21, R12, RZ ;  /* 0x0000000c15047227 */ /* 0x000fe200078e00ff */
[----:B------:R-:W-:-:S03]  /*4b50*/  ISETP.GT.U32.AND P2, PT, R0, R14, PT ;  /* 0x0000000e0000720c */ /* 0x000fc60003f44070 */
[----:B------:R-:W-:-:S04]  /*4b60*/  IMAD.MOV R4, RZ, RZ, -R4 ;  /* 0x000000ffff047224 */ /* 0x000fc800078e0a04 */
[----:B------:R-:W-:Y:S02]  /*4b70*/  IMAD R12, R0, R4, R12 ;  /* 0x00000004000c7224 */ /* 0x000fe400078e020c */
[--C-:B------:R-:W-:Y:S01]  /*4b80*/  @!P6 IMAD.IADD R2, R2, 0x1, -R0.reuse ;  /* 0x000000010202e824 */ /* 0x100fe200078e0a00 */
[----:B------:R-:W-:Y:S02]  /*4b90*/  IABS R10, R23 ;  /* 0x00000017000a7213 */ /* 0x000fe40000000000 */
[----:B------:R-:W-:Y:S01]  /*4ba0*/  ISETP.GT.U32.AND P6, PT, R0, R12, PT ;  /* 0x0000000c0000720c */ /* 0x000fe20003fc4070 */
[----:B------:R-:W-:Y:S01]  /*4bb0*/  @!P2 IMAD.IADD R14, R14, 0x1, -R0 ;  /* 0x000000010e0ea824 */ /* 0x000fe200078e0a00 */
[----:B------:R-:W-:Y:S01]  /*4bc0*/  ISETP.GT.U32.AND P2, PT, R0, R16, PT ;  /* 0x000000100000720c */ /* 0x000fe20003f44070 */
[----:B------:R-:W-:Y:S01]  /*4bd0*/  IMAD.HI.U32 R13, R21, R10, RZ ;  /* 0x0000000a150d7227 */ /* 0x000fe200078e00ff */
[----:B------:R-:W-:-:S03]  /*4be0*/  IABS R4, R24 ;  /* 0x0000001800047213 */ /* 0x000fc60000000000 */
[----:B------:R-:W-:Y:S02]  /*4bf0*/  IMAD.MOV R13, RZ, RZ, -R13 ;  /* 0x000000ffff0d7224 */ /* 0x000fe400078e0a0d */
[----:B------:R-:W-:-:S04]  /*4c00*/  IMAD.HI.U32 R17, R21, R4, RZ ;  /* 0x0000000415117227 */ /* 0x000fc800078e00ff */
[----:B------:R-:W-:Y:S02]  /*4c10*/  IMAD.MOV R17, RZ, RZ, -R17 ;  /* 0x000000ffff117224 */ /* 0x000fe400078e0a11 */
[----:B------:R-:W-:Y:S02]  /*4c20*/  @!P6 IMAD.IADD R12, R12, 0x1, -R0 ;  /* 0x000000010c0ce824 */ /* 0x000fe400078e0a00 */
[C---:B------:R-:W-:Y:S02]  /*4c30*/  IMAD R10, R0.reuse, R13, R10 ;  /* 0x0000000d000a7224 */ /* 0x040fe400078e020a */
[C---:B------:R-:W-:Y:S01]  /*4c40*/  IMAD R4, R0.reuse, R17, R4 ;  /* 0x0000001100047224 */ /* 0x040fe200078e0204 */
[----:B------:R-:W-:Y:S01]  /*4c50*/  ISETP.GT.U32.AND P4, PT, R0, R12, PT ;  /* 0x0000000c0000720c */ /* 0x000fe20003f84070 */
[----:B------:R-:W-:Y:S01]  /*4c60*/  @!P2 IMAD.IADD R16, R16, 0x1, -R0 ;  /* 0x000000011010a824 */ /* 0x000fe200078e0a00 */
[C---:B------:R-:W-:Y:S02]  /*4c70*/  ISETP.GT.U32.AND P5, PT, R0.reuse, R10, PT ;  /* 0x0000000a0000720c */ /* 0x040fe40003fa4070 */
[----:B------:R-:W-:Y:S01]  /*4c80*/  ISETP.GT.U32.AND P2, PT, R0, R4, PT ;  /* 0x000000040000720c */ /* 0x000fe20003f44070 */
[----:B-1----:R-:W-:-:S04]  /*4c90*/  IMAD.MOV.U32 R8, RZ, RZ, R2 ;  /* 0x000000ffff087224 */ /* 0x002fc800078e0002 */
[----:B------:R-:W-:Y:S01]  /*4ca0*/  @!P0 IMAD.MOV R8, RZ, RZ, -R8 ;  /* 0x000000ffff088224 */ /* 0x000fe200078e0a08 */
[----:B------:R-:W-:-:S03]  /*4cb0*/  IABS R9, R28 ;  /* 0x0000001c00097213 */ /* 0x000fc60000000000 */
[--C-:B------:R-:W-:Y:S01]  /*4cc0*/  @!P4 IMAD.IADD R12, R12, 0x1, -R0.reuse ;  /* 0x000000010c0cc824 */ /* 0x100fe200078e0a00 */
[----:B------:R-:W-:Y:S01]  /*4cd0*/  STL [R1+0x20], R8 ;  /* 0x0000200801007387 */ /* 0x000fe20000100800 */
[--C-:B------:R-:W-:Y:S01]  /*4ce0*/  @!P5 IMAD.IADD R10, R10, 0x1, -R0.reuse ;  /* 0x000000010a0ad824 */ /* 0x100fe200078e0a00 */
[----:B------:R-:W-:Y:S01]  /*4cf0*/  ISETP.GE.AND P4, PT, R3, RZ, PT ;  /* 0x000000ff0300720c */ /* 0x000fe20003f86270 */
[----:B------:R-:W-:Y:S01]  /*4d00*/  @!P2 IMAD.IADD R4, R4, 0x1, -R0 ;  /* 0x000000010404a824 */ /* 0x000fe200078e0a00 */
[----:B------:R-:W4:Y:S01]  /*4d10*/  LDL.LU R3, [R1+0x5f8] ;  /* 0x0005f80001037983 */ /* 0x000f220000300800 */
[----:B------:R-:W-:-:S03]  /*4d20*/  ISETP.GE.AND P2, PT, R24, RZ, PT ;  /* 0x000000ff1800720c */ /* 0x000fc60003f46270 */
[----:B------:R-:W4:Y:S01]  /*4d30*/  LDL.LU R24, [R1+0x5fc] ;  /* 0x0005fc0001187983 */ /* 0x000f220000300800 */
[----:B------:R-:W-:Y:S01]  /*4d40*/  ISETP.GT.U32.AND P6, PT, R0, R10, PT ;  /* 0x0000000a0000720c */ /* 0x000fe20003fc4070 */
[----:B------:R-:W-:-:S04]  /*4d50*/  IMAD.HI.U32 R11, R21, R9, RZ ;  /* 0x00000009150b7227 */ /* 0x000fc800078e00ff */
[----:B------:R-:W-:Y:S01]  /*4d60*/  IMAD.MOV R11, RZ, RZ, -R11 ;  /* 0x000000ffff0b7224 */ /* 0x000fe200078e0a0b */
[----:B------:R-:W-:-:S03]  /*4d70*/  ISETP.GT.U32.AND P5, PT, R0, R14, PT ;  /* 0x0000000e0000720c */ /* 0x000fc60003fa4070 */
[----:B------:R-:W-:-:S04]  /*4d80*/  IMAD R9, R0, R11, R9 ;  /* 0x0000000b00097224 */ /* 0x000fc800078e0209 */
[----:B------:R-:W-:Y:S01]  /*4d90*/  @!P6 IMAD.IADD R10, R10, 0x1, -R0 ;  /* 0x000000010a0ae824 */ /* 0x000fe200078e0a00 */
[----:B------:R-:W-:Y:S01]  /*4da0*/  ISETP.GT.U32.AND P6, PT, R0, R9, PT ;  /* 0x000000090000720c */ /* 0x000fe20003fc4070 */
[----:B------:R-:W-:-:S04]  /*4db0*/  @!P3 IMAD.MOV R16, RZ, RZ, -R16 ;  /* 0x000000ffff10b224 */ /* 0x000fc800078e0a10 */
[----:B------:R-:W-:Y:S01]  /*4dc0*/  @!P5 IMAD.IADD R14, R14, 0x1, -R0 ;  /* 0x000000010e0ed824 */ /* 0x000fe200078e0a00 */
[----:B------:R-:W-:-:S03]  /*4dd0*/  ISETP.GE.AND P5, PT, R23, RZ, PT ;  /* 0x000000ff1700720c */ /* 0x000fc60003fa6270 */
[----:B------:R-:W-:-:S04]  /*4de0*/  @!P1 IMAD.MOV R14, RZ, RZ, -R14 ;  /* 0x000000ffff0e9224 */ /* 0x000fc800078e0a0e */
[----:B------:R-:W-:Y:S01]  /*4df0*/  @!P6 IMAD.IADD R9, R9, 0x1, -R0 ;  /* 0x000000010909e824 */ /* 0x000fe200078e0a00 */
[C---:B------:R-:W-:Y:S01]  /*4e00*/  ISETP.GT.U32.AND P1, PT, R0.reuse, R4, PT ;  /* 0x000000040000720c */ /* 0x040fe20003f24070 */
[----:B------:R-:W-:Y:S03]  /*4e10*/  STL [R1+0x14], R16 ;  /* 0x0000141001007387 */ /* 0x000fe60000100800 */
[----:B------:R-:W-:Y:S01]  /*4e20*/  ISETP.GT.U32.AND P6, PT, R0, R9, PT ;  /* 0x000000090000720c */ /* 0x000fe20003fc4070 */
[----:B------:R0:W-:Y:S01]  /*4e30*/  STL [R1+0x18], R14 ;  /* 0x0000180e01007387 */ /* 0x0001e20000100800 */
[----:B------:R-:W-:Y:S02]  /*4e40*/  @!P4 IMAD.MOV R12, RZ, RZ, -R12 ;  /* 0x000000ffff0cc224 */ /* 0x000fe400078e0a0c */
[----:B0-----:R-:W-:-:S04]  /*4e50*/  IMAD.MOV.U32 R14, RZ, RZ, R10 ;  /* 0x000000ffff0e7224 */ /* 0x001fc800078e000a */
[----:B------:R-:W-:Y:S02]  /*4e60*/  @!P5 IMAD.MOV R14, RZ, RZ, -R14 ;  /* 0x000000ffff0ed224 */ /* 0x000fe400078e0a0e */
[----:B------:R-:W-:-:S03]  /*4e70*/  @!P1 IMAD.IADD R4, R4, 0x1, -R0 ;  /* 0x0000000104049824 */ /* 0x000fc600078e0a00 */
[----:B------:R-:W-:Y:S01]  /*4e80*/  @!P6 IMAD.IADD R9, R9, 0x1, -R0 ;  /* 0x000000010909e824 */ /* 0x000fe200078e0a00 */
[----:B------:R-:W-:Y:S04]  /*4e90*/  STL [R1+0x1c], R14 ;  /* 0x00001c0e01007387 */ /* 0x000fe80000100800 */
[----:B------:R-:W-:Y:S01]  /*4ea0*/  STL [R1+0x1c4], R12 ;  /* 0x0001c40c01007387 */ /* 0x000fe20000100800 */
[----:B--2---:R-:W-:Y:S02]  /*4eb0*/  IABS R2, R25 ;  /* 0x0000001900027213 */ /* 0x004fe40000000000 */
[----:B------:R-:W-:Y:S02]  /*4ec0*/  ISETP.GE.AND P1, PT, R25, RZ, PT ;  /* 0x000000ff1900720c */ /* 0x000fe40003f26270 */
[----:B------:R-:W2:Y:S01]  /*4ed0*/  LDL.LU R25, [R1+0x600] ;  /* 0x0006000001197983 */ /* 0x000ea20000300800 */
[----:B---3--:R-:W-:-:S02]  /*4ee0*/  IABS R11, R26 ;  /* 0x0000001a000b7213 */ /* 0x008fc40000000000 */
[----:B------:R-:W-:Y:S02]  /*4ef0*/  ISETP.GE.AND P6, PT, R26, RZ, PT ;  /* 0x000000ff1a00720c */ /* 0x000fe40003fc6270 */
[----:B------:R-:W3:Y:S01]  /*4f00*/  LDL.LU R26, [R1+0x604] ;  /* 0x00060400011a7983 */ /* 0x000ee20000300800 */
[----:B------:R-:W-:-:S04]  /*4f10*/  IMAD.HI.U32 R17, R21, R2, RZ ;  /* 0x0000000215117227 */ /* 0x000fc800078e00ff */
[----:B------:R-:W-:-:S04]  /*4f20*/  IMAD.MOV R17, RZ, RZ, -R17 ;  /* 0x000000ffff117224 */ /* 0x000fc800078e0a11 */
[----:B------:R-:W-:-:S05]  /*4f30*/  IMAD R2, R0, R17, R2 ;  /* 0x0000001100027224 */ /* 0x000fca00078e0202 */
[----:B------:R-:W-:-:S13]  /*4f40*/  ISETP.GT.U32.AND P5, PT, R0, R2, PT ;  /* 0x000000020000720c */ /* 0x000fda0003fa4070 */
[----:B------:R-:W-:Y:S01]  /*4f50*/  @!P5 IMAD.IADD R2, R2, 0x1, -R0 ;  /* 0x000000010202d824 */ /* 0x000fe200078e0a00 */
[----:B----4-:R-:W-:Y:S02]  /*4f60*/  IABS R10, R27 ;  /* 0x0000001b000a7213 */ /* 0x010fe40000000000 */
[----:B------:R-:W-:Y:S02]  /*4f70*/  ISETP.GE.AND P5, PT, R27, RZ, PT ;  /* 0x000000ff1b00720c */ /* 0x000fe40003fa6270 */
[----:B------:R-:W4:Y:S01]  /*4f80*/  LDL.LU R27, [R1+0x608] ;  /* 0x00060800011b7983 */ /* 0x000f220000300800 */
[----:B------:R-:W-:Y:S01]  /*4f90*/  IABS R13, R29 ;  /* 0x0000001d000d7213 */ /* 0x000fe20000000000 */
[C---:B------:R-:W-:Y:S02]  /*4fa0*/  IMAD.HI.U32 R8, R21.reuse, R11, RZ ;  /* 0x0000000b15087227 */ /* 0x040fe400078e00ff */
[----:B------:R-:W4:Y:S02]  /*4fb0*/  LDL.LU R23, [R1+0x60c] ;  /* 0x00060c0001177983 */ /* 0x000f240000300800 */
[----:B------:R-:W-:-:S04]  /*4fc0*/  IMAD.HI.U32 R18, R21, R13, RZ ;  /* 0x0000000d15127227 */ /* 0x000fc800078e00ff */
[----:B------:R-:W-:-:S04]  /*4fd0*/  IMAD.MOV R18, RZ, RZ, -R18 ;  /* 0x000000ffff127224 */ /* 0x000fc800078e0a12 */
[----:B------:R-:W-:-:S05]  /*4fe0*/  IMAD R13, R0, R18, R13 ;  /* 0x00000012000d7224 */ /* 0x000fca00078e020d */
[----:B------:R-:W-:Y:S01]  /*4ff0*/  ISETP.GT.U32.AND P0, PT, R0, R13, PT ;  /* 0x0000000d0000720c */ /* 0x000fe20003f04070 */
[----:B------:R-:W-:-:S12]  /*5000*/  IMAD.MOV R8, RZ, RZ, -R8 ;  /* 0x000000ffff087224 */ /* 0x000fd800078e0a08 */
[----:B------:R-:W-:-:S05]  /*5010*/  @!P0 IMAD.IADD R13, R13, 0x1, -R0 ;  /* 0x000000010d0d8824 */ /* 0x000fca00078e0a00 */
[C---:B------:R-:W-:Y:S01]  /*5020*/  ISETP.GT.U32.AND P3, PT, R0.reuse, R13, PT ;  /* 0x0000000d0000720c */ /* 0x040fe20003f64070 */
[----:B------:R-:W-:Y:S01]  /*5030*/  IMAD R11, R0, R8, R11 ;  /* 0x00000008000b7224 */ /* 0x000fe200078e020b */
[----:B------:R-:W-:-:S11]  /*5040*/  ISETP.GE.AND P0, PT, R29, RZ, PT ;  /* 0x000000ff1d00720c */ /* 0x000fd60003f06270 */
[----:B------:R-:W-:Y:S01]  /*5050*/  @!P3 IMAD.IADD R13, R13, 0x1, -R0 ;  /* 0x000000010d0db824 */ /* 0x000fe200078e0a00 */
[----:B------:R-:W-:Y:S02]  /*5060*/  ISETP.GT.U32.AND P3, PT, R0, R11, PT ;  /* 0x0000000b0000720c */ /* 0x000fe40003f64070 */
[----:B------:R-:W-:Y:S02]  /*5070*/  ISETP.GE.AND P4, PT, R28, RZ, PT ;  /* 0x000000ff1c00720c */ /* 0x000fe40003f86270 */
[----:B------:R-:W4:Y:S01]  /*5080*/  LDL.LU R28, [R1+0x610] ;  /* 0x00061000011c7983 */ /* 0x000f220000300800 */
[----:B------:R-:W-:-:S08]  /*5090*/  @!P0 IMAD.MOV R13, RZ, RZ, -R13 ;  /* 0x000000ffff0d8224 */ /* 0x000fd000078e0a0d */
[----:B------:R-:W-:Y:S01]  /*50a0*/  @!P3 IMAD.IADD R11, R11, 0x1, -R0 ;  /* 0x000000010b0bb824 */ /* 0x000fe200078e0a00 */
[----:B------:R-:W-:Y:S01]  /*50b0*/  ISETP.GT.U32.AND P3, PT, R0, R2, PT ;  /* 0x000000020000720c */ /* 0x000fe20003f64070 */
[----:B------:R0:W-:Y:S01]  /*50c0*/  STL [R1+0x1b0], R13 ;  /* 0x0001b00d01007387 */ /* 0x0001e20000100800 */
[----:B------:R-:W-:Y:S02]  /*50d0*/  @!P4 IMAD.MOV R9, RZ, RZ, -R9 ;  /* 0x000000ffff09c224 */ /* 0x000fe400078e0a09 */
[----:B0-----:R-:W-:-:S09]  /*50e0*/  IMAD.MOV.U32 R13, RZ, RZ, R4 ;  /* 0x000000ffff0d7224 */ /* 0x001fd200078e0004 */
[----:B------:R-:W-:Y:S02]  /*50f0*/  @!P3 IMAD.IADD R2, R2, 0x1, -R0 ;  /* 0x000000010202b824 */ /* 0x000fe400078e0a00 */
[----:B------:R-:W-:Y:S02]  /*5100*/  @!P2 IMAD.MOV R13, RZ, RZ, -R13 ;  /* 0x000000ffff0da224 */ /* 0x000fe400078e0a0d */
[----:B------:R-:W-:-:S03]  /*5110*/  @!P1 IMAD.MOV R2, RZ, RZ, -R2 ;  /* 0x000000ffff029224 */ /* 0x000fc600078e0a02 */
[----:B------:R-:W-:Y:S04]  /*5120*/  STL [R1+0x1c0], R13 ;  /* 0x0001c00d01007387 */ /* 0x000fe80000100800 */
[----:B------:R-:W-:Y:S04]  /*5130*/  STL [R1+0x1b4], R9 ;  /* 0x0001b40901007387 */ /* 0x000fe80000100800 */
[----:B------:R0:W-:Y:S04]  /*5140*/  STL [R1+0x1bc], R2 ;  /* 0x0001bc0201007387 */ /* 0x0001e80000100800 */
[----:B------:R-:W4:Y:S01]  /*5150*/  LDL.LU R29, [R1+0x614] ;  /* 0x00061400011d7983 */ /* 0x000f220000300800 */
[----:B------:R-:W-:-:S02]  /*5160*/  IABS R14, R3 ;  /* 0x00000003000e7213 */ /* 0x000fc40000000000 */
[----:B------:R-:W-:Y:S02]  /*5170*/  ISETP.GE.AND P4, PT, R3, RZ, PT ;  /* 0x000000ff0300720c */ /* 0x000fe40003f86270 */
[----:B------:R-:W-:Y:S01]  /*5180*/  IABS R12, R24 ;  /* 0x00000018000c7213 */ /* 0x000fe20000000000 */
[----:B------:R-:W4:Y:S01]  /*5190*/  LDL.LU R3, [R1+0x618] ;  /* 0x0006180001037983 */ /* 0x000f220000300800 */
[----:B------:R-:W-:-:S03]  /*51a0*/  ISETP.GE.AND P3, PT, R24, RZ, PT ;  /* 0x000000ff1800720c */ /* 0x000fc60003f66270 */
[----:B------:R-:W4:Y:S01]  /*51b0*/  LDL.LU R24, [R1+0x61c] ;  /* 0x00061c0001187983 */ /* 0x000f220000300800 */
[----:B------:R-:W-:-:S04]  /*51c0*/  IMAD.HI.U32 R8, R21, R10, RZ ;  /* 0x0000000a15087227 */ /* 0x000fc800078e00ff */
[----:B------:R-:W-:Y:S01]  /*51d0*/  IMAD.MOV R8, RZ, RZ, -R8 ;  /* 0x000000ffff087224 */ /* 0x000fe200078e0a08 */
[----:B------:R-:W-:-:S03]  /*51e0*/  ISETP.GT.U32.AND P0, PT, R0, R11, PT ;  /* 0x0000000b0000720c */ /* 0x000fc60003f04070 */
[----:B------:R-:W-:-:S05]  /*51f0*/  IMAD R10, R0, R8, R10 ;  /* 0x00000008000a7224 */ /* 0x000fca00078e020a */
[----:B------:R-:W-:Y:S01]  /*5200*/  ISETP.GT.U32.AND P2, PT, R0, R10, PT ;  /* 0x0000000a0000720c */ /* 0x000fe20003f44070 */
[----:B------:R-:W-:-:S04]  /*5210*/  IMAD.HI.U32 R4, R21, R12, RZ ;  /* 0x0000000c15047227 */ /* 0x000fc800078e00ff */
[----:B------:R-:W-:Y:S02]  /*5220*/  @!P0 IMAD.IADD R11, R11, 0x1, -R0 ;  /* 0x000000010b0b8824 */ /* 0x000fe400078e0a00 */
[----:B------:R-:W-:-:S04]  /*5230*/  IMAD.HI.U32 R8, R21, R14, RZ ;  /* 0x0000000e15087227 */ /* 0x000fc800078e00ff */
[----:B------:R-:W-:Y:S02]  /*5240*/  IMAD.MOV.U32 R17, RZ, RZ, R11 ;  /* 0x000000ffff117224 */ /* 0x000fe400078e000b */
[----:B------:R-:W-:Y:S02]  /*5250*/  @!P2 IMAD.IADD R10, R10, 0x1, -R0 ;  /* 0x000000010a0aa824 */ /* 0x000fe400078e0a00 */
[----:B------:R-:W-:Y:S02]  /*5260*/  IMAD.MOV R4, RZ, RZ, -R4 ;  /* 0x000000ffff047224 */ /* 0x000fe400078e0a04 */
[----:B------:R-:W-:Y:S01]  /*5270*/  @!P6 IMAD.MOV R17, RZ, RZ, -R17 ;  /* 0x000000ffff11e224 */ /* 0x000fe200078e0a11 */
[C---:B------:R-:W-:Y:S01]  /*5280*/  ISETP.GT.U32.AND P1, PT, R0.reuse, R10, PT ;  /* 0x0000000a0000720c */ /* 0x040fe20003f24070 */
[----:B------:R-:W-:Y:S02]  /*5290*/  IMAD.MOV R8, RZ, RZ, -R8 ;  /* 0x000000ffff087224 */ /* 0x000fe400078e0a08 */
[C---:B------:R-:W-:Y:S01]  /*52a0*/  IMAD R12, R0.reuse, R4, R12 ;  /* 0x00000004000c7224 */ /* 0x040fe200078e020c */
[----:B------:R1:W-:Y:S01]  /*52b0*/  STL [R1+0x1b8], R17 ;  /* 0x0001b81101007387 */ /* 0x0003e20000100800 */
[----:B------:R-:W-:-:S05]  /*52c0*/  IMAD R14, R0, R8, R14 ;  /* 0x00000008000e7224 */ /* 0x000fca00078e020e */
[----:B------:R-:W-:-:S03]  /*52d0*/  ISETP.GT.U32.AND P6, PT, R0, R14, PT ;  /* 0x0000000e0000720c */ /* 0x000fc60003fc4070 */
[----:B------:R-:W-:Y:S01]  /*52e0*/  @!P1 IMAD.IADD R10, R10, 0x1, -R0 ;  /* 0x000000010a0a9824 */ /* 0x000fe200078e0a00 */
[----:B------:R-:W-:-:S03]  /*52f0*/  ISETP.GT.U32.AND P1, PT, R0, R12, PT ;  /* 0x0000000c0000720c */ /* 0x000fc60003f24070 */
[----:B------:R-:W-:-:S06]  /*5300*/  IMAD.MOV.U32 R18, RZ, RZ, R10 ;  /* 0x000000ffff127224 */ /* 0x000fcc00078e000a */
[----:B------:R-:W-:-:S04]  /*5310*/  @!P6 IMAD.IADD R14, R14, 0x1, -R0 ;  /* 0x000000010e0ee824 */ /* 0x000fc800078e0a00 */
[----:B------:R-:W-:Y:S01]  /*5320*/  @!P1 IMAD.IADD R12, R12, 0x1, -R0 ;  /* 0x000000010c0c9824 */ /* 0x000fe200078e0a00 */
[----:B------:R-:W-:Y:S01]  /*5330*/  ISETP.GT.U32.AND P1, PT, R0, R14, PT ;  /* 0x0000000e0000720c */ /* 0x000fe20003f24070 */
[----:B------:R-:W-:-:S03]  /*5340*/  @!P5 IMAD.MOV R18, RZ, RZ, -R18 ;  /* 0x000000ffff12d224 */ /* 0x000fc600078e0a12 */
[----:B------:R-:W-:-:S09]  /*5350*/  ISETP.GT.U32.AND P5, PT, R0, R12, PT ;  /* 0x0000000c0000720c */ /* 0x000fd20003fa4070 */
[----:B------:R-:W-:-:S04]  /*5360*/  @!P1 IMAD.IADD R14, R14, 0x1, -R0 ;  /* 0x000000010e0e9824 */ /* 0x000fc800078e0a00 */
[----:B------:R-:W-:Y:S02]  /*5370*/  IMAD.MOV.U32 R19, RZ, RZ, R14 ;  /* 0x000000ffff137224 */ /* 0x000fe400078e000e */
[----:B------:R-:W-:Y:S02]  /*5380*/  @!P5 IMAD.IADD R12, R12, 0x1, -R0 ;  /* 0x000000010c0cd824 */ /* 0x000fe400078e0a00 */
[----:B------:R-:W-:Y:S02]  /*5390*/  @!P4 IMAD.MOV R19, RZ, RZ, -R19 ;  /* 0x000000ffff13c224 */ /* 0x000fe400078e0a13 */
[----:B------:R-:W-:Y:S01]  /*53a0*/  @!P3 IMAD.MOV R12, RZ, RZ, -R12 ;  /* 0x000000ffff0cb224 */ /* 0x000fe200078e0a0c */
[----:B--2---:R-:W-:Y:S02]  /*53b0*/  ISETP.GE.AND P0, PT, R25, RZ, PT ;  /* 0x000000ff1900720c */ /* 0x004fe40003f06270 */
[----:B------:R-:W-:Y:S02]  /*53c0*/  IABS R4, R25 ;  /* 0x0000001900047213 */ /* 0x000fe40000000000 */
[----:B------:R-:W2:Y:S01]  /*53d0*/  LDL.LU R25, [R1+0x6b0] ;  /* 0x0006b00001197983 */ /* 0x000ea20000300800 */
[----:B---3--:R-:W-:-:S02]  /*53e0*/  ISETP.GE.AND P2, PT, R26, RZ, PT ;  /* 0x000000ff1a00720c */ /* 0x008fc40003f46270 */
[----:B0-----:R-:W-:Y:S02]  /*53f0*/  IABS R2, R26 ;  /* 0x0000001a00027213 */ /* 0x001fe40000000000 */
[----:B------:R-:W3:Y:S03]  /*5400*/  LDL.LU R26, [R1+0x6b4] ;  /* 0x0006b400011a7983 */ /* 0x000ee60000300800 */
[----:B------:R-:W-:-:S04]  /*5410*/  IMAD.HI.U32 R11, R21, R2, RZ ;  /* 0x00000002150b7227 */ /* 0x000fc800078e00ff */
[----:B------:R-:W-:-:S04]  /*5420*/  IMAD.MOV R11, RZ, RZ, -R11 ;  /* 0x000000ffff0b7224 */ /* 0x000fc800078e0a0b */
[----:B------:R-:W-:-:S05]  /*5430*/  IMAD R2, R0, R11, R2 ;  /* 0x0000000b00027224 */ /* 0x000fca00078e0202 */
[----:B------:R-:W-:Y:S01]  /*5440*/  ISETP.GT.U32.AND P1, PT, R0, R2, PT ;  /* 0x000000020000720c */ /* 0x000fe20003f24070 */
[----:B------:R0:W-:Y:S04]  /*5450*/  STL [R1+0x1a8], R18 ;  /* 0x0001a81201007387 */ /* 0x0001e80000100800 */
[----:B------:R-:W-:Y:S04]  /*5460*/  STL [R1+0x1ac], R19 ;  /* 0x0001ac1301007387 */ /* 0x000fe80000100800 */
[----:B------:R-:W-:Y:S04]  /*5470*/  STL [R1+0x1a4], R12 ;  /* 0x0001a40c01007387 */ /* 0x000fe80000100800 */
[----:B------:R-:W-:Y:S01]  /*5480*/  @!P1 IMAD.IADD R2, R2, 0x1, -R0 ;  /* 0x0000000102029824 */ /* 0x000fe200078e0a00 */
[----:B----4-:R-:W-:-:S02]  /*5490*/  IABS R9, R27 ;  /* 0x0000001b00097213 */ /* 0x010fc40000000000 */
[----:B------:R-:W-:Y:S02]  /*54a0*/  ISETP.GE.AND P1, PT, R27, RZ, PT ;  /* 0x000000ff1b00720c */ /* 0x000fe40003f26270 */
[----:B------:R-:W4:Y:S01]  /*54b0*/  LDL.LU R27, [R1+0x6b8] ;  /* 0x0006b800011b7983 */ /* 0x000f220000300800 */
[----:B------:R-:W-:-:S04]  /*54c0*/  IMAD.HI.U32 R16, R21, R4, RZ ;  /* 0x0000000415107227 */ /* 0x000fc800078e00ff */
[----:B------:R-:W-:-:S04]  /*54d0*/  IMAD.MOV R16, RZ, RZ, -R16 ;  /* 0x000000ffff107224 */ /* 0x000fc800078e0a10 */
[----:B------:R-:W-:-:S05]  /*54e0*/  IMAD R4, R0, R16, R4 ;  /* 0x0000001000047224 */ /* 0x000fca00078e0204 */
[----:B------:R-:W-:Y:S02]  /*54f0*/  ISETP.GT.U32.AND P6, PT, R0, R4, PT ;  /* 0x000000040000720c */ /* 0x000fe40003fc4070 */
[----:B------:R-:W-:-:S05]  /*5500*/  IABS R8, R23 ;  /* 0x0000001700087213 */ /* 0x000fca0000000000 */
[----:B------:R-:W-:-:S06]  /*5510*/  IMAD.HI.U32 R16, R21, R8, RZ ;  /* 0x0000000815107227 */ /* 0x000fcc00078e00ff */
[----:B------:R-:W-:Y:S02]  /*5520*/  @!P6 IMAD.IADD R4, R4, 0x1, -R0 ;  /* 0x000000010404e824 */ /* 0x000fe400078e0a00 */
[----:B------:R-:W-:-:S03]  /*5530*/  IMAD.MOV R16, RZ, RZ, -R16 ;  /* 0x000000ffff107224 */ /* 0x000fc600078e0a10 */
[----:B------:R-:W-:Y:S01]  /*5540*/  ISETP.GT.U32.AND P6, PT, R0, R4, PT ;  /* 0x000000040000720c */ /* 0x000fe20003fc4070 */
[----:B-1----:R-:W-:-:S04]  /*5550*/  IMAD.HI.U32 R17, R21, R9, RZ ;  /* 0x0000000915117227 */ /* 0x002fc800078e00ff */
[----:B------:R-:W-:Y:S02]  /*5560*/  IMAD R8, R0, R16, R8 ;  /* 0x0000001000087224 */ /* 0x000fe400078e0208 */
[----:B------:R-:W-:Y:S01]  /*5570*/  IMAD.MOV R17, RZ, RZ, -R17 ;  /* 0x000000ffff117224 */ /* 0x000fe200078e0a11 */
[----:B------:R-:W-:-:S05]  /*5580*/  IABS R13, R28 ;  /* 0x0000001c000d7213 */ /* 0x000fca0000000000 */
[----:B------:R-:W-:-:S04]  /*5590*/  IMAD.HI.U32 R11, R21, R13, RZ ;  /* 0x0000000d150b7227 */ /* 0x000fc800078e00ff */
[----:B------:R-:W-:Y:S01]  /*55a0*/  IMAD.MOV R11, RZ, RZ, -R11 ;  /* 0x000000ffff0b7224 */ /* 0x000fe200078e0a0b */
[----:B------:R-:W-:-:S03]  /*55b0*/  ISETP.GT.U32.AND P5, PT, R0, R8, PT ;  /* 0x000000080000720c */ /* 0x000fc60003fa4070 */
[C---:B------:R-:W-:Y:S02]  /*55c0*/  IMAD R13, R0.reuse, R11, R13 ;  /* 0x0000000b000d7224 */ /* 0x040fe400078e020d */
[----:B------:R-:W-:Y:S02]  /*55d0*/  IMAD R9, R0, R17, R9 ;  /* 0x0000001100097224 */ /* 0x000fe400078e0209 */
[----:B------:R-:W-:Y:S01]  /*55e0*/  @!P6 IMAD.IADD R4, R4, 0x1, -R0 ;  /* 0x000000010404e824 */ /* 0x000fe200078e0a00 */
[C---:B------:R-:W-:Y:S02]  /*55f0*/  ISETP.GT.U32.AND P6, PT, R0.reuse, R13, PT ;  /* 0x0000000d0000720c */ /* 0x040fe40003fc4070 */
[----:B------:R-:W-:-:S03]  /*5600*/  ISETP.GT.U32.AND P4, PT, R0, R9, PT ;  /* 0x000000090000720c */ /* 0x000fc60003f84070 */
[----:B------:R-:W-:-:S08]  /*5610*/  @!P5 IMAD.IADD R8, R8, 0x1, -R0 ;  /* 0x000000010808d824 */ /* 0x000fd000078e0a00 */
[--C-:B------:R-:W-:Y:S01]  /*5620*/  @!P6 IMAD.IADD R13, R13, 0x1, -R0.reuse ;  /* 0x000000010d0de824 */ /* 0x100fe200078e0a00 */
[C---:B------:R-:W-:Y:S01]  /*5630*/  ISETP.GT.U32.AND P6, PT, R0.reuse, R8, PT ;  /* 0x000000080000720c */ /* 0x040fe20003fc4070 */
[----:B------:R-:W-:Y:S01]  /*5640*/  @!P4 IMAD.IADD R9, R9, 0x1, -R0 ;  /* 0x000000010909c824 */ /* 0x000fe200078e0a00 */
[----:B------:R-:W-:Y:S02]  /*5650*/  ISETP.GT.U32.AND P4, PT, R0, R2, PT ;  /* 0x000000020000720c */ /* 0x000fe40003f84070 */
[----:B------:R-:W-:Y:S02]  /*5660*/  IABS R16, R29 ;  /* 0x0000001d00107213 */ /* 0x000fe40000000000 */
[----:B------:R-:W-:Y:S02]  /*5670*/  IABS R11, R3 ;  /* 0x00000003000b7213 */ /* 0x000fe40000000000 */
[----:B------:R-:W-:-:S03]  /*5680*/  IABS R10, R24 ;  /* 0x00000018000a7213 */ /* 0x000fc60000000000 */
[----:B0-----:R-:W-:-:S04]  /*5690*/  IMAD.HI.U32 R18, R21, R11, RZ ;  /* 0x0000000b15127227 */ /* 0x001fc800078e00ff */
[----:B------:R-:W-:-:S04]  /*56a0*/  IMAD.HI.U32 R17, R21, R10, RZ ;  /* 0x0000000a15117227 */ /* 0x000fc800078e00ff */
[----:B------:R-:W-:Y:S02]  /*56b0*/  IMAD.MOV R17, RZ, RZ, -R17 ;  /* 0x000000ffff117224 */ /* 0x000fe400078e0a11 */
[----:B------:R-:W-:Y:S02]  /*56c0*/  IMAD.MOV R18, RZ, RZ, -R18 ;  /* 0x000000ffff127224 */ /* 0x000fe400078e0a12 */
[C---:B------:R-:W-:Y:S01]  /*56d0*/  IMAD R10, R0.reuse, R17, R10 ;  /* 0x00000011000a7224 */ /* 0x040fe200078e020a */
[C---:B------:R-:W-:Y:S01]  /*56e0*/  ISETP.GT.U32.AND P5, PT, R0.reuse, R9, PT ;  /* 0x000000090000720c */ /* 0x040fe20003fa4070 */
[----:B------:R-:W-:Y:S01]  /*56f0*/  IMAD.HI.U32 R14, R21, R16, RZ ;  /* 0x00000010150e7227 */ /* 0x000fe200078e00ff */
[----:B------:R-:W-:-:S03]  /*5700*/  ISETP.GT.U32.AND P3, PT, R0, R13, PT ;  /* 0x0000000d0000720c */ /* 0x000fc60003f64070 */
[----:B------:R-:W-:Y:S02]  /*5710*/  IMAD R11, R0, R18, R11 ;  /* 0x00000012000b7224 */ /* 0x000fe400078e020b */
[----:B------:R-:W-:Y:S01]  /*5720*/  @!P6 IMAD.IADD R8, R8, 0x1, -R0 ;  /* 0x000000010808e824 */ /* 0x000fe200078e0a00 */
[----:B------:R-:W-:Y:S01]  /*5730*/  ISETP.GT.U32.AND P6, PT, R0, R10, PT ;  /* 0x0000000a0000720c */ /* 0x000fe20003fc4070 */
[----:B------:R-:W-:Y:S02]  /*5740*/  IMAD.MOV R14, RZ, RZ, -R14 ;  /* 0x000000ffff0e7224 */ /* 0x000fe400078e0a0e */
[----:B------:R-:W-:Y:S01]  /*5750*/  @!P4 IMAD.IADD R2, R2, 0x1, -R0 ;  /* 0x000000010202c824 */ /* 0x000fe200078e0a00 */
[C---:B------:R-:W-:Y:S01]  /*5760*/  ISETP.GT.U32.AND P4, PT, R0.reuse, R11, PT ;  /* 0x0000000b0000720c */ /* 0x040fe20003f84070 */
[----:B------:R-:W-:Y:S02]  /*5770*/  IMAD R14, R0, R14, R16 ;  /* 0x0000000e000e7224 */ /* 0x000fe400078e0210 */
[----:B------:R-:W-:-:S02]  /*5780*/  IMAD.MOV.U32 R16, RZ, RZ, R4 ;  /* 0x000000ffff107224 */ /* 0x000fc400078e0004 */
[----:B------:R-:W-:Y:S02]  /*5790*/  IMAD.MOV.U32 R18, RZ, RZ, R2 ;  /* 0x000000ffff127224 */ /* 0x000fe400078e0002 */
[----:B------:R-:W-:Y:S02]  /*57a0*/  @!P0 IMAD.MOV R16, RZ, RZ, -R16 ;  /* 0x000000ffff108224 */ /* 0x000fe400078e0a10 */
[--C-:B------:R-:W-:Y:S01]  /*57b0*/  @!P5 IMAD.IADD R9, R9, 0x1, -R0.reuse ;  /* 0x000000010909d824 */ /* 0x100fe200078e0a00 */
[----:B------:R-:W-:Y:S01]  /*57c0*/  ISETP.GE.AND P5, PT, R23, RZ, PT ;  /* 0x000000ff1700720c */ /* 0x000fe20003fa6270 */
[--C-:B------:R-:W-:Y:S01]  /*57d0*/  @!P3 IMAD.IADD R13, R13, 0x1, -R0.reuse ;  /* 0x000000010d0db824 */ /* 0x100fe200078e0a00 */
[----:B------:R-:W-:Y:S01]  /*57e0*/  ISETP.GE.AND P3, PT, R28, RZ, PT ;  /* 0x000000ff1c00720c */ /* 0x000fe20003f66270 */
[----:B------:R-:W-:Y:S01]  /*57f0*/  @!P6 IMAD.IADD R10, R10, 0x1, -R0 ;  /* 0x000000010a0ae824 */ /* 0x000fe200078e0a00 */
[----:B------:R-:W-:Y:S01]  /*5800*/  STL [R1+0x1a0], R16 ;  /* 0x0001a01001007387 */ /* 0x000fe20000100800 */
[----:B------:R-:W-:-:S02]  /*5810*/  @!P2 IMAD.MOV R18, RZ, RZ, -R18 ;  /* 0x000000ffff12a224 */ /* 0x000fc400078e0a12 */
[----:B------:R-:W-:Y:S01]  /*5820*/  @!P4 IMAD.IADD R11, R11, 0x1, -R0 ;  /* 0x000000010b0bc824 */ /* 0x000fe200078e0a00 */
[----:B------:R-:W4:Y:S01]  /*5830*/  LDL.LU R28, [R1+0x6bc] ;  /* 0x0006bc00011c7983 */ /* 0x000f220000300800 */
[----:B------:R-:W-:Y:S01]  /*5840*/  @!P1 IMAD.MOV R9, RZ, RZ, -R9 ;  /* 0x000000ffff099224 */ /* 0x000fe200078e0a09 */
[----:B------:R-:W-:Y:S02]  /*5850*/  ISETP.GE.AND P4, PT, R3, RZ, PT ;  /* 0x000000ff0300720c */ /* 0x000fe40003f86270 */
[----:B------:R-:W4:Y:S01]  /*5860*/  LDL.LU R3, [R1+0x6c0] ;  /* 0x0006c00001037983 */ /* 0x000f220000300800 */
[----:B------:R-:W-:-:S03]  /*5870*/  ISETP.GT.U32.AND P6, PT, R0, R10, PT ;  /* 0x0000000a0000720c */ /* 0x000fc60003fc4070 */
[----:B------:R-:W-:Y:S04]  /*5880*/  STL [R1+0x19c], R18 ;  /* 0x00019c1201007387 */ /* 0x000fe80000100800 */
[----:B------:R0:W-:Y:S01]  /*5890*/  STL [R1+0x198], R9 ;  /* 0x0001980901007387 */ /* 0x0001e20000100800 */
[----:B------:R-:W-:Y:S02]  /*58a0*/  @!P3 IMAD.MOV R13, RZ, RZ, -R13 ;  /* 0x000000ffff0db224 */ /* 0x000fe400078e0a0d */
[----:B0-----:R-:W-:-:S04]  /*58b0*/  IMAD.MOV.U32 R9, RZ, RZ, R8 ;  /* 0x000000ffff097224 */ /* 0x001fc800078e0008 */
[----:B------:R-:W-:Y:S02]  /*58c0*/  @!P5 IMAD.MOV R9, RZ, RZ, -R9 ;  /* 0x000000ffff09d224 */ /* 0x000fe400078e0a09 */
[----:B------:R-:W-:-:S03]  /*58d0*/  @!P6 IMAD.IADD R10, R10, 0x1, -R0 ;  /* 0x000000010a0ae824 */ /* 0x000fc600078e0a00 */
[----:B------:R0:W-:Y:S04]  /*58e0*/  STL [R1+0x8c], R9 ;  /* 0x00008c0901007387 */ /* 0x0001e80000100800 */
[----:B------:R1:W-:Y:S01]  /*58f0*/  STL [R1+0x98], R13 ;  /* 0x0000980d01007387 */ /* 0x0003e20000100800 */
[----:B---3--:R-:W-:Y:S02]  /*5900*/  IABS R12, R26 ;  /* 0x0000001a000c7213 */ /* 0x008fe40000000000 */
[----:B------:R-:W-:Y:S02]  /*5910*/  ISETP.GE.AND P6, PT, R26, RZ, PT ;  /* 0x000000ff1a00720c */ /* 0x000fe40003fc6270 */
[----:B------:R-:W3:Y:S01]  /*5920*/  LDL.LU R26, [R1+0x6c4] ;  /* 0x0006c400011a7983 */ /* 0x000ee20000300800 */
[----:B--2---:R-:W-:-:S05]  /*5930*/  IABS R4, R25 ;  /* 0x0000001900047213 */ /* 0x004fca0000000000 */
[----:B------:R-:W-:-:S04]  /*5940*/  IMAD.HI.U32 R17, R21, R4, RZ ;  /* 0x0000000415117227 */ /* 0x000fc800078e00ff */
[----:B------:R-:W-:-:S04]  /*5950*/  IMAD.MOV R17, RZ, RZ, -R17 ;  /* 0x000000ffff117224 */ /* 0x000fc800078e0a11 */
[----:B------:R-:W-:-:S05]  /*5960*/  IMAD R4, R0, R17, R4 ;  /* 0x0000001100047224 */ /* 0x000fca00078e0204 */
[----:B------:R-:W-:-:S13]  /*5970*/  ISETP.GT.U32.AND P5, PT, R0, R4, PT ;  /* 0x000000040000720c */ /* 0x000fda0003fa4070 */
[----:B------:R-:W-:Y:S01]  /*5980*/  @!P5 IMAD.IADD R4, R4, 0x1, -R0 ;  /* 0x000000010404d824 */ /* 0x000fe200078e0a00 */
[----:B----4-:R-:W-:Y:S02]  /*5990*/  IABS R8, R27 ;  /* 0x0000001b00087213 */ /* 0x010fe40000000000 */
[----:B------:R-:W-:Y:S02]  /*59a0*/  ISETP.GE.AND P5, PT, R27, RZ, PT ;  /* 0x000000ff1b00720c */ /* 0x000fe40003fa6270 */
[----:B------:R-:W2:Y:S01]  /*59b0*/  LDL.LU R27, [R1+0x6c8] ;  /* 0x0006c800011b7983 */ /* 0x000ea20000300800 */
[----:B------:R-:W-:Y:S01]  /*59c0*/  ISETP.GT.U32.AND P0, PT, R0, R14, PT ;  /* 0x0000000e0000720c */ /* 0x000fe20003f04070 */
[----:B------:R-:W-:-:S12]  /*59d0*/  IMAD.HI.U32 R16, R21, R12, RZ ;  /* 0x0000000c15107227 */ /* 0x000fd800078e00ff */
[----:B------:R-:W-:-:S05]  /*59e0*/  @!P0 IMAD.IADD R14, R14, 0x1, -R0 ;  /* 0x000000010e0e8824 */ /* 0x000fca00078e0a00 */
[C---:B------:R-:W-:Y:S01]  /*59f0*/  ISETP.GT.U32.AND P2, PT, R0.reuse, R14, PT ;  /* 0x0000000e0000720c */ /* 0x040fe20003f44070 */
[----:B------:R-:W-:Y:S01]  /*5a00*/  IMAD.MOV R2, RZ, RZ, -R16 ;  /* 0x000000ffff027224 */ /* 0x000fe200078e0a10 */
[----:B------:R-:W-:-:S03]  /*5a10*/  ISETP.GT.U32.AND P1, PT, R0, R11, PT ;  /* 0x0000000b0000720c */ /* 0x000fc60003f24070 */
[----:B0-----:R-:W-:-:S08]  /*5a20*/  IMAD R9, R0, R2, R12 ;  /* 0x0000000200097224 */ /* 0x001fd000078e020c */
[--C-:B------:R-:W-:Y:S01]  /*5a30*/  @!P2 IMAD.IADD R14, R14, 0x1, -R0.reuse ;  /* 0x000000010e0ea824 */ /* 0x100fe200078e0a00 */
[----:B------:R-:W-:Y:S01]  /*5a40*/  ISETP.GT.U32.AND P2, PT, R0, R9, PT ;  /* 0x000000090000720c */ /* 0x000fe20003f44070 */
[----:B------:R-:W-:Y:S01]  /*5a50*/  @!P1 IMAD.IADD R11, R11, 0x1, -R0 ;  /* 0x000000010b0b9824 */ /* 0x000fe200078e0a00 */
[----:B------:R-:W-:Y:S02]  /*5a60*/  ISETP.GE.AND P1, PT, R25, RZ, PT ;  /* 0x000000ff1900720c */ /* 0x000fe40003f26270 */
[----:B------:R-:W-:Y:S01]  /*5a70*/  ISETP.GE.AND P0, PT, R29, RZ, PT ;  /* 0x000000ff1d00720c */ /* 0x000fe20003f06270 */
[----:B------:R-:W4:Y:S01]  /*5a80*/  LDL.LU R25, [R1+0x6cc] ;  /* 0x0006cc0001197983 */ /* 0x000f220000300800 */
[----:B------:R-:W-:-:S03]  /*5a90*/  ISETP.GE.AND P3, PT, R24, RZ, PT ;  /* 0x000000ff1800720c */ /* 0x000fc60003f66270 */
[----:B------:R-:W4:Y:S04]  /*5aa0*/  LDL.LU R23, [R1+0x6d0] ;  /* 0x0006d00001177983 */ /* 0x000f280000300800 */
[----:B------:R-:W-:Y:S01]  /*5ab0*/  @!P2 IMAD.IADD R9, R9, 0x1, -R0 ;  /* 0x000000010909a824 */ /* 0x000fe200078e0a00 */
[----:B------:R-:W4:Y:S01]  /*5ac0*/  LDL.LU R24, [R1+0x6d4] ;  /* 0x0006d40001187983 */ /* 0x000f220000300800 */
[----:B------:R-:W-:Y:S01]  /*5ad0*/  ISETP.GT.U32.AND P2, PT, R0, R4, PT ;  /* 0x000000040000720c */ /* 0x000fe20003f44070 */
[----:B-1----:R-:W-:-:S04]  /*5ae0*/  IMAD.MOV.U32 R13, RZ, RZ, R14 ;  /* 0x000000ffff0d7224 */ /* 0x002fc800078e000e */
[----:B------:R-:W-:Y:S01]  /*5af0*/  @!P0 IMAD.MOV R13, RZ, RZ, -R13 ;  /* 0x000000ffff0d8224 */ /* 0x000fe200078e0a0d */
[----:B------:R-:W-:-:S04]  /*5b00*/  ISETP.GT.U32.AND P0, PT, R0, R9, PT ;  /* 0x000000090000720c */ /* 0x000fc80003f04070 */
[----:B------:R0:W-:Y:S03]  /*5b10*/  STL [R1+0x9c], R13 ;  /* 0x00009c0d01007387 */ /* 0x0001e60000100800 */
[----:B------:R-:W-:Y:S02]  /*5b20*/  @!P2 IMAD.IADD R4, R4, 0x1, -R0 ;  /* 0x000000010404a824 */ /* 0x000fe400078e0a00 */
[----:B------:R-:W-:-:S04]  /*5b30*/  IMAD.HI.U32 R12, R21, R8, RZ ;  /* 0x00000008150c7227 */ /* 0x000fc800078e00ff */
[----:B0-----:R-:W-:Y:S02]  /*5b40*/  IMAD.MOV.U32 R13, RZ, RZ, R11 ;  /* 0x000000ffff0d7224 */ /* 0x001fe400078e000b */
[----:B------:R-:W-:Y:S02]  /*5b50*/  @!P3 IMAD.MOV R10, RZ, RZ, -R10 ;  /* 0x000000ffff0ab224 */ /* 0x000fe400078e0a0a */
[----:B------:R-:W-:Y:S02]  /*5b60*/  @!P4 IMAD.MOV R13, RZ, RZ, -R13 ;  /* 0x000000ffff0dc224 */ /* 0x000fe400078e0a0d */
[----:B------:R-:W-:-:S03]  /*5b70*/  IMAD.MOV R12, RZ, RZ, -R12 ;  /* 0x000000ffff0c7224 */ /* 0x000fc600078e0a0c */
[----:B------:R-:W-:Y:S01]  /*5b80*/  STL [R1+0xa8], R13 ;  /* 0x0000a80d01007387 */ /* 0x000fe20000100800 */
[----:B------:R-:W-:-:S03]  /*5b90*/  @!P0 IMAD.IADD R9, R9, 0x1, -R0 ;  /* 0x0000000109098824 */ /* 0x000fc600078e0a00 */
[----:B------:R-:W-:Y:S01]  /*5ba0*/  STL [R1+0xac], R10 ;  /* 0x0000ac0a01007387 */ /* 0x000fe20000100800 */
[----:B------:R-:W-:-:S03]  /*5bb0*/  IMAD R8, R0, R12, R8 ;  /* 0x0000000c00087224 */ /* 0x000fc600078e0208 */
[----:B------:R-:W4:Y:S02]  /*5bc0*/  LDL.LU R29, [R1+0x6d8] ;  /* 0x0006d800011d7983 */ /* 0x000f240000300800 */
[----:B------:R-:W-:-:S13]  /*5bd0*/  ISETP.GT.U32.AND P4, PT, R0, R8, PT ;  /* 0x000000080000720c */ /* 0x000fda0003f84070 */
[----:B------:R-:W-:Y:S01]  /*5be0*/  @!P4 IMAD.IADD R8, R8, 0x1, -R0 ;  /* 0x000000010808c824 */ /* 0x000fe200078e0a00 */
[----:B------:R-:W-:Y:S02]  /*5bf0*/  IABS R16, R28 ;  /* 0x0000001c00107213 */ /* 0x000fe40000000000 */
[----:B------:R-:W-:Y:S02]  /*5c00*/  IABS R2, R3 ;  /* 0x0000000300027213 */ /* 0x000fe40000000000 */
[----:B------:R-:W-:Y:S01]  /*5c10*/  ISETP.GE.AND P2, PT, R3, RZ, PT ;  /* 0x000000ff0300720c */ /* 0x000fe20003f46270 */
[----:B------:R-:W-:Y:S02]  /*5c20*/  IMAD.MOV.U32 R3, RZ, RZ, R4 ;  /* 0x000000ffff037224 */ /* 0x000fe400078e0004 */
[----:B------:R-:W-:Y:S02]  /*5c30*/  IMAD.MOV.U32 R14, RZ, RZ, R2 ;  /* 0x000000ffff0e7224 */ /* 0x000fe400078e0002 */
[----:B------:R-:W-:-:S04]  /*5c40*/  IMAD.HI.U32 R2, R21, R16, RZ ;  /* 0x0000001015027227 */ /* 0x000fc800078e00ff */
[----:B------:R-:W-:Y:S02]  /*5c50*/  IMAD.MOV R2, RZ, RZ, -R2 ;  /* 0x000000ffff027224 */ /* 0x000fe400078e0a02 */
[----:B------:R-:W-:Y:S02]  /*5c60*/  @!P1 IMAD.MOV R3, RZ, RZ, -R3 ;  /* 0x000000ffff039224 */ /* 0x000fe400078e0a03 */
[----:B------:R-:W-:Y:S01]  /*5c70*/  IMAD R16, R0, R2, R16 ;  /* 0x0000000200107224 */ /* 0x000fe200078e0210 */
[----:B------:R-:W-:Y:S02]  /*5c80*/  ISETP.GE.AND P3, PT, R28, RZ, PT ;  /* 0x000000ff1c00720c */ /* 0x000fe40003f66270 */
[----:B------:R0:W-:Y:S01]  /*5c90*/  STL [R1+0xd0], R3 ;  /* 0x0000d00301007387 */ /* 0x0001e20000100800 */
[----:B------:R-:W-:Y:S01]  /*5ca0*/  ISETP.GT.U32.AND P1, PT, R0, R8, PT ;  /* 0x000000080000720c */ /* 0x000fe20003f24070 */
[----:B0-----:R-:W-:-:S04]  /*5cb0*/  IMAD.MOV.U32 R3, RZ, RZ, R9 ;  /* 0x000000ffff037224 */ /* 0x001fc800078e0009 */
[----:B------:R-:W-:-:S08]  /*5cc0*/  @!P6 IMAD.MOV R3, RZ, RZ, -R3 ;  /* 0x000000ffff03e224 */ /* 0x000fd000078e0a03 */
[----:B------:R-:W-:Y:S01]  /*5cd0*/  @!P1 IMAD.IADD R8, R8, 0x1, -R0 ;  /* 0x0000000108089824 */ /* 0x000fe200078e0a00 */
[----:B---3--:R-:W-:Y:S02]  /*5ce0*/  ISETP.GE.AND P0, PT, R26, RZ, PT ;  /* 0x000000ff1a00720c */ /* 0x008fe40003f06270 */
[----:B------:R-:W-:Y:S02]  /*5cf0*/  IABS R2, R26 ;  /* 0x0000001a00027213 */ /* 0x000fe40000000000 */
[----:B------:R-:W3:Y:S04]  /*5d00*/  LDL.LU R26, [R1+0x6dc] ;  /* 0x0006dc00011a7983 */ /* 0x000ee80000300800 */
[----:B------:R-:W3:Y:S04]  /*5d10*/  LDL.LU R28, [R1+0x6e0] ;  /* 0x0006e000011c7983 */ /* 0x000ee80000300800 */
[----:B------:R0:W-:Y:S02]  /*5d20*/  STL [R1+0xe8], R3 ;  /* 0x0000e80301007387 */ /* 0x0001e40000100800 */
[----:B0-----:R-:W-:-:S04]  /*5d30*/  IMAD.MOV.U32 R3, RZ, RZ, R8 ;  /* 0x000000ffff037224 */ /* 0x001fc800078e0008 */
[----:B------:R-:W-:-:S05]  /*5d40*/  @!P5 IMAD.MOV R3, RZ, RZ, -R3 ;  /* 0x000000ffff03d224 */ /* 0x000fca00078e0a03 */
[----:B------:R0:W-:Y:S01]  /*5d50*/  STL [R1+0xf0], R3 ;  /* 0x0000f00301007387 */ /* 0x0001e20000100800 */
[----:B--2---:R-:W-:Y:S02]  /*5d60*/  ISETP.GE.AND P4, PT, R27, RZ, PT ;  /* 0x000000ff1b00720c */ /* 0x004fe40003f86270 */
[----:B------:R-:W-:Y:S01]  /*5d70*/  IABS R4, R27 ;  /* 0x0000001b00047213 */ /* 0x000fe20000000000 */
[----:B0-----:R-:W2:Y:S04]  /*5d80*/  LDL.LU R3, [R1+0x6e4] ;  /* 0x0006e40001037983 */ /* 0x001ea80000300800 */
[----:B------:R-:W2:Y:S01]  /*5d90*/  LDL.LU R27, [R1+0x6e8] ;  /* 0x0006e800011b7983 */ /* 0x000ea20000300800 */
[----:B------:R-:W-:Y:S01]  /*5da0*/  IMAD.HI.U32 R11, R21, R14, RZ ;  /* 0x0000000e150b7227 */ /* 0x000fe200078e00ff */
[----:B------:R-:W-:-:S03]  /*5db0*/  ISETP.GT.U32.AND P6, PT, R0, R16, PT ;  /* 0x000000100000720c */ /* 0x000fc60003fc4070 */
[----:B------:R-:W-:Y:S02]  /*5dc0*/  IMAD.MOV R11, RZ, RZ, -R11 ;  /* 0x000000ffff0b7224 */ /* 0x000fe400078e0a0b */
[----:B------:R-:W-:-:S04]  /*5dd0*/  IMAD.HI.U32 R10, R21, R2, RZ ;  /* 0x00000002150a7227 */ /* 0x000fc800078e00ff */
[----:B------:R-:W-:Y:S02]  /*5de0*/  IMAD R14, R0, R11, R14 ;  /* 0x0000000b000e7224 */ /* 0x000fe400078e020e */
[----:B------:R-:W-:-:S03]  /*5df0*/  IMAD.MOV R10, RZ, RZ, -R10 ;  /* 0x000000ffff0a7224 */ /* 0x000fc600078e0a0a */
[C---:B------:R-:W-:Y:S01]  /*5e00*/  ISETP.GT.U32.AND P1, PT, R0.reuse, R14, PT ;  /* 0x0000000e0000720c */ /* 0x040fe20003f24070 */
[----:B------:R-:W-:Y:S02]  /*5e10*/  IMAD R2, R0, R10, R2 ;  /* 0x0000000a00027224 */ /* 0x000fe400078e0202 */
[----:B------:R-:W-:-:S03]  /*5e20*/  @!P6 IMAD.IADD R16, R16, 0x1, -R0 ;  /* 0x000000011010e824 */ /* 0x000fc600078e0a00 */
[----:B------:R-:W-:Y:S01]  /*5e30*/  ISETP.GT.U32.AND P6, PT, R0, R2, PT ;  /* 0x000000020000720c */ /* 0x000fe20003fc4070 */
[----:B------:R-:W-:-:S06]  /*5e40*/  IMAD.HI.U32 R9, R21, R4, RZ ;  /* 0x0000000415097227 */ /* 0x000fcc00078e00ff */
[----:B------:R-:W-:Y:S01]  /*5e50*/  @!P1 IMAD.IADD R14, R14, 0x1, -R0 ;  /* 0x000000010e0e9824 */ /* 0x000fe200078e0a00 */
[----:B----4-:R-:W-:-:S05]  /*5e60*/  IABS R12, R23 ;  /* 0x00000017000c7213 */ /* 0x010fca0000000000 */
[----:B------:R-:W-:Y:S01]  /*5e70*/  @!P6 IMAD.IADD R2, R2, 0x1, -R0 ;  /* 0x000000010202e824 */ /* 0x000fe200078e0a00 */
[C---:B------:R-:W-:Y:S01]  /*5e80*/  ISETP.GT.U32.AND P5, PT, R0.reuse, R14, PT ;  /* 0x0000000e0000720c */ /* 0x040fe20003fa4070 */
[----:B------:R-:W-:Y:S01]  /*5e90*/  IMAD.MOV R9, RZ, RZ, -R9 ;  /* 0x000000ffff097224 */ /* 0x000fe200078e0a09 */
[----:B------:R-:W-:Y:S01]  /*5ea0*/  IABS R11, R24 ;  /* 0x00000018000b7213 */ /* 0x000fe20000000000 */
[C---:B------:R-:W-:Y:S01]  /*5eb0*/  IMAD.HI.U32 R10, R21.reuse, R12, RZ ;  /* 0x0000000c150a7227 */ /* 0x040fe200078e00ff */
[C---:B------:R-:W-:Y:S02]  /*5ec0*/  ISETP.GT.U32.AND P6, PT, R0.reuse, R2, PT ;  /* 0x000000020000720c */ /* 0x040fe40003fc4070 */
[C---:B------:R-:W-:Y:S01]  /*5ed0*/  ISETP.GT.U32.AND P1, PT, R0.reuse, R16, PT ;  /* 0x000000100000720c */ /* 0x040fe20003f24070 */
[----:B------:R-:W-:Y:S02]  /*5ee0*/  IMAD R4, R0, R9, R4 ;  /* 0x0000000900047224 */ /* 0x000fe400078e0204 */
[----:B------:R-:W-:-:S04]  /*5ef0*/  IMAD.HI.U32 R9, R21, R11, RZ ;  /* 0x0000000b15097227 */ /* 0x000fc800078e00ff */
[----:B------:R-:W-:Y:S01]  /*5f00*/  IMAD.MOV R10, RZ, RZ, -R10 ;  /* 0x000000ffff0a7224 */ /* 0x000fe200078e0a0a */
[----:B------:R-:W-:Y:S01]  /*5f10*/  IABS R13, R25 ;  /* 0x00000019000d7213 */ /* 0x000fe20000000000 */
[----:B------:R-:W-:Y:S02]  /*5f20*/  IMAD.MOV R9, RZ, RZ, -R9 ;  /* 0x000000ffff097224 */ /* 0x000fe400078e0a09 */
[C---:B------:R-:W-:Y:S02]  /*5f30*/  IMAD R12, R0.reuse, R10, R12 ;  /* 0x0000000a000c7224 */ /* 0x040fe400078e020c */
[----:B------:R-:W-:Y:S02]  /*5f40*/  IMAD R11, R0, R9, R11 ;  /* 0x00000009000b7224 */ /* 0x000fe400078e020b */
[----:B------:R-:W-:Y:S01]  /*5f50*/  @!P5 IMAD.IADD R14, R14, 0x1, -R0 ;  /* 0x000000010e0ed824 */ /* 0x000fe200078e0a00 */
[----:B------:R-:W-:Y:S01]  /*5f60*/  ISETP.GT.U32.AND P5, PT, R0, R12, PT ;  /* 0x0000000c0000720c */ /* 0x000fe20003fa4070 */
[----:B------:R-:W-:-:S04]  /*5f70*/  IMAD.HI.U32 R17, R21, R13, RZ ;  /* 0x0000000d15117227 */ /* 0x000fc800078e00ff */
[--C-:B------:R-:W-:Y:S01]  /*5f80*/  @!P6 IMAD.IADD R2, R2, 0x1, -R0.reuse ;  /* 0x000000010202e824 */ /* 0x100fe200078e0a00 */
[----:B------:R-:W-:Y:S01]  /*5f90*/  ISETP.GT.U32.AND P6, PT, R0, R11, PT ;  /* 0x0000000b0000720c */ /* 0x000fe20003fc4070 */
[----:B------:R-:W-:Y:S02]  /*5fa0*/  IMAD.MOV R17, RZ, RZ, -R17 ;  /* 0x000000ffff117224 */ /* 0x000fe400078e0a11 */
[----:B------:R-:W-:Y:S02]  /*5fb0*/  @!P1 IMAD.IADD R16, R16, 0x1, -R0 ;  /* 0x0000000110109824 */ /* 0x000fe400078e0a00 */
[C---:B------:R-:W-:Y:S02]  /*5fc0*/  IMAD R13, R0.reuse, R17, R13 ;  /* 0x00000011000d7224 */ /* 0x040fe400078e020d */
[----:B------:R-:W-:Y:S01]  /*5fd0*/  IMAD.MOV.U32 R19, RZ, RZ, R16 ;  /* 0x000000ffff137224 */ /* 0x000fe200078e0010 */
[----:B------:R-:W-:Y:S01]  /*5fe0*/  ISETP.GT.U32.AND P1, PT, R0, R4, PT ;  /* 0x000000040000720c */ /* 0x000fe20003f24070 */
[----:B------:R-:W-:-:S02]  /*5ff0*/  @!P5 IMAD.IADD R12, R12, 0x1, -R0 ;  /* 0x000000010c0cd824 */ /* 0x000fc400078e0a00 */
[----:B------:R-:W-:Y:S01]  /*6000*/  @!P3 IMAD.MOV R19, RZ, RZ, -R19 ;  /* 0x000000ffff13b224 */ /* 0x000fe200078e0a13 */
[C---:B------:R-:W-:Y:S01]  /*6010*/  ISETP.GT.U32.AND P3, PT, R0.reuse, R13, PT ;  /* 0x0000000d0000720c */ /* 0x040fe20003f64070 */
[----:B------:R-:W-:Y:S01]  /*6020*/  @!P6 IMAD.IADD R11, R11, 0x1, -R0 ;  /* 0x000000010b0be824 */ /* 0x000fe200078e0a00 */
[----:B------:R-:W-:Y:S01]  /*6030*/  ISETP.GT.U32.AND P6, PT, R0, R12, PT ;  /* 0x0000000c0000720c */ /* 0x000fe20003fc4070 */
[----:B------:R-:W-:Y:S01]  /*6040*/  @!P2 IMAD.MOV R14, RZ, RZ, -R14 ;  /* 0x000000ffff0ea224 */ /* 0x000fe200078e0a0e */
[----:B------:R-:W-:Y:S05]  /*6050*/  STL [R1+0x104], R19 ;  /* 0x0001041301007387 */ /* 0x000fea0000100800 */
[----:B------:R-:W-:-:S04]  /*6060*/  @!P1 IMAD.IADD R4, R4, 0x1, -R0 ;  /* 0x0000000104049824 */ /* 0x000fc800078e0a00 */
[--C-:B------:R-:W-:Y:S01]  /*6070*/  @!P3 IMAD.IADD R13, R13, 0x1, -R0.reuse ;  /* 0x000000010d0db824 */ /* 0x100fe200078e0a00 */
[----:B------:R-:W-:Y:S01]  /*6080*/  ISETP.GT.U32.AND P3, PT, R0, R4, PT ;  /* 0x000000040000720c */ /* 0x000fe20003f64070 */
[--C-:B------:R-:W-:Y:S01]  /*6090*/  @!P6 IMAD.IADD R12, R12, 0x1, -R0.reuse ;  /* 0x000000010c0ce824 */ /* 0x100fe200078e0a00 */
[----:B------:R-:W-:Y:S01]  /*60a0*/  ISETP.GE.AND P1, PT, R25, RZ, PT ;  /* 0x000000ff1900720c */ /* 0x000fe20003f26270 */
[----:B------:R2:W-:Y:S01]  /*60b0*/  STL [R1+0x110], R14 ;  /* 0x0001100e01007387 */ /* 0x0005e20000100800 */
[C---:B------:R-:W-:Y:S02]  /*60c0*/  ISETP.GT.U32.AND P5, PT, R0.reuse, R13, PT ;  /* 0x0000000d0000720c */ /* 0x040fe40003fa4070 */
[----:B------:R-:W-:Y:S01]  /*60d0*/  ISETP.GT.U32.AND P2, PT, R0, R11, PT ;  /* 0x0000000b0000720c */ /* 0x000fe20003f44070 */
[----:B------:R-:W4:Y:S06]  /*60e0*/  LDL.LU R25, [R1+0x6ec] ;  /* 0x0006ec0001197983 */ /* 0x000f2c0000300800 */
[----:B------:R-:W-:-:S04]  /*60f0*/  @!P3 IMAD.IADD R4, R4, 0x1, -R0 ;  /* 0x000000010404b824 */ /* 0x000fc800078e0a00 */
[--C-:B------:R-:W-:Y:S01]  /*6100*/  @!P5 IMAD.IADD R13, R13, 0x1, -R0.reuse ;  /* 0x000000010d0dd824 */ /* 0x100fe200078e0a00 */
[----:B------:R-:W-:Y:S01]  /*6110*/  ISETP.GE.AND P5, PT, R23, RZ, PT ;  /* 0x000000ff1700720c */ /* 0x000fe20003fa6270 */
[----:B------:R-:W-:Y:S01]  /*6120*/  @!P2 IMAD.IADD R11, R11, 0x1, -R0 ;  /* 0x000000010b0ba824 */ /* 0x000fe200078e0a00 */
[----:B------:R-:W-:Y:S01]  /*6130*/  ISETP.GE.AND P2, PT, R24, RZ, PT ;  /* 0x000000ff1800720c */ /* 0x000fe20003f46270 */
[----:B------:R-:W-:Y:S02]  /*6140*/  @!P4 IMAD.MOV R4, RZ, RZ, -R4 ;  /* 0x000000ffff04c224 */ /* 0x000fe400078e0a04 */
[----:B------:R-:W-:-:S08]  /*6150*/  @!P1 IMAD.MOV R13, RZ, RZ, -R13 ;  /* 0x000000ffff0d9224 */ /* 0x000fd000078e0a0d */
[----:B------:R-:W-:Y:S02]  /*6160*/  @!P5 IMAD.MOV R12, RZ, RZ, -R12 ;  /* 0x000000ffff0cd224 */ /* 0x000fe400078e0a0c */
[----:B------:R-:W-:Y:S01]  /*6170*/  @!P2 IMAD.MOV R11, RZ, RZ, -R11 ;  /* 0x000000ffff0ba224 */ /* 0x000fe200078e0a0b */
[----:B---3--:R-:W-:-:S05]  /*6180*/  IABS R8, R28 ;  /* 0x0000001c00087213 */ /* 0x008fca0000000000 */
[----:B------:R-:W-:-:S04]  /*6190*/  IMAD.HI.U32 R16, R21, R8, RZ ;  /* 0x0000000815107227 */ /* 0x000fc800078e00ff */
[----:B------:R-:W-:Y:S01]  /*61a0*/  IMAD.MOV R16, RZ, RZ, -R16 ;  /* 0x000000ffff107224 */ /* 0x000fe200078e0a10 */
[----:B------:R-:W-:-:S03]  /*61b0*/  IABS R9, R26 ;  /* 0x0000001a00097213 */ /* 0x000fc60000000000 */
[----:B------:R-:W-:Y:S02]  /*61c0*/  IMAD R8, R0, R16, R8 ;  /* 0x0000001000087224 */ /* 0x000fe400078e0208 */
[----:B------:R-:W-:-:S03]  /*61d0*/  IMAD.HI.U32 R17, R21, R9, RZ ;  /* 0x0000000915117227 */ /* 0x000fc600078e00ff */
[----:B------:R-:W-:Y:S01]  /*61e0*/  ISETP.GT.U32.AND P6, PT, R0, R8, PT ;  /* 0x000000080000720c */ /* 0x000fe20003fc4070 */
[----:B------:R-:W-:-:S04]  /*61f0*/  IMAD.MOV R17, RZ, RZ, -R17 ;  /* 0x000000ffff117224 */ /* 0x000fc800078e0a11 */
[----:B------:R-:W-:-:S05]  /*6200*/  IMAD R9, R0, R17, R9 ;  /* 0x0000001100097224 */ /* 0x000fca00078e0209 */
[----:B------:R-:W-:-:S03]  /*6210*/  ISETP.GT.U32.AND P3, PT, R0, R9, PT ;  /* 0x000000090000720c */ /* 0x000fc60003f64070 */
[----:B------:R-:W-:Y:S02]  /*6220*/  @!P6 IMAD.IADD R8, R8, 0x1, -R0 ;  /* 0x000000010808e824 */ /* 0x000fe400078e0a00 */
[----:B------:R-:W-:-:S03]  /*6230*/  IMAD.MOV.U32 R16, RZ, RZ, R2 ;  /* 0x000000ffff107224 */ /* 0x000fc600078e0002 */
[----:B------:R-:W-:Y:S01]  /*6240*/  ISETP.GT.U32.AND P6, PT, R0, R8, PT ;  /* 0x000000080000720c */ /* 0x000fe20003fc4070 */
[----:B------:R-:W-:-:S04]  /*6250*/  @!P0 IMAD.MOV R16, RZ, RZ, -R16 ;  /* 0x000000ffff108224 */ /* 0x000fc800078e0a10 */
[----:B------:R-:W-:Y:S01]  /*6260*/  @!P3 IMAD.IADD R9, R9, 0x1, -R0 ;  /* 0x000000010909b824 */ /* 0x000fe200078e0a00 */
[----:B------:R-:W-:Y:S01]  /*6270*/  STL [R1+0x130], R16 ;  /* 0x0001301001007387 */ /* 0x000fe20000100800 */
[----:B------:R-:W-:-:S03]  /*6280*/  ISETP.GE.AND P3, PT, R26, RZ, PT ;  /* 0x000000ff1a00720c */ /* 0x000fc60003f66270 */
[----:B------:R-:W3:Y:S04]  /*6290*/  LDL.LU R24, [R1+0x6f0] ;  /* 0x0006f00001187983 */ /* 0x000ee80000300800 */
[----:B------:R-:W3:Y:S01]  /*62a0*/  LDL.LU R26, [R1+0x6f4] ;  /* 0x0006f400011a7983 */ /* 0x000ee20000300800 */
[----:B------:R-:W-:-:S03]  /*62b0*/  @!P6 IMAD.IADD R8, R8, 0x1, -R0 ;  /* 0x000000010808e824 */ /* 0x000fc600078e0a00 */
[----:B------:R-:W-:Y:S01]  /*62c0*/  STL [R1+0x138], R4 ;  /* 0x0001380401007387 */ /* 0x000fe20000100800 */
[----:B--2---:R-:W-:-:S03]  /*62d0*/  IABS R14, R27 ;  /* 0x0000001b000e7213 */ /* 0x004fc60000000000 */
[----:B------:R-:W-:Y:S01]  /*62e0*/  STL [R1+0x140], R13 ;  /* 0x0001400d01007387 */ /* 0x000fe20000100800 */
[----:B------:R-:W-:-:S03]  /*62f0*/  ISETP.GE.AND P6, PT, R27, RZ, PT ;  /* 0x000000ff1b00720c */ /* 0x000fc60003fc6270 */
[----:B------:R-:W-:Y:S04]  /*6300*/  STL [R1+0x194], R12 ;  /* 0x0001940c01007387 */ /* 0x000fe80000100800 */
[----:B------:R-:W-:Y:S04]  /*6310*/  STL [R1+0x190], R11 ;  /* 0x0001900b01007387 */ /* 0x000fe80000100800 */
[----:B------:R-:W2:Y:S01]  /*6320*/  LDL.LU R27, [R1+0x6f8] ;  /* 0x0006f800011b7983 */ /* 0x000ea20000300800 */
[----:B------:R-:W-:-:S05]  /*6330*/  IABS R10, R29 ;  /* 0x0000001d000a7213 */ /* 0x000fca0000000000 */
[----:B------:R-:W-:-:S04]  /*6340*/  IMAD.HI.U32 R18, R21, R10, RZ ;  /* 0x0000000a15127227 */ /* 0x000fc800078e00ff */
[----:B------:R-:W-:-:S04]  /*6350*/  IMAD.MOV R18, RZ, RZ, -R18 ;  /* 0x000000ffff127224 */ /* 0x000fc800078e0a12 */
[----:B------:R-:W-:-:S05]  /*6360*/  IMAD R10, R0, R18, R10 ;  /* 0x00000012000a7224 */ /* 0x000fca00078e020a */
[C---:B------:R-:W-:Y:S02]  /*6370*/  ISETP.GT.U32.AND P0, PT, R0.reuse, R10, PT ;  /* 0x0000000a0000720c */ /* 0x040fe40003f04070 */
[----:B------:R-:W-:-:S11]  /*6380*/  ISETP.GT.U32.AND P1, PT, R0, R9, PT ;  /* 0x000000090000720c */ /* 0x000fd60003f24070 */
[----:B------:R-:W-:-:S05]  /*6390*/  @!P0 IMAD.IADD R10, R10, 0x1, -R0 ;  /* 0x000000010a0a8824 */ /* 0x000fca00078e0a00 */
[----:B------:R-:W-:Y:S02]  /*63a0*/  ISETP.GT.U32.AND P4, PT, R0, R10, PT ;  /* 0x0000000a0000720c */ /* 0x000fe40003f84070 */
[----:B------:R-:W-:Y:S01]  /*63b0*/  ISETP.GE.AND P0, PT, R29, RZ, PT ;  /* 0x000000ff1d00720c */ /* 0x000fe20003f06270 */
[----:B------:R-:W-:Y:S01]  /*63c0*/  @!P1 IMAD.IADD R9, R9, 0x1, -R0 ;  /* 0x0000000109099824 */ /* 0x000fe200078e0a00 */
[----:B------:R-:W-:Y:S02]  /*63d0*/  IABS R2, R3 ;  /* 0x0000000300027213 */ /* 0x000fe40000000000 */
[----:B------:R-:W-:-:S07]  /*63e0*/  ISETP.GE.AND P1, PT, R3, RZ, PT ;  /* 0x000000ff0300720c */ /* 0x000fce0003f26270 */
[----:B------:R-:W-:-:S04]  /*63f0*/  @!P4 IMAD.IADD R10, R10, 0x1, -R0 ;  /* 0x000000010a0ac824 */ /* 0x000fc800078e0a00 */
[----:B------:R-:W-:-:S04]  /*6400*/  IMAD.MOV.U32 R3, RZ, RZ, R10 ;  /* 0x000000ffff037224 */ /* 0x000fc800078e000a */
[----:B------:R-:W-:-:S05]  /*6410*/  @!P0 IMAD.MOV R3, RZ, RZ, -R3 ;  /* 0x000000ffff038224 */ /* 0x000fca00078e0a03 */
[----:B------:R0:W-:Y:S04]  /*6420*/  STL [R1+0x18c], R3 ;  /* 0x00018c0301007387 */ /* 0x0001e80000100800 */
[----:B0-----:R-:W3:Y:S01]  /*6430*/  LDL.LU R3, [R1+0x6fc] ;  /* 0x0006fc0001037983 */ /* 0x001ee20000300800 */
[----:B------:R-:W-:-:S04]  /*6440*/  IMAD.HI.U32 R17, R21, R2, RZ ;  /* 0x0000000215117227 */ /* 0x000fc800078e00ff */
[----:B------:R-:W-:-:S04]  /*6450*/  IMAD.MOV R17, RZ, RZ, -R17 ;  /* 0x000000ffff117224 */ /* 0x000fc800078e0a11 */
[----:B------:R-:W-:-:S05]  /*6460*/  IMAD R2, R0, R17, R2 ;  /* 0x0000001100027224 */ /* 0x000fca00078e0202 */
[----:B------:R-:W-:Y:S02]  /*6470*/  ISETP.GT.U32.AND P5, PT, R0, R2, PT ;  /* 0x000000020000720c */ /* 0x000fe40003fa4070 */
[----:B----4-:R-:W-:Y:S01]  /*6480*/  IABS R13, R25 ;  /* 0x00000019000d7213 */ /* 0x010fe20000000000 */
[----:B------:R-:W-:-:S04]  /*6490*/  IMAD.HI.U32 R16, R21, R14, RZ ;  /* 0x0000000e15107227 */ /* 0x000fc800078e00ff */
[----:B------:R-:W-:-:S06]  /*64a0*/  IMAD.HI.U32 R12, R21, R13, RZ ;  /* 0x0000000d150c7227 */ /* 0x000fcc00078e00ff */
[----:B------:R-:W-:Y:S01]  /*64b0*/  @!P5 IMAD.IADD R2, R2, 0x1, -R0 ;  /* 0x000000010202d824 */ /* 0x000fe200078e0a00 */
[----:B------:R-:W-:Y:S02]  /*64c0*/  ISETP.GE.AND P5, PT, R25, RZ, PT ;  /* 0x000000ff1900720c */ /* 0x000fe40003fa6270 */
[----:B------:R-:W4:Y:S01]  /*64d0*/  LDL.LU R25, [R1+0x700] ;  /* 0x0007000001197983 */ /* 0x000f220000300800 */
[----:B------:R-:W-:Y:S02]  /*64e0*/  IMAD.MOV R16, RZ, RZ, -R16 ;  /* 0x000000ffff107224 */ /* 0x000fe400078e0a10 */
[----:B------:R-:W-:Y:S02]  /*64f0*/  IMAD.MOV R10, RZ, RZ, -R12 ;  /* 0x000000ffff0a7224 */ /* 0x000fe400078e0a0c */
[----:B------:R-:W-:Y:S01]  /*6500*/  IMAD R4, R0, R16, R14 ;  /* 0x0000001000047224 */ /* 0x000fe200078e020e */
[----:B------:R-:W-:Y:S01]  /*6510*/  ISETP.GE.AND P2, PT, R28, RZ, PT ;  /* 0x000000ff1c00720c */ /* 0x000fe20003f46270 */
[----:B------:R-:W-:-:S02]  /*6520*/  IMAD R10, R0, R10, R13 ;  /* 0x0000000a000a7224 */ /* 0x000fc400078e020d */
[----:B------:R-:W-:-:S04]  /*6530*/  IMAD.MOV.U32 R14, RZ, RZ, R9 ;  /* 0x000000ffff0e7224 */ /* 0x000fc800078e0009 */
[----:B------:R-:W-:Y:S01]  /*6540*/  @!P3 IMAD.MOV R14, RZ, RZ, -R14 ;  /* 0x000000ffff0eb224 */ /* 0x000fe200078e0a0e */
[----:B------:R-:W-:-:S05]  /*6550*/  ISETP.GT.U32.AND P3, PT, R0, R10, PT ;  /* 0x0000000a0000720c */ /* 0x000fca0003f64070 */
[----:B------:R-:W-:Y:S01]  /*6560*/  @!P2 IMAD.MOV R8, RZ, RZ, -R8 ;  /* 0x000000ffff08a224 */ /* 0x000fe200078e0a08 */
[----:B------:R-:W-:Y:S04]  /*6570*/  STL [R1+0x188], R14 ;  /* 0x0001880e01007387 */ /* 0x000fe80000100800 */
[----:B------:R0:W-:Y:S03]  /*6580*/  STL [R1+0x184], R8 ;  /* 0x0001840801007387 */ /* 0x0001e60000100800 */
[----:B------:R-:W-:Y:S01]  /*6590*/  @!P3 IMAD.IADD R10, R10, 0x1, -R0 ;  /* 0x000000010a0ab824 */ /* 0x000fe200078e0a00 */
[----:B--2---:R-:W-:Y:S02]  /*65a0*/  IABS R17, R27 ;  /* 0x0000001b00117213 */ /* 0x004fe40000000000 */
[----:B------:R-:W-:-:S02]  /*65b0*/  ISETP.GE.AND P3, PT, R27, RZ, PT ;  /* 0x000000ff1b00720c */ /* 0x000fc40003f66270 */
[----:B------:R-:W2:Y:S01]  /*65c0*/  LDL.LU R27, [R1+0x704] ;  /* 0x00070400011b7983 */ /* 0x000ea20000300800 */
[----:B------:R-:W-:Y:S02]  /*65d0*/  ISETP.GT.U32.AND P4, PT, R0, R4, PT ;  /* 0x000000040000720c */ /* 0x000fe40003f84070 */
[----:B---3--:R-:W-:-:S11]  /*65e0*/  IABS R11, R24 ;  /* 0x00000018000b7213 */ /* 0x008fd60000000000 */
[----:B------:R-:W-:Y:S01]  /*65f0*/  @!P4 IMAD.IADD R4, R4, 0x1, -R0 ;  /* 0x000000010404c824 */ /* 0x000fe200078e0a00 */
[----:B------:R-:W-:Y:S01]  /*6600*/  ISETP.GT.U32.AND P4, PT, R0, R2, PT ;  /* 0x000000020000720c */ /* 0x000fe20003f84070 */
[----:B------:R-:W-:-:S04]  /*6610*/  IMAD.HI.U32 R12, R21, R11, RZ ;  /* 0x0000000b150c7227 */ /* 0x000fc800078e00ff */
[----:B------:R-:W-:Y:S01]  /*6620*/  IMAD.MOV R9, RZ, RZ, -R12 ;  /* 0x000000ffff097224 */ /* 0x000fe200078e0a0c */
[----:B------:R-:W-:-:S07]  /*6630*/  IABS R12, R26 ;  /* 0x0000001a000c7213 */ /* 0x000fce0000000000 */
[----:B------:R-:W-:-:S04]  /*6640*/  @!P4 IMAD.IADD R2, R2, 0x1, -R0 ;  /* 0x000000010202c824 */ /* 0x000fc800078e0a00 */
[----:B------:R-:W-:Y:S01]  /*6650*/  @!P1 IMAD.MOV R2, RZ, RZ, -R2 ;  /* 0x000000ffff029224 */ /* 0x000fe200078e0a02 */
[C---:B------:R-:W-:Y:S01]  /*6660*/  ISETP.GT.U32.AND P1, PT, R0.reuse, R10, PT ;  /* 0x0000000a0000720c */ /* 0x040fe20003f24070 */
[C---:B------:R-:W-:Y:S01]  /*6670*/  IMAD R9, R0.reuse, R9, R11 ;  /* 0x0000000900097224 */ /* 0x040fe200078e020b */
[----:B------:R-:W-:Y:S01]  /*6680*/  ISETP.GT.U32.AND P0, PT, R0, R4, PT ;  /* 0x000000040000720c */ /* 0x000fe20003f04070 */
[----:B------:R-:W-:-:S04]  /*6690*/  IMAD.MOV.U32 R11, RZ, RZ, R12 ;  /* 0x000000ffff0b7224 */ /* 0x000fc800078e000c */
[----:B0-----:R-:W-:Y:S01]  /*66a0*/  IMAD.HI.U32 R8, R21, R11, RZ ;  /* 0x0000000b15087227 */ /* 0x001fe200078e00ff */
[----:B------:R-:W-:Y:S02]  /*66b0*/  ISETP.GE.AND P2, PT, R24, RZ, PT ;  /* 0x000000ff1800720c */ /* 0x000fe40003f46270 */
[----:B------:R-:W3:Y:S01]  /*66c0*/  LDL.LU R24, [R1+0x708] ;  /* 0x0007080001187983 */ /* 0x000ee20000300800 */
[----:B------:R-:W-:Y:S02]  /*66d0*/  IMAD.MOV R8, RZ, RZ, -R8 ;  /* 0x000000ffff087224 */ /* 0x000fe400078e0a08 */
[--C-:B------:R-:W-:Y:S02]  /*66e0*/  @!P1 IMAD.IADD R10, R10, 0x1, -R0.reuse ;  /* 0x000000010a0a9824 */ /* 0x100fe400078e0a00 */
[----:B------:R-:W-:Y:S01]  /*66f0*/  IMAD R11, R0, R8, R11 ;  /* 0x00000008000b7224 */ /* 0x000fe200078e020b */
[----:B------:R-:W-:Y:S01]  /*6700*/  STL [R1+0x180], R2 ;  /* 0x0001800201007387 */ /* 0x000fe20000100800 */
[----:B------:R-:W-:Y:S01]  /*6710*/  @!P0 IMAD.IADD R4, R4, 0x1, -R0 ;  /* 0x0000000104048824 */ /* 0x000fe200078e0a00 */
[----:B------:R-:W-:-:S02]  /*6720*/  ISETP.GE.AND P0, PT, R26, RZ, PT ;  /* 0x000000ff1a00720c */ /* 0x000fc40003f06270 */
[----:B------:R-:W3:Y:S01]  /*6730*/  LDL.LU R26, [R1+0x70c] ;  /* 0x00070c00011a7983 */ /* 0x000ee20000300800 */
[----:B------:R-:W-:-:S03]  /*6740*/  @!P6 IMAD.MOV R4, RZ, RZ, -R4 ;  /* 0x000000ffff04e224 */ /* 0x000fc600078e0a04 */
[----:B------:R-:W3:Y:S01]  /*6750*/  LDL.LU R23, [R1+0x710] ;  /* 0x0007100001177983 */ /* 0x000ee20000300800 */
[----:B------:R-:W-:Y:S02]  /*6760*/  IABS R8, R3 ;  /* 0x0000000300087213 */ /* 0x000fe40000000000 */
[----:B------:R-:W-:Y:S01]  /*6770*/  ISETP.GE.AND P1, PT, R3, RZ, PT ;  /* 0x000000ff0300720c */ /* 0x000fe20003f26270 */
[----:B------:R-:W-:-:S04]  /*6780*/  IMAD.MOV.U32 R3, RZ, RZ, R10 ;  /* 0x000000ffff037224 */ /* 0x000fc800078e000a */
[----:B------:R-:W-:Y:S01]  /*6790*/  @!P5 IMAD.MOV R3, RZ, RZ, -R3 ;  /* 0x000000ffff03d224 */ /* 0x000fe200078e0a03 */
[----:B------:R-:W-:Y:S04]  /*67a0*/  STL [R1+0x17c], R4 ;  /* 0x00017c0401007387 */ /* 0x000fe80000100800 */
[----:B------:R0:W-:Y:S04]  /*67b0*/  STL [R1+0x178], R3 ;  /* 0x0001780301007387 */ /* 0x0001e80000100800 */
[----:B0-----:R-:W3:Y:S01]  /*67c0*/  LDL.LU R3, [R1+0x714] ;  /* 0x0007140001037983 */ /* 0x001ee20000300800 */
[----:B------:R-:W-:-:S02]  /*67d0*/  ISETP.GT.U32.AND P4, PT, R0, R9, PT ;  /* 0x000000090000720c */ /* 0x000fc40003f84070 */
[----:B----4-:R-:W-:Y:S02]  /*67e0*/  IABS R12, R25 ;  /* 0x00000019000c7213 */ /* 0x010fe40000000000 */
[----:B------:R-:W-:Y:S02]  /*67f0*/  ISETP.GE.AND P5, PT, R25, RZ, PT ;  /* 0x000000ff1900720c */ /* 0x000fe40003fa6270 */
[----:B------:R-:W4:Y:S07]  /*6800*/  LDL.LU R25, [R1+0x718] ;  /* 0x0007180001197983 */ /* 0x000f2e0000300800 */
[----:B------:R-:W-:-:S05]  /*6810*/  @!P4 IMAD.IADD R9, R9, 0x1, -R0 ;  /* 0x000000010909c824 */ /* 0x000fca00078e0a00 */
[----:B------:R-:W-:Y:S01]  /*6820*/  ISETP.GT.U32.AND P4, PT, R0, R9, PT ;  /* 0x000000090000720c */ /* 0x000fe20003f84070 */
[----:B------:R-:W-:-:S04]  /*6830*/  IMAD.HI.U32 R4, R21, R8, RZ ;  /* 0x0000000815047227 */ /* 0x000fc800078e00ff */
[----:B------:R-:W-:-:S08]  /*6840*/  IMAD.MOV R4, RZ, RZ, -R4 ;  /* 0x000000ffff047224 */ /* 0x000fd000078e0a04 */
[----:B------:R-:W-:-:S04]  /*6850*/  @!P4 IMAD.IADD R9, R9, 0x1, -R0 ;  /* 0x000000010909c824 */ /* 0x000fc800078e0a00 */
[----:B------:R-:W-:Y:S02]  /*6860*/  @!P2 IMAD.MOV R9, RZ, RZ, -R9 ;  /* 0x000000ffff09a224 */ /* 0x000fe400078e0a09 */
[----:B------:R-:W-:-:S03]  /*6870*/  IMAD R8, R0, R4, R8 ;  /* 0x0000000400087224 */ /* 0x000fc600078e0208 */
[----:B------:R0:W-:Y:S01]  /*6880*/  STL [R1+0x174], R9 ;  /* 0x0001740901007387 */ /* 0x0001e20000100800 */
[----:B--2---:R-:W-:Y:S02]  /*6890*/  ISETP.GE.AND P2, PT, R27, RZ, PT ;  /* 0x000000ff1b00720c */ /* 0x004fe40003f46270 */
[----:B------:R-:W-:Y:S02]  /*68a0*/  IABS R4, R27 ;  /* 0x0000001b00047213 */ /* 0x000fe40000000000 */
[----:B------:R-:W2:Y:S01]  /*68b0*/  LDL.LU R27, [R1+0x71c] ;  /* 0x00071c00011b7983 */ /* 0x000ea20000300800 */
[----:B------:R-:W-:Y:S01]  /*68c0*/  ISETP.GT.U32.AND P6, PT, R0, R11, PT ;  /* 0x0000000b0000720c */ /* 0x000fe20003fc4070 */
[----:B------:R-:W-:-:S04]  /*68d0*/  IMAD.HI.U32 R2, R21, R17, RZ ;  /* 0x0000001115027227 */ /* 0x000fc800078e00ff */
[----:B------:R-:W-:-:S08]  /*68e0*/  IMAD.MOV R2, RZ, RZ, -R2 ;  /* 0x000000ffff027224 */ /* 0x000fd000078e0a02 */
[----:B------:R-:W-:-:S05]  /*68f0*/  @!P6 IMAD.IADD R11, R11, 0x1, -R0 ;  /* 0x000000010b0be824 */ /* 0x000fca00078e0a00 */
[C---:B------:R-:W-:Y:S01]  /*6900*/  ISETP.GT.U32.AND P6, PT, R0.reuse, R11, PT ;  /* 0x0000000b0000720c */ /* 0x040fe20003fc4070 */
[----:B------:R-:W-:-:S05]  /*6910*/  IMAD R17, R0, R2, R17 ;  /* 0x0000000200117224 */ /* 0x000fca00078e0211 */
[----:B------:R-:W-:Y:S01]  /*6920*/  ISETP.GT.U32.AND P4, PT, R0, R17, PT ;  /* 0x000000110000720c */ /* 0x000fe20003f84070 */
[----:B------:R-:W-:-:S06]  /*6930*/  IMAD.HI.U32 R2, R21, R12, RZ ;  /* 0x0000000c15027227 */ /* 0x000fcc00078e00ff */
[----:B------:R-:W-:Y:S01]  /*6940*/  @!P6 IMAD.IADD R11, R11, 0x1, -R0 ;  /* 0x000000010b0be824 */ /* 0x000fe200078e0a00 */
[----:B------:R-:W-:Y:S01]  /*6950*/  ISETP.GT.U32.AND P6, PT, R0, R8, PT ;  /* 0x000000080000720c */ /* 0x000fe20003fc4070 */
[----:B------:R-:W-:Y:S02]  /*6960*/  IMAD.MOV R2, RZ, RZ, -R2 ;  /* 0x000000ffff027224 */ /* 0x000fe400078e0a02 */
[----:B------:R-:W-:Y:S02]  /*6970*/  IMAD.MOV.U32 R13, RZ, RZ, R11 ;  /* 0x000000ffff0d7224 */ /* 0x000fe400078e000b */
[----:B------:R-:W-:-:S04]  /*6980*/  IMAD.HI.U32 R10, R21, R4, RZ ;  /* 0x00000004150a7227 */ /* 0x000fc800078e00ff */
[C---:B------:R-:W-:Y:S02]  /*6990*/  IMAD R12, R0.reuse, R2, R12 ;  /* 0x00000002000c7224 */ /* 0x040fe400078e020c */
[----:B------:R-:W-:Y:S02]  /*69a0*/  @!P0 IMAD.MOV R13, RZ, RZ, -R13 ;  /* 0x000000ffff0d8224 */ /* 0x000fe400078e0a0d */
[----:B------:R-:W-:Y:S02]  /*69b0*/  @!P4 IMAD.IADD R17, R17, 0x1, -R0 ;  /* 0x000000011111c824 */ /* 0x000fe400078e0a00 */
[----:B------:R-:W-:Y:S01]  /*69c0*/  IMAD.MOV R10, RZ, RZ, -R10 ;  /* 0x000000ffff0a7224 */ /* 0x000fe200078e0a0a */
[C---:B------:R-:W-:Y:S01]  /*69d0*/  ISETP.GT.U32.AND P0, PT, R0.reuse, R12, PT ;  /* 0x0000000c0000720c */ /* 0x040fe20003f04070 */
[----:B------:R1:W-:Y:S01]  /*69e0*/  STL [R1+0x170], R13 ;  /* 0x0001700d01007387 */ /* 0x0003e20000100800 */
[C---:B------:R-:W-:Y:S01]  /*69f0*/  ISETP.GT.U32.AND P4, PT, R0.reuse, R17, PT ;  /* 0x000000110000720c */ /* 0x040fe20003f84070 */
[----:B------:R-:W-:-:S02]  /*6a00*/  IMAD R4, R0, R10, R4 ;  /* 0x0000000a00047224 */ /* 0x000fc400078e0204 */
[----:B------:R-:W2:Y:S01]  /*6a10*/  LDL.LU R29, [R1+0x740] ;  /* 0x00074000011d7983 */ /* 0x000ea20000300800 */
[----:B------:R-:W-:Y:S01]  /*6a20*/  @!P6 IMAD.IADD R8, R8, 0x1, -R0 ;  /* 0x000000010808e824 */ /* 0x000fe200078e0a00 */
[----:B---3--:R-:W-:Y:S02]  /*6a30*/  IABS R2, R24 ;  /* 0x0000001800027213 */ /* 0x008fe40000000000 */
[----:B------:R-:W-:Y:S01]  /*6a40*/  ISETP.GT.U32.AND P6, PT, R0, R4, PT ;  /* 0x000000040000720c */ /* 0x000fe20003fc4070 */
[----:B------:R-:W3:Y:S01]  /*6a50*/  LDL.LU R28, [R1+0x744] ;  /* 0x00074400011c7983 */ /* 0x000ee20000300800 */
[----:B------:R-:W-:Y:S01]  /*6a60*/  IABS R16, R26 ;  /* 0x0000001a00107213 */ /* 0x000fe20000000000 */
[----:B0-----:R-:W-:Y:S01]  /*6a70*/  IMAD.HI.U32 R9, R21, R2, RZ ;  /* 0x0000000215097227 */ /* 0x001fe200078e00ff */
[----:B------:R-:W-:-:S03]  /*6a80*/  IABS R14, R23 ;  /* 0x00000017000e7213 */ /* 0x000fc60000000000 */
[--C-:B------:R-:W-:Y:S01]  /*6a90*/  @!P0 IMAD.IADD R12, R12, 0x1, -R0.reuse ;  /* 0x000000010c0c8824 */ /* 0x100fe200078e0a00 */
[----:B------:R-:W-:Y:S01]  /*6aa0*/  ISETP.GT.U32.AND P0, PT, R0, R8, PT ;  /* 0x000000080000720c */ /* 0x000fe20003f04070 */
[----:B------:R-:W-:Y:S02]  /*6ab0*/  @!P4 IMAD.IADD R17, R17, 0x1, -R0 ;  /* 0x000000011111c824 */ /* 0x000fe400078e0a00 */
[----:B------:R-:W-:Y:S02]  /*6ac0*/  IMAD.MOV R9, RZ, RZ, -R9 ;  /* 0x000000ffff097224 */ /* 0x000fe400078e0a09 */
[----:B------:R-:W-:-:S04]  /*6ad0*/  IMAD.HI.U32 R10, R21, R16, RZ ;  /* 0x00000010150a7227 */ /* 0x000fc800078e00ff */
[----:B------:R-:W-:Y:S02]  /*6ae0*/  @!P6 IMAD.IADD R4, R4, 0x1, -R0 ;  /* 0x000000010404e824 */ /* 0x000fe400078e0a00 */
[----:B------:R-:W-:Y:S01]  /*6af0*/  @!P3 IMAD.MOV R17, RZ, RZ, -R17 ;  /* 0x000000ffff11b224 */ /* 0x000fe200078e0a11 */
[C---:B------:R-:W-:Y:S01]  /*6b00*/  ISETP.GT.U32.AND P3, PT, R0.reuse, R12, PT ;  /* 0x0000000c0000720c */ /* 0x040fe20003f64070 */
[----:B------:R-:W-:Y:S02]  /*6b10*/  IMAD R2, R0, R9, R2 ;  /* 0x0000000900027224 */ /* 0x000fe400078e0202 */
[----:B------:R-:W-:Y:S02]  /*6b20*/  IMAD.MOV R10, RZ, RZ, -R10 ;  /* 0x000000ffff0a7224 */ /* 0x000fe400078e0a0a */
[----:B------:R-:W-:Y:S01]  /*6b30*/  IMAD.HI.U32 R9, R21, R14, RZ ;  /* 0x0000000e15097227 */ /* 0x000fe200078e00ff */
[----:B-1----:R-:W-:-:S03]  /*6b40*/  IABS R13, R3 ;  /* 0x00000003000d7213 */ /* 0x002fc60000000000 */
[C---:B------:R-:W-:Y:S01]  /*6b50*/  IMAD R16, R0.reuse, R10, R16 ;  /* 0x0000000a00107224 */ /* 0x040fe200078e0210 */
[----:B------:R-:W-:Y:S01]  /*6b60*/  ISETP.GT.U32.AND P6, PT, R0, R4, PT ;  /* 0x000000040000720c */ /* 0x000fe20003fc4070 */
[----:B------:R-:W-:Y:S02]  /*6b70*/  IMAD.MOV R9, RZ, RZ, -R9 ;  /* 0x000000ffff097224 */ /* 0x000fe400078e0a09 */
[----:B------:R-:W-:-:S04]  /*6b80*/  IMAD.HI.U32 R10, R21, R13, RZ ;  /* 0x0000000d150a7227 */ /* 0x000fc800078e00ff */
[----:B------:R-:W-:Y:S01]  /*6b90*/  @!P0 IMAD.IADD R8, R8, 0x1, -R0 ;  /* 0x0000000108088824 */ /* 0x000fe200078e0a00 */
[C---:B------:R-:W-:Y:S01]  /*6ba0*/  ISETP.GT.U32.AND P0, PT, R0.reuse, R2, PT ;  /* 0x000000020000720c */ /* 0x040fe20003f04070 */
[----:B------:R-:W-:Y:S02]  /*6bb0*/  IMAD R14, R0, R9, R14 ;  /* 0x00000009000e7224 */ /* 0x000fe400078e020e */
[----:B------:R-:W-:Y:S02]  /*6bc0*/  IMAD.MOV R10, RZ, RZ, -R10 ;  /* 0x000000ffff0a7224 */ /* 0x000fe400078e0a0a */
[----:B------:R-:W-:Y:S01]  /*6bd0*/  @!P3 IMAD.IADD R12, R12, 0x1, -R0 ;  /* 0x000000010c0cb824 */ /* 0x000fe200078e0a00 */
[C---:B------:R-:W-:Y:S01]  /*6be0*/  ISETP.GT.U32.AND P3, PT, R0.reuse, R14, PT ;  /* 0x0000000e0000720c */ /* 0x040fe20003f64070 */
[----:B------:R-:W-:Y:S02]  /*6bf0*/  IMAD R13, R0, R10, R13 ;  /* 0x0000000a000d7224 */ /* 0x000fe400078e020d */
[----:B------:R-:W-:-:S02]  /*6c00*/  IMAD.MOV.U32 R18, RZ, RZ, R8 ;  /* 0x000000ffff127224 */ /* 0x000fc400078e0008 */
[----:B------:R-:W-:Y:S01]  /*6c10*/  @!P6 IMAD.IADD R4, R4, 0x1, -R0 ;  /* 0x000000010404e824 */ /* 0x000fe200078e0a00 */
[----:B------:R-:W-:Y:S01]  /*6c20*/  ISETP.GT.U32.AND P6, PT, R0, R13, PT ;  /* 0x0000000d0000720c */ /* 0x000fe20003fc4070 */
[----:B------:R-:W-:Y:S01]  /*6c30*/  @!P1 IMAD.MOV R18, RZ, RZ, -R18 ;  /* 0x000000ffff129224 */ /* 0x000fe200078e0a12 */
[----:B------:R-:W-:Y:S01]  /*6c40*/  ISETP.GE.AND P4, PT, R24, RZ, PT ;  /* 0x000000ff1800720c */ /* 0x000fe20003f86270 */
[----:B------:R0:W-:Y:S01]  /*6c50*/  STL [R1+0x16c], R17 ;  /* 0x00016c1101007387 */ /* 0x0001e20000100800 */
[----:B------:R-:W-:-:S03]  /*6c60*/  @!P0 IMAD.IADD R2, R2, 0x1, -R0 ;  /* 0x0000000102028824 */ /* 0x000fc600078e0a00 */
[----:B------:R-:W3:Y:S01]  /*6c70*/  LDL.LU R24, [R1+0x748] ;  /* 0x0007480001187983 */ /* 0x000ee20000300800 */
[----:B------:R-:W-:-:S03]  /*6c80*/  ISETP.GE.AND P0, PT, R26, RZ, PT ;  /* 0x000000ff1a00720c */ /* 0x000fc60003f06270 */
[----:B------:R-:W-:Y:S01]  /*6c90*/  STL [R1+0x168], R18 ;  /* 0x0001681201007387 */ /* 0x000fe20000100800 */
[----:B------:R-:W-:-:S03]  /*6ca0*/  @!P3 IMAD.IADD R14, R14, 0x1, -R0 ;  /* 0x000000010e0eb824 */ /* 0x000fc600078e0a00 */
[----:B------:R-:W3:Y:S01]  /*6cb0*/  LDL.LU R26, [R1+0x74c] ;  /* 0x00074c00011a7983 */ /* 0x000ee20000300800 */
[----:B------:R-:W-:Y:S01]  /*6cc0*/  @!P6 IMAD.IADD R13, R13, 0x1, -R0 ;  /* 0x000000010d0de824 */ /* 0x000fe200078e0a00 */
[----:B------:R-:W-:Y:S01]  /*6cd0*/  ISETP.GT.U32.AND P6, PT, R0, R14, PT ;  /* 0x0000000e0000720c */ /* 0x000fe20003fc4070 */
[----:B------:R-:W-:Y:S01]  /*6ce0*/  @!P5 IMAD.MOV R12, RZ, RZ, -R12 ;  /* 0x000000ffff0cd224 */ /* 0x000fe200078e0a0c */
[----:B----4-:R-:W-:-:S04]  /*6cf0*/  IABS R9, R25 ;  /* 0x0000001900097213 */ /* 0x010fc80000000000 */
[----:B------:R1:W-:Y:S01]  /*6d00*/  STL [R1+0x164], R12 ;  /* 0x0001640c01007387 */ /* 0x0003e20000100800 */
[----:B0-----:R-:W-:-:S04]  /*6d10*/  IMAD.HI.U32 R17, R21, R9, RZ ;  /* 0x0000000915117227 */ /* 0x001fc800078e00ff */
[----:B------:R-:W-:Y:S02]  /*6d20*/  IMAD.MOV R17, RZ, RZ, -R17 ;  /* 0x000000ffff117224 */ /* 0x000fe400078e0a11 */
[----:B-1----:R-:W-:-:S04]  /*6d30*/  IMAD.MOV.U32 R12, RZ, RZ, R4 ;  /* 0x000000ffff0c7224 */ /* 0x002fc800078e0004 */
[----:B------:R-:W-:Y:S02]  /*6d40*/  @!P2 IMAD.MOV R12, RZ, RZ, -R12 ;  /* 0x000000ffff0ca224 */ /* 0x000fe400078e0a0c */
[----:B------:R-:W-:Y:S01]  /*6d50*/  @!P6 IMAD.IADD R14, R14, 0x1, -R0 ;  /* 0x000000010e0ee824 */ /* 0x000fe200078e0a00 */
[----:B------:R-:W-:Y:S01]  /*6d60*/  ISETP.GE.AND P6, PT, R3, RZ, PT ;  /* 0x000000ff0300720c */ /* 0x000fe20003fc6270 */
[C---:B------:R-:W-:Y:S01]  /*6d70*/  IMAD R9, R0.reuse, R17, R9 ;  /* 0x0000001100097224 */ /* 0x040fe200078e0209 */
[----:B------:R0:W-:Y:S04]  /*6d80*/  STL [R1+0x160], R12 ;  /* 0x0001600c01007387 */ /* 0x0001e80000100800 */
[----:B------:R-:W4:Y:S01]  /*6d90*/  LDL.LU R3, [R1+0x750] ;  /* 0x0007500001037983 */ /* 0x000f220000300800 */
[----:B------:R-:W-:-:S02]  /*6da0*/  ISETP.GT.U32.AND P1, PT, R0, R16, PT ;  /* 0x000000100000720c */ /* 0x000fc40003f24070 */
[----:B------:R-:W-:-:S11]  /*6db0*/  ISETP.GT.U32.AND P2, PT, R0, R9, PT ;  /* 0x000000090000720c */ /* 0x000fd60003f44070 */
[--C-:B------:R-:W-:Y:S02]  /*6dc0*/  @!P1 IMAD.IADD R16, R16, 0x1, -R0.reuse ;  /* 0x0000000110109824 */ /* 0x100fe400078e0a00 */
[----:B------:R-:W-:Y:S01]  /*6dd0*/  @!P2 IMAD.IADD R9, R9, 0x1, -R0 ;  /* 0x000000010909a824 */ /* 0x000fe200078e0a00 */
[----:B------:R-:W-:Y:S02]  /*6de0*/  ISETP.GE.AND P2, PT, R25, RZ, PT ;  /* 0x000000ff1900720c */ /* 0x000fe40003f46270 */
[----:B------:R-:W4:Y:S01]  /*6df0*/  LDL.LU R25, [R1+0x754] ;  /* 0x0007540001197983 */ /* 0x000f220000300800 */
[----:B------:R-:W-:-:S13]  /*6e00*/  ISETP.GT.U32.AND P3, PT, R0, R16, PT ;  /* 0x000000100000720c */ /* 0x000fda0003f64070 */
[----:B------:R-:W-:Y:S01]  /*6e10*/  @!P3 IMAD.IADD R16, R16, 0x1, -R0 ;  /* 0x000000011010b824 */ /* 0x000fe200078e0a00 */
[----:B--2---:R-:W-:-:S05]  /*6e20*/  IABS R11, R27 ;  /* 0x0000001b000b7213 */ /* 0x004fca0000000000 */
[----:B------:R-:W-:-:S04]  /*6e30*/  IMAD.HI.U32 R8, R21, R11, RZ ;  /* 0x0000000b15087227 */ /* 0x000fc800078e00ff */
[----:B------:R-:W-:-:S04]  /*6e40*/  IMAD.MOV R8, RZ, RZ, -R8 ;  /* 0x000000ffff087224 */ /* 0x000fc800078e0a08 */
[----:B------:R-:W-:-:S05]  /*6e50*/  IMAD R11, R0, R8, R11 ;  /* 0x00000008000b7224 */ /* 0x000fca00078e020b */
[----:B------:R-:W-:-:S13]  /*6e60*/  ISETP.GT.U32.AND P3, PT, R0, R11, PT ;  /* 0x0000000b0000720c */ /* 0x000fda0003f64070 */
[----:B------:R-:W-:Y:S01]  /*6e70*/  @!P3 IMAD.IADD R11, R11, 0x1, -R0 ;  /* 0x000000010b0bb824 */ /* 0x000fe200078e0a00 */
[----:B------:R-:W-:Y:S02]  /*6e80*/  ISETP.GE.AND P3, PT, R27, RZ, PT ;  /* 0x000000ff1b00720c */ /* 0x000fe40003f66270 */
[----:B------:R-:W2:Y:S01]  /*6e90*/  LDL.LU R27, [R1+0x758] ;  /* 0x00075800011b7983 */ /* 0x000ea20000300800 */
[C---:B------:R-:W-:Y:S02]  /*6ea0*/  ISETP.GT.U32.AND P1, PT, R0.reuse, R2, PT ;  /* 0x000000020000720c */ /* 0x040fe40003f24070 */
[----:B------:R-:W-:Y:S02]  /*6eb0*/  ISETP.GT.U32.AND P5, PT, R0, R13, PT ;  /* 0x0000000d0000720c */ /* 0x000fe40003fa4070 */
[----:B------:R-:W-:-:S05]  /*6ec0*/  IABS R10, R29 ;  /* 0x0000001d000a7213 */ /* 0x000fca0000000000 */
[----:B------:R-:W-:Y:S01]  /*6ed0*/  IMAD.HI.U32 R8, R21, R10, RZ ;  /* 0x0000000a15087227 */ /* 0x000fe200078e00ff */
[----:B---3--:R-:W-:-:S03]  /*6ee0*/  IABS R4, R28 ;  /* 0x0000001c00047213 */ /* 0x008fc60000000000 */
[----:B------:R-:W-:Y:S02]  /*6ef0*/  IMAD.MOV R8, RZ, RZ, -R8 ;  /* 0x000000ffff087224 */ /* 0x000fe400078e0a08 */
[----:B------:R-:W-:Y:S01]  /*6f00*/  @!P1 IMAD.IADD R2, R2, 0x1, -R0 ;  /* 0x0000000102029824 */ /* 0x000fe200078e0a00 */
[----:B------:R-:W-:Y:S01]  /*6f10*/  ISETP.GE.AND P1, PT, R23, RZ, PT ;  /* 0x000000ff1700720c */ /* 0x000fe20003f26270 */
[----:B------:R-:W-:Y:S02]  /*6f20*/  IMAD R10, R0, R8, R10 ;  /* 0x00000008000a7224 */ /* 0x000fe400078e020a */
[----:B------:R-:W-:-:S04]  /*6f30*/  IMAD.HI.U32 R17, R21, R4, RZ ;  /* 0x0000000415117227 */ /* 0x000fc800078e00ff */
[----:B------:R-:W-:Y:S01]  /*6f40*/  @!P5 IMAD.IADD R13, R13, 0x1, -R0 ;  /* 0x000000010d0dd824 */ /* 0x000fe200078e0a00 */
[----:B------:R-:W-:Y:S01]  /*6f50*/  ISETP.GT.U32.AND P5, PT, R0, R10, PT ;  /* 0x0000000a0000720c */ /* 0x000fe20003fa4070 */
[----:B------:R-:W-:-:S04]  /*6f60*/  IMAD.MOV R17, RZ, RZ, -R17 ;  /* 0x000000ffff117224 */ /* 0x000fc800078e0a11 */
[----:B------:R-:W-:Y:S02]  /*6f70*/  IMAD R4, R0, R17, R4 ;  /* 0x0000001100047224 */ /* 0x000fe400078e0204 */
[----:B------:R-:W-:-:S03]  /*6f80*/  @!P1 IMAD.MOV R14, RZ, RZ, -R14 ;  /* 0x000000ffff0e9224 */ /* 0x000fc600078e0a0e */
[----:B------:R-:W-:Y:S01]  /*6f90*/  ISETP.GT.U32.AND P1, PT, R0, R4, PT ;  /* 0x000000040000720c */ /* 0x000fe20003f24070 */
[----:B------:R-:W-:Y:S02]  /*6fa0*/  IMAD.MOV.U32 R18, RZ, RZ, R2 ;  /* 0x000000ffff127224 */ /* 0x000fe400078e0002 */
[----:B------:R-:W-:Y:S02]  /*6fb0*/  @!P5 IMAD.IADD R10, R10, 0x1, -R0 ;  /* 0x000000010a0ad824 */ /* 0x000fe400078e0a00 */
[----:B------:R-:W-:Y:S02]  /*6fc0*/  @!P4 IMAD.MOV R18, RZ, RZ, -R18 ;  /* 0x000000ffff12c224 */ /* 0x000fe400078e0a12 */
[----:B------:R-:W-:Y:S01]  /*6fd0*/  @!P0 IMAD.MOV R16, RZ, RZ, -R16 ;  /* 0x000000ffff108224 */ /* 0x000fe200078e0a10 */
[C---:B------:R-:W-:Y:S01]  /*6fe0*/  ISETP.GT.U32.AND P0, PT, R0.reuse, R10, PT ;  /* 0x0000000a0000720c */ /* 0x040fe20003f04070 */
[----:B------:R-:W-:Y:S01]  /*6ff0*/  @!P6 IMAD.MOV R13, RZ, RZ, -R13 ;  /* 0x000000ffff0de224 */ /* 0x000fe200078e0a0d */
[C---:B------:R-:W-:Y:S01]  /*7000*/  ISETP.GT.U32.AND P4, PT, R0.reuse, R9, PT ;  /* 0x000000090000720c */ /* 0x040fe20003f84070 */
[----:B------:R-:W-:Y:S01]  /*7010*/  STL [R1+0x15c], R18 ;  /* 0x00015c1201007387 */ /* 0x000fe20000100800 */
[----:B------:R-:W-:Y:S01]  /*7020*/  ISETP.GT.U32.AND P5, PT, R0, R11, PT ;  /* 0x0000000b0000720c */ /* 0x000fe20003fa4070 */
[----:B------:R-:W-:-:S02]  /*7030*/  @!P1 IMAD.IADD R4, R4, 0x1, -R0 ;  /* 0x0000000104049824 */ /* 0x000fc400078e0a00 */
[----:B------:R-:W-:Y:S04]  /*7040*/  STL [R1+0x158], R16 ;  /* 0x0001581001007387 */ /* 0x000fe80000100800 */
[----:B------:R1:W-:Y:S04]  /*7050*/  STL [R1+0x154], R14 ;  /* 0x0001540e01007387 */ /* 0x0003e80000100800 */
[----:B------:R3:W-:Y:S01]  /*7060*/  STL [R1+0x150], R13 ;  /* 0x0001500d01007387 */ /* 0x0007e20000100800 */
[----:B0-----:R-:W-:-:S05]  /*7070*/  IABS R12, R24 ;  /* 0x00000018000c7213 */ /* 0x001fca0000000000 */
[----:B------:R-:W-:Y:S01]  /*7080*/  IMAD.HI.U32 R2, R21, R12, RZ ;  /* 0x0000000c15027227 */ /* 0x000fe200078e00ff */
[----:B------:R-:W-:Y:S02]  /*7090*/  IABS R8, R26 ;  /* 0x0000001a00087213 */ /* 0x000fe40000000000 */
[----:B------:R-:W-:Y:S02]  /*70a0*/  ISETP.GE.AND P1, PT, R26, RZ, PT ;  /* 0x000000ff1a00720c */ /* 0x000fe40003f26270 */
[----:B------:R-:W2:Y:S01]  /*70b0*/  LDL.LU R26, [R1+0x75c] ;  /* 0x00075c00011a7983 */ /* 0x000ea20000300800 */
[----:B------:R-:W-:Y:S01]  /*70c0*/  IMAD.MOV R2, RZ, RZ, -R2 ;  /* 0x000000ffff027224 */ /* 0x000fe200078e0a02 */
[----:B------:R-:W-:Y:S01]  /*70d0*/  ISETP.GE.AND P6, PT, R29, RZ, PT ;  /* 0x000000ff1d00720c */ /* 0x000fe20003fc6270 */
[--C-:B------:R-:W-:Y:S01]  /*70e0*/  @!P0 IMAD.IADD R10, R10, 0x1, -R0.reuse ;  /* 0x000000010a0a8824 */ /* 0x100fe200078e0a00 */
[----:B------:R-:W-:Y:S01]  /*70f0*/  ISETP.GE.AND P0, PT, R24, RZ, PT ;  /* 0x000000ff1800720c */ /* 0x000fe20003f06270 */
[----:B------:R-:W-:Y:S01]  /*7100*/  @!P4 IMAD.IADD R9, R9, 0x1, -R0 ;  /* 0x000000010909c824 */ /* 0x000fe200078e0a00 */
[----:B------:R-:W2:Y:S01]  /*7110*/  LDL.LU R23, [R1+0x760] ;  /* 0x0007600001177983 */ /* 0x000ea20000300800 */
[----:B------:R-:W-:-:S03]  /*7120*/  IMAD R12, R0, R2, R12 ;  /* 0x00000002000c7224 */ /* 0x000fc600078e020c */
[----:B------:R-:W2:Y:S01]  /*7130*/  LDL.LU R24, [R1+0x764] ;  /* 0x0007640001187983 */ /* 0x000ea20000300800 */
[----:B-1----:R-:W-:-:S03]  /*7140*/  IMAD.MOV.U32 R14, RZ, RZ, R9 ;  /* 0x000000ffff0e7224 */ /* 0x002fc600078e0009 */
[----:B------:R-:W2:Y:S01]  /*7150*/  LDL.LU R29, [R1+0x768] ;  /* 0x00076800011d7983 */ /* 0x000ea20000300800 */
[----:B------:R-:W-:Y:S01]  /*7160*/  @!P5 IMAD.IADD R11, R11, 0x1, -R0 ;  /* 0x000000010b0bd824 */ /* 0x000fe200078e0a00 */
[----:B------:R-:W-:Y:S01]  /*7170*/  ISETP.GT.U32.AND P5, PT, R0, R12, PT ;  /* 0x0000000c0000720c */ /* 0x000fe20003fa4070 */
[----:B------:R-:W-:Y:S02]  /*7180*/  @!P2 IMAD.MOV R14, RZ, RZ, -R14 ;  /* 0x000000ffff0ea224 */ /* 0x000fe400078e0a0e */
[----:B------:R-:W-:Y:S02]  /*7190*/  @!P3 IMAD.MOV R11, RZ, RZ, -R11 ;  /* 0x000000ffff0bb224 */ /* 0x000fe400078e0a0b */
[----:B------:R-:W-:Y:S01]  /*71a0*/  @!P6 IMAD.MOV R10, RZ, RZ, -R10 ;  /* 0x000000ffff0ae224 */ /* 0x000fe200078e0a0a */
[----:B------:R0:W-:Y:S04]  /*71b0*/  STL [R1+0x14c], R14 ;  /* 0x00014c0e01007387 */ /* 0x0001e80000100800 */
[----:B------:R1:W-:Y:S01]  /*71c0*/  STL [R1+0x148], R11 ;  /* 0x0001480b01007387 */ /* 0x0003e20000100800 */
[----:B----4-:R-:W-:-:S02]  /*71d0*/  IABS R2, R3 ;  /* 0x0000000300027213 */ /* 0x010fc40000000000 */
[----:B------:R-:W-:Y:S01]  /*71e0*/  ISETP.GE.AND P6, PT, R3, RZ, PT ;  /* 0x000000ff0300720c */ /* 0x000fe20003fc6270 */
[----:B------:R4:W-:Y:S01]  /*71f0*/  STL [R1+0x144], R10 ;  /* 0x0001440a01007387 */ /* 0x0009e20000100800 */
[----:B------:R-:W-:-:S03]  /*7200*/  @!P5 IMAD.IADD R12, R12, 0x1, -R0 ;  /* 0x000000010c0cd824 */ /* 0x000fc600078e0a00 */
[----:B------:R-:W4:Y:S01]  /*7210*/  LDL.LU R3, [R1+0x76c] ;  /* 0x00076c0001037983 */ /* 0x000f220000300800 */
[----:B------:R-:W-:Y:S01]  /*7220*/  ISETP.GT.U32.AND P5, PT, R0, R4, PT ;  /* 0x000000040000720c */ /* 0x000fe20003fa4070 */
[----:B---3--:R-:W-:Y:S01]  /*7230*/  IMAD.HI.U32 R13, R21, R8, RZ ;  /* 0x00000008150d7227 */ /* 0x008fe200078e00ff */
[----:B------:R-:W-:-:S11]  /*7240*/  IABS R17, R25 ;  /* 0x0000001900117213 */ /* 0x000fd60000000000 */
[----:B------:R-:W-:Y:S01]  /*7250*/  @!P5 IMAD.IADD R4, R4, 0x1, -R0 ;  /* 0x000000010404d824 */ /* 0x000fe200078e0a00 */
[----:B------:R-:W-:Y:S02]  /*7260*/  ISETP.GE.AND P5, PT, R25, RZ, PT ;  /* 0x000000ff1900720c */ /* 0x000fe40003fa6270 */
[----:B------:R-:W3:Y:S01]  /*7270*/  LDL.LU R25, [R1+0x770] ;  /* 0x0007700001197983 */ /* 0x000ee20000300800 */
[----:B------:R-:W-:Y:S01]  /*7280*/  IMAD.MOV R13, RZ, RZ, -R13 ;  /* 0x000000ffff0d7224 */ /* 0x000fe200078e0a0d */
[----:B------:R-:W-:-:S03]  /*7290*/  ISETP.GE.AND P4, PT, R28, RZ, PT ;  /* 0x000000ff1c00720c */ /* 0x000fc60003f86270 */
[----:B------:R-:W-:-:S05]  /*72a0*/  IMAD R8, R0, R13, R8 ;  /* 0x0000000d00087224 */ /* 0x000fca00078e0208 */
[----:B------:R-:W-:Y:S01]  /*72b0*/  ISETP.GT.U32.AND P3, PT, R0, R8, PT ;  /* 0x000000080000720c */ /* 0x000fe20003f64070 */
[----:B0-----:R-:W-:-:S04]  /*72c0*/  IMAD.MOV.U32 R14, RZ, RZ, R4 ;  /* 0x000000ffff0e7224 */ /* 0x001fc800078e0004 */
[----:B------:R-:W-:-:S05]  /*72d0*/  @!P4 IMAD.MOV R14, RZ, RZ, -R14 ;  /* 0x000000ffff0ec224 */ /* 0x000fca00078e0a0e */
[----:B------:R0:W-:Y:S03]  /*72e0*/  STL [R1+0x13c], R14 ;  /* 0x00013c0e01007387 */ /* 0x0001e60000100800 */
[----:B------:R-:W-:Y:S01]  /*72f0*/  @!P3 IMAD.IADD R8, R8, 0x1, -R0 ;  /* 0x000000010808b824 */ /* 0x000fe200078e0a00 */
[----:B--2---:R-:W-:Y:S02]  /*7300*/  IABS R13, R27 ;  /* 0x0000001b000d7213 */ /* 0x004fe40000000000 */
[----:B------:R-:W-:Y:S02]  /*7310*/  ISETP.GE.AND P3, PT, R27, RZ, PT ;  /* 0x000000ff1b00720c */ /* 0x000fe40003f66270 */
[----:B------:R-:W2:Y:S01]  /*7320*/  LDL.LU R27, [R1+0x774] ;  /* 0x00077400011b7983 */ /* 0x000ea20000300800 */
[----:B------:R-:W-:Y:S01]  /*7330*/  ISETP.GT.U32.AND P2, PT, R0, R12, PT ;  /* 0x0000000c0000720c */ /* 0x000fe20003f44070 */
[----:B------:R-:W-:-:S04]  /*7340*/  IMAD.HI.U32 R9, R21, R2, RZ ;  /* 0x0000000215097227 */ /* 0x000fc800078e00ff */
[----:B------:R-:W-:Y:S02]  /*7350*/  IMAD.MOV R9, RZ, RZ, -R9 ;  /* 0x000000ffff097224 */ /* 0x000fe400078e0a09 */
[----:B-1----:R-:W-:Y:S01]  /*7360*/  IMAD.HI.U32 R11, R21, R17, RZ ;  /* 0x00000011150b7227 */ /* 0x002fe200078e00ff */
[----:B------:R-:W-:-:S03]  /*7370*/  ISETP.GT.U32.AND P4, PT, R0, R8, PT ;  /* 0x000000080000720c */ /* 0x000fc60003f84070 */
[----:B------:R-:W-:Y:S02]  /*7380*/  IMAD R2, R0, R9, R2 ;  /* 0x0000000900027224 */ /* 0x000fe400078e0202 */
[----:B----4-:R-:W-:-:S04]  /*7390*/  IMAD.HI.U32 R10, R21, R13, RZ ;  /* 0x0000000d150a7227 */ /* 0x010fc800078e00ff */
[----:B------:R-:W-:Y:S02]  /*73a0*/  IMAD.MOV R11, RZ, RZ, -R11 ;  /* 0x000000ffff0b7224 */ /* 0x000fe400078e0a0b */
[----:B------:R-:W-:Y:S01]  /*73b0*/  @!P2 IMAD.IADD R12, R12, 0x1, -R0 ;  /* 0x000000010c0ca824 */ /* 0x000fe200078e0a00 */
[C---:B------:R-:W-:Y:S01]  /*73c0*/  ISETP.GT.U32.AND P2, PT, R0.reuse, R2, PT ;  /* 0x000000020000720c */ /* 0x040fe20003f44070 */
[----:B------:R-:W-:Y:S02]  /*73d0*/  IMAD.MOV R10, RZ, RZ, -R10 ;  /* 0x000000ffff0a7224 */ /* 0x000fe400078e0a0a */
[C---:B------:R-:W-:Y:S02]  /*73e0*/  IMAD R17, R0.reuse, R11, R17 ;  /* 0x0000000b00117224 */ /* 0x040fe400078e0211 */
[C---:B------:R-:W-:Y:S02]  /*73f0*/  IMAD R13, R0.reuse, R10, R13 ;  /* 0x0000000a000d7224 */ /* 0x040fe400078e020d */
[----:B------:R-:W-:Y:S01]  /*7400*/  @!P0 IMAD.MOV R12, RZ, RZ, -R12 ;  /* 0x000000ffff0c8224 */ /* 0x000fe200078e0a0c */
[----:B------:R-:W-:Y:S01]  /*7410*/  ISETP.GT.U32.AND P0, PT, R0, R17, PT ;  /* 0x000000110000720c */ /* 0x000fe20003f04070 */
[----:B------:R-:W-:Y:S01]  /*7420*/  @!P4 IMAD.IADD R8, R8, 0x1, -R0 ;  /* 0x000000010808c824 */ /* 0x000fe200078e0a00 */
[----:B------:R-:W-:-:S03]  /*7430*/  ISETP.GT.U32.AND P4, PT, R0, R13, PT ;  /* 0x0000000d0000720c */ /* 0x000fc60003f84070 */
[----:B------:R-:W-:-:S05]  /*7440*/  @!P2 IMAD.IADD R2, R2, 0x1, -R0 ;  /* 0x000000010202a824 */ /* 0x000fca00078e0a00 */
[----:B------:R-:W-:-:S03]  /*7450*/  ISETP.GT.U32.AND P2, PT, R0, R2, PT ;  /* 0x000000020000720c */ /* 0x000fc60003f44070 */
[--C-:B------:R-:W-:Y:S01]  /*7460*/  @!P0 IMAD.IADD R17, R17, 0x1, -R0.reuse ;  /* 0x0000000111118824 */ /* 0x100fe200078e0a00 */
[----:B------:R1:W-:Y:S01]  /*7470*/  STL [R1+0x134], R12 ;  /* 0x0001340c01007387 */ /* 0x0003e20000100800 */
[----:B------:R-:W-:-:S03]  /*7480*/  @!P4 IMAD.IADD R13, R13, 0x1, -R0 ;  /* 0x000000010d0dc824 */ /* 0x000fc600078e0a00 */
[C---:B------:R-:W-:Y:S01]  /*7490*/  ISETP.GT.U32.AND P4, PT, R0.reuse, R17, PT ;  /* 0x000000110000720c */ /* 0x040fe20003f84070 */
[----:B------:R-:W-:Y:S01]  /*74a0*/  @!P1 IMAD.MOV R8, RZ, RZ, -R8 ;  /* 0x000000ffff089224 */ /* 0x000fe200078e0a08 */
[----:B------:R-:W-:-:S03]  /*74b0*/  ISETP.GT.U32.AND P1, PT, R0, R13, PT ;  /* 0x0000000d0000720c */ /* 0x000fc60003f24070 */
[----:B------:R-:W-:Y:S01]  /*74c0*/  @!P2 IMAD.IADD R2, R2, 0x1, -R0 ;  /* 0x000000010202a824 */ /* 0x000fe200078e0a00 */
[----:B------:R3:W-:Y:S03]  /*74d0*/  STL [R1+0x12c], R8 ;  /* 0x00012c0801007387 */ /* 0x0007e60000100800 */
[----:B------:R-:W-:-:S04]  /*74e0*/  @!P6 IMAD.MOV R2, RZ, RZ, -R2 ;  /* 0x000000ffff02e224 */ /* 0x000fc800078e0a02 */
[----:B------:R-:W-:Y:S01]  /*74f0*/  @!P4 IMAD.IADD R17, R17, 0x1, -R0 ;  /* 0x000000011111c824 */ /* 0x000fe200078e0a00 */
[----:B------:R-:W-:-:S05]  /*7500*/  IABS R9, R26 ;  /* 0x0000001a00097213 */ /* 0x000fca0000000000 */
[----:B------:R-:W-:Y:S01]  /*7510*/  IMAD.HI.U32 R10, R21, R9, RZ ;  /* 0x00000009150a7227 */ /* 0x000fe200078e00ff */
[----:B------:R-:W-:-:S03]  /*7520*/  IABS R16, R23 ;  /* 0x0000001700107213 */ /* 0x000fc60000000000 */
[----:B------:R-:W-:Y:S01]  /*7530*/  IMAD.MOV R10, RZ, RZ, -R10 ;  /* 0x000000ffff0a7224 */ /* 0x000fe200078e0a0a */
[----:B------:R-:W-:Y:S02]  /*7540*/  IABS R4, R24 ;  /* 0x0000001800047213 */ /* 0x000fe40000000000 */
[----:B------:R-:W-:Y:S01]  /*7550*/  IABS R11, R29 ;  /* 0x0000001d000b7213 */ /* 0x000fe20000000000 */
[----:B------:R-:W-:Y:S02]  /*7560*/  IMAD R9, R0, R10, R9 ;  /* 0x0000000a00097224 */ /* 0x000fe400078e0209 */
[----:B0-----:R-:W-:-:S04]  /*7570*/  IMAD.HI.U32 R14, R21, R16, RZ ;  /* 0x00000010150e7227 */ /* 0x001fc800078e00ff */
[----:B------:R-:W-:-:S04]  /*7580*/  IMAD.HI.U32 R10, R21, R11, RZ ;  /* 0x0000000b150a7227 */ /* 0x000fc800078e00ff */
[----:B-1----:R-:W-:-:S04]  /*7590*/  IMAD.HI.U32 R12, R21, R4, RZ ;  /* 0x00000004150c7227 */ /* 0x002fc800078e00ff */
[----:B------:R-:W-:Y:S02]  /*75a0*/  IMAD.MOV R14, RZ, RZ, -R14 ;  /* 0x000000ffff0e7224 */ /* 0x000fe400078e0a0e */
[----:B------:R-:W-:Y:S02]  /*75b0*/  IMAD.MOV R10, RZ, RZ, -R10 ;  /* 0x000000ffff0a7224 */ /* 0x000fe400078e0a0a */
[----:B------:R-:W-:Y:S01]  /*75c0*/  IMAD.MOV R12, RZ, RZ, -R12 ;  /* 0x000000ffff0c7224 */ /* 0x000fe200078e0a0c */
[----:B------:R-:W-:Y:S01]  /*75d0*/  ISETP.GE.AND P0, PT, R26, RZ, PT ;  /* 0x000000ff1a00720c */ /* 0x000fe20003f06270 */
[C---:B------:R-:W-:Y:S01]  /*75e0*/  IMAD R16, R0.reuse, R14, R16 ;  /* 0x0000000e00107224 */ /* 0x040fe200078e0210 */
[----:B------:R-:W4:Y:S01]  /*75f0*/  LDL.LU R26, [R1+0x778] ;  /* 0x00077800011a7983 */ /* 0x000f220000300800 */
[C---:B------:R-:W-:Y:S01]  /*7600*/  IMAD R11, R0.reuse, R10, R11 ;  /* 0x0000000a000b7224 */ /* 0x040fe200078e020b */
[----:B------:R-:W-:Y:S01]  /*7610*/  IABS R10, R3 ;  /* 0x00000003000a7213 */ /* 0x000fe20000000000 */
[C---:B------:R-:W-:Y:S01]  /*7620*/  IMAD R4, R0.reuse, R12, R4 ;  /* 0x0000000c00047224 */ /* 0x040fe200078e0204 */
[C---:B------:R-:W-:Y:S01]  /*7630*/  ISETP.GT.U32.AND P6, PT, R0.reuse, R16, PT ;  /* 0x000000100000720c */ /* 0x040fe20003fc4070 */
[----:B------:R-:W-:Y:S01]  /*7640*/  @!P1 IMAD.IADD R13, R13, 0x1, -R0 ;  /* 0x000000010d0d9824 */ /* 0x000fe200078e0a00 */
[C---:B------:R-:W-:Y:S01]  /*7650*/  ISETP.GT.U32.AND P2, PT, R0.reuse, R9, PT ;  /* 0x000000090000720c */ /* 0x040fe20003f44070 */
[----:B------:R-:W-:Y:S01]  /*7660*/  IMAD.HI.U32 R12, R21, R10, RZ ;  /* 0x0000000a150c7227 */ /* 0x000fe200078e00ff */
[C---:B------:R-:W-:Y:S01]  /*7670*/  ISETP.GT.U32.AND P4, PT, R0.reuse, R4, PT ;  /* 0x000000040000720c */ /* 0x040fe20003f84070 */
[----:B------:R-:W4:Y:S01]  /*7680*/  LDL.LU R28, [R1+0x77c] ;  /* 0x00077c00011c7983 */ /* 0x000f220000300800 */
[----:B------:R-:W-:Y:S01]  /*7690*/  ISETP.GT.U32.AND P1, PT, R0, R11, PT ;  /* 0x0000000b0000720c */ /* 0x000fe20003f24070 */
[----:B------:R-:W-:-:S04]  /*76a0*/  IMAD.MOV R12, RZ, RZ, -R12 ;  /* 0x000000ffff0c7224 */ /* 0x000fc800078e0a0c */
[----:B------:R-:W-:Y:S02]  /*76b0*/  IMAD R10, R0, R12, R10 ;  /* 0x0000000c000a7224 */ /* 0x000fe400078e020a */
[--C-:B------:R-:W-:Y:S01]  /*76c0*/  @!P6 IMAD.IADD R16, R16, 0x1, -R0.reuse ;  /* 0x000000011010e824 */ /* 0x100fe200078e0a00 */
[----:B---3--:R-:W-:Y:S01]  /*76d0*/  IABS R8, R25 ;  /* 0x0000001900087213 */ /* 0x008fe20000000000 */
[--C-:B------:R-:W-:Y:S01]  /*76e0*/  @!P2 IMAD.IADD R9, R9, 0x1, -R0.reuse ;  /* 0x000000010909a824 */ /* 0x100fe200078e0a00 */
[----:B------:R-:W-:Y:S01]  /*76f0*/  ISETP.GT.U32.AND P6, PT, R0, R10, PT ;  /* 0x0000000a0000720c */ /* 0x000fe20003fc4070 */
[--C-:B------:R-:W-:Y:S01]  /*7700*/  @!P4 IMAD.IADD R4, R4, 0x1, -R0.reuse ;  /* 0x000000010404c824 */ /* 0x100fe200078e0a00 */
[----:B------:R2:W-:Y:S01]  /*7710*/  STL [R1+0x128], R2 ;  /* 0x0001280201007387 */ /* 0x0005e20000100800 */
[----:B------:R-:W-:Y:S01]  /*7720*/  ISETP.GE.AND P4, PT, R24, RZ, PT ;  /* 0x000000ff1800720c */ /* 0x000fe20003f86270 */
[----:B------:R-:W-:Y:S02]  /*7730*/  @!P1 IMAD.IADD R11, R11, 0x1, -R0 ;  /* 0x000000010b0b9824 */ /* 0x000fe400078e0a00 */
[----:B------:R-:W3:Y:S01]  /*7740*/  LDL.LU R24, [R1+0x8c0] ;  /* 0x0008c00001187983 */ /* 0x000ee20000300800 */
[C---:B------:R-:W-:Y:S01]  /*7750*/  ISETP.GT.U32.AND P1, PT, R0.reuse, R16, PT ;  /* 0x000000100000720c */ /* 0x040fe20003f24070 */
[----:B------:R-:W-:Y:S01]  /*7760*/  IMAD.HI.U32 R14, R21, R8, RZ ;  /* 0x00000008150e7227 */ /* 0x000fe200078e00ff */
[----:B------:R-:W-:-:S03]  /*7770*/  ISETP.GT.U32.AND P2, PT, R0, R9, PT ;  /* 0x000000090000720c */ /* 0x000fc60003f44070 */
[----:B------:R-:W-:Y:S02]  /*7780*/  IMAD.MOV R14, RZ, RZ, -R14 ;  /* 0x000000ffff0e7224 */ /* 0x000fe400078e0a0e */
[----:B------:R-:W-:Y:S02]  /*7790*/  @!P6 IMAD.IADD R10, R10, 0x1, -R0 ;  /* 0x000000010a0ae824 */ /* 0x000fe400078e0a00 */
[C---:B------:R-:W-:Y:S02]  /*77a0*/  IMAD R8, R0.reuse, R14, R8 ;  /* 0x0000000e00087224 */ /* 0x040fe400078e0208 */
[----:B------:R-:W-:Y:S01]  /*77b0*/  @!P3 IMAD.MOV R13, RZ, RZ, -R13 ;  /* 0x000000ffff0db224 */ /* 0x000fe200078e0a0d */
[----:B------:R-:W-:Y:S01]  /*77c0*/  ISETP.GT.U32.AND P3, PT, R0, R10, PT ;  /* 0x0000000a0000720c */ /* 0x000fe20003f64070 */
[--C-:B------:R-:W-:Y:S01]  /*77d0*/  @!P1 IMAD.IADD R16, R16, 0x1, -R0.reuse ;  /* 0x0000000110109824 */ /* 0x100fe200078e0a00 */
[----:B------:R-:W-:Y:S01]  /*77e0*/  ISETP.GT.U32.AND P1, PT, R0, R8, PT ;  /* 0x000000080000720c */ /* 0x000fe20003f24070 */
[----:B------:R-:W-:-:S02]  /*77f0*/  @!P2 IMAD.IADD R9, R9, 0x1, -R0 ;  /* 0x000000010909a824 */ /* 0x000fc400078e0a00 */
[----:B------:R-:W-:Y:S02]  /*7800*/  @!P5 IMAD.MOV R17, RZ, RZ, -R17 ;  /* 0x000000ffff11d224 */ /* 0x000fe400078e0a11 */
[----:B------:R-:W-:-:S04]  /*7810*/  IMAD.MOV.U32 R14, RZ, RZ, R9 ;  /* 0x000000ffff0e7224 */ /* 0x000fc800078e0009 */
[----:B------:R-:W-:Y:S01]  /*7820*/  @!P0 IMAD.MOV R14, RZ, RZ, -R14 ;  /* 0x000000ffff0e8224 */ /* 0x000fe200078e0a0e */
[----:B------:R-:W-:Y:S01]  /*7830*/  STL [R1+0x124], R17 ;  /* 0x0001241101007387 */ /* 0x000fe20000100800 */
[--C-:B------:R-:W-:Y:S01]  /*7840*/  @!P3 IMAD.IADD R10, R10, 0x1, -R0.reuse ;  /* 0x000000010a0ab824 */ /* 0x100fe200078e0a00 */
[----:B------:R-:W-:Y:S01]  /*7850*/  ISETP.GE.AND P3, PT, R25, RZ, PT ;  /* 0x000000ff1900720c */ /* 0x000fe20003f66270 */
[----:B------:R-:W-:Y:S01]  /*7860*/  @!P1 IMAD.IADD R8, R8, 0x1, -R0 ;  /* 0x0000000108089824 */ /* 0x000fe200078e0a00 */
[----:B------:R-:W-:Y:S04]  /*7870*/  STL [R1+0x120], R13 ;  /* 0x0001200d01007387 */ /* 0x000fe80000100800 */
[----:B------:R-:W-:Y:S04]  /*7880*/  STL [R1+0x11c], R14 ;  /* 0x00011c0e01007387 */ /* 0x000fe80000100800 */
[----:B------:R-:W3:Y:S01]  /*7890*/  LDL.LU R25, [R1+0x8c4] ;  /* 0x0008c40001197983 */ /* 0x000ee20000300800 */
[----:B--2---:R-:W-:-:S02]  /*78a0*/  IABS R2, R27 ;  /* 0x0000001b00027213 */ /* 0x004fc40000000000 */
[----:B------:R-:W-:Y:S02]  /*78b0*/  ISETP.GE.AND P1, PT, R27, RZ, PT ;  /* 0x000000ff1b00720c */ /* 0x000fe40003f26270 */
[----:B------:R-:W2:Y:S01]  /*78c0*/  LDL.LU R27, [R1+0x8c8] ;  /* 0x0008c800011b7983 */ /* 0x000ea20000300800 */
[C---:B------:R-:W-:Y:S01]  /*78d0*/  ISETP.GT.U32.AND P5, PT, R0.reuse, R4, PT ;  /* 0x000000040000720c */ /* 0x040fe20003fa4070 */
[----:B------:R-:W-:Y:S01]  /*78e0*/  IMAD.HI.U32 R12, R21, R2, RZ ;  /* 0x00000002150c7227 */ /* 0x000fe200078e00ff */
[----:B------:R-:W-:-:S03]  /*78f0*/  ISETP.GT.U32.AND P6, PT, R0, R11, PT ;  /* 0x0000000b0000720c */ /* 0x000fc60003fc4070 */
[----:B------:R-:W-:Y:S01]  /*7900*/  IMAD.MOV R12, RZ, RZ, -R12 ;  /* 0x000000ffff0c7224 */ /* 0x000fe200078e0a0c */
[----:B------:R-:W-:-:S03]  /*7910*/  ISETP.GE.AND P2, PT, R23, RZ, PT ;  /* 0x000000ff1700720c */ /* 0x000fc60003f46270 */
[----:B------:R-:W-:-:S04]  /*7920*/  IMAD R2, R0, R12, R2 ;  /* 0x0000000c00027224 */ /* 0x000fc800078e0202 */
[--C-:B------:R-:W-:Y:S02]  /*7930*/  @!P5 IMAD.IADD R4, R4, 0x1, -R0.reuse ;  /* 0x000000010404d824 */ /* 0x100fe400078e0a00 */
[----:B------:R-:W-:Y:S01]  /*7940*/  @!P6 IMAD.IADD R11, R11, 0x1, -R0 ;  /* 0x000000010b0be824 */ /* 0x000fe200078e0a00 */
[----:B------:R-:W-:Y:S02]  /*7950*/  ISETP.GT.U32.AND P6, PT, R0, R2, PT ;  /* 0x000000020000720c */ /* 0x000fe40003fc4070 */
[----:B------:R-:W-:Y:S01]  /*7960*/  ISETP.GE.AND P5, PT, R3, RZ, PT ;  /* 0x000000ff0300720c */ /* 0x000fe20003fa6270 */
[----:B------:R-:W-:Y:S01]  /*7970*/  IMAD.MOV.U32 R3, RZ, RZ, R4 ;  /* 0x000000ffff037224 */ /* 0x000fe200078e0004 */
[----:B------:R-:W-:Y:S01]  /*7980*/  ISETP.GE.AND P0, PT, R29, RZ, PT ;  /* 0x000000ff1d00720c */ /* 0x000fe20003f06270 */
[----:B------:R-:W-:Y:S02]  /*7990*/  @!P2 IMAD.MOV R16, RZ, RZ, -R16 ;  /* 0x000000ffff10a224 */ /* 0x000fe400078e0a10 */
[----:B------:R-:W-:-:S03]  /*79a0*/  @!P4 IMAD.MOV R3, RZ, RZ, -R3 ;  /* 0x000000ffff03c224 */ /* 0x000fc600078e0a03 */
[----:B------:R-:W-:Y:S03]  /*79b0*/  STL [R1+0x118], R16 ;  /* 0x0001181001007387 */ /* 0x000fe60000100800 */
[----:B------:R-:W-:Y:S01]  /*79c0*/  @!P6 IMAD.IADD R2, R2, 0x1, -R0 ;  /* 0x000000010202e824 */ /* 0x000fe200078e0a00 */
[----:B------:R0:W-:Y:S01]  /*79d0*/  STL [R1+0x114], R3 ;  /* 0x0001140301007387 */ /* 0x0001e20000100800 */
[----:B------:R-:W-:-:S03]  /*79e0*/  ISETP.GT.U32.AND P2, PT, R0, R8, PT ;  /* 0x000000080000720c */ /* 0x000fc60003f44070 */
[----:B------:R-:W-:Y:S01]  /*79f0*/  ISETP.GT.U32.AND P6, PT, R0, R2, PT ;  /* 0x000000020000720c */ /* 0x000fe20003fc4070 */
[----:B0-----:R-:W2:Y:S01]  /*7a00*/  LDL.LU R3, [R1+0x8cc] ;  /* 0x0008cc0001037983 */ /* 0x001ea20000300800 */
[----:B------:R-:W-:-:S08]  /*7a10*/  @!P0 IMAD.MOV R11, RZ, RZ, -R11 ;  /* 0x000000ffff0b8224 */ /* 0x000fd000078e0a0b */
[----:B------:R-:W-:Y:S02]  /*7a20*/  @!P2 IMAD.IADD R8, R8, 0x1, -R0 ;  /* 0x000000010808a824 */ /* 0x000fe400078e0a00 */
[----:B------:R-:W-:Y:S02]  /*7a30*/  @!P5 IMAD.MOV R10, RZ, RZ, -R10 ;  /* 0x000000ffff0ad224 */ /* 0x000fe400078e0a0a */
[----:B------:R-:W-:Y:S02]  /*7a40*/  @!P6 IMAD.IADD R2, R2, 0x1, -R0 ;  /* 0x000000010202e824 */ /* 0x000fe400078e0a00 */
[----:B------:R-:W-:Y:S02]  /*7a50*/  @!P3 IMAD.MOV R8, RZ, RZ, -R8 ;  /* 0x000000ffff08b224 */ /* 0x000fe400078e0a08 */
[----:B------:R-:W-:Y:S01]  /*7a60*/  @!P1 IMAD.MOV R2, RZ, RZ, -R2 ;  /* 0x000000ffff029224 */ /* 0x000fe200078e0a02 */
[----:B----4-:R-:W-:Y:S02]  /*7a70*/  IABS R9, R26 ;  /* 0x0000001a00097213 */ /* 0x010fe40000000000 */
[----:B------:R-:W-:-:S02]  /*7a80*/  ISETP.GE.AND P0, PT, R26, RZ, PT ;  /* 0x000000ff1a00720c */ /* 0x000fc40003f06270 */
[----:B------:R-:W4:Y:S01]  /*7a90*/  LDL.LU R26, [R1+0x8d0] ;  /* 0x0008d000011a7983 */ /* 0x000f220000300800 */
[----:B------:R-:W-:-:S04]  /*7aa0*/  IMAD.HI.U32 R17, R21, R9, RZ ;  /* 0x0000000915117227 */ /* 0x000fc800078e00ff */
[----:B------:R-:W-:Y:S01]  /*7ab0*/  IMAD.MOV R17, RZ, RZ, -R17 ;  /* 0x000000ffff117224 */ /* 0x000fe200078e0a11 */
[----:B------:R-:W-:Y:S01]  /*7ac0*/  STL [R1+0x10c], R11 ;  /* 0x00010c0b01007387 */ /* 0x000fe20000100800 */
[----:B------:R-:W-:Y:S02]  /*7ad0*/  IABS R14, R28 ;  /* 0x0000001c000e7213 */ /* 0x000fe40000000000 */
[----:B------:R-:W-:Y:S01]  /*7ae0*/  IMAD R9, R0, R17, R9 ;  /* 0x0000001100097224 */ /* 0x000fe200078e0209 */
[----:B------:R-:W-:Y:S01]  /*7af0*/  STL [R1+0x108], R10 ;  /* 0x0001080a01007387 */ /* 0x000fe20000100800 */
[----:B------:R-:W-:-:S03]  /*7b00*/  ISETP.GE.AND P2, PT, R28, RZ, PT ;  /* 0x000000ff1c00720c */ /* 0x000fc60003f46270 */
[----:B------:R-:W4:Y:S01]  /*7b10*/  LDL.LU R28, [R1+0x8d4] ;  /* 0x0008d400011c7983 */ /* 0x000f220000300800 */
[----:B------:R-:W-:-:S03]  /*7b20*/  ISETP.GT.U32.AND P4, PT, R0, R9, PT ;  /* 0x000000090000720c */ /* 0x000fc60003f84070 */
[----:B------:R2:W-:Y:S01]  /*7b30*/  STL [R1+0x100], R8 ;  /* 0x0001000801007387 */ /* 0x0005e20000100800 */
[----:B---3--:R-:W-:-:S03]  /*7b40*/  IABS R12, R24 ;  /* 0x00000018000c7213 */ /* 0x008fc60000000000 */
[----:B------:R0:W-:Y:S01]  /*7b50*/  STL [R1+0xfc], R2 ;  /* 0x0000fc0201007387 */ /* 0x0001e20000100800 */
[----:B------:R-:W-:-:S03]  /*7b60*/  ISETP.GE.AND P3, PT, R24, RZ, PT ;  /* 0x000000ff1800720c */ /* 0x000fc60003f66270 */
[----:B------:R-:W3:Y:S02]  /*7b70*/  LDL.LU R24, [R1+0x8d8] ;  /* 0x0008d80001187983 */ /* 0x000ee40000300800 */
[----:B------:R-:W-:-:S05]  /*7b80*/  @!P4 IMAD.IADD R9, R9, 0x1, -R0 ;  /* 0x000000010909c824 */ /* 0x000fca00078e0a00 */
[----:B------:R-:W-:-:S13]  /*7b90*/  ISETP.GT.U32.AND P4, PT, R0, R9, PT ;  /* 0x000000090000720c */ /* 0x000fda0003f84070 */
[----:B------:R-:W-:Y:S01]  /*7ba0*/  @!P4 IMAD.IADD R9, R9, 0x1, -R0 ;  /* 0x000000010909c824 */ /* 0x000fe200078e0a00 */
[----:B--2---:R-:W-:Y:S02]  /*7bb0*/  IABS R8, R27 ;  /* 0x0000001b00087213 */ /* 0x004fe40000000000 */
[----:B------:R-:W-:Y:S02]  /*7bc0*/  ISETP.GE.AND P4, PT, R27, RZ, PT ;  /* 0x000000ff1b00720c */ /* 0x000fe40003f86270 */
[----:B------:R-:W2:Y:S01]  /*7bd0*/  LDL.LU R27, [R1+0x8dc] ;  /* 0x0008dc00011b7983 */ /* 0x000ea20000300800 */
[----:B------:R-:W-:-:S04]  /*7be0*/  IMAD.HI.U32 R13, R21, R14, RZ ;  /* 0x0000000e150d7227 */ /* 0x000fc800078e00ff */
[----:B------:R-:W-:-:S04]  /*7bf0*/  IMAD.MOV R13, RZ, RZ, -R13 ;  /* 0x000000ffff0d7224 */ /* 0x000fc800078e0a0d */
[----:B------:R-:W-:Y:S02]  /*7c00*/  IMAD R14, R0, R13, R14 ;  /* 0x0000000d000e7224 */ /* 0x000fe400078e020e */
[----:B------:R-:W-:-:S03]  /*7c10*/  IMAD.HI.U32 R4, R21, R12, RZ ;  /* 0x0000000c15047227 */ /* 0x000fc600078e00ff */
[----:B------:R-:W-:Y:S01]  /*7c20*/  ISETP.GT.U32.AND P5, PT, R0, R14, PT ;  /* 0x0000000e0000720c */ /* 0x000fe20003fa4070 */
[----:B------:R-:W-:-:S04]  /*7c30*/  IMAD.MOV R4, RZ, RZ, -R4 ;  /* 0x000000ffff047224 */ /* 0x000fc800078e0a04 */
[----:B------:R-:W-:Y:S01]  /*7c40*/  IMAD R12, R0, R4, R12 ;  /* 0x00000004000c7224 */ /* 0x000fe200078e020c */
[----:B------:R-:W-:-:S04]  /*7c50*/  IABS R4, R25 ;  /* 0x0000001900047213 */ /* 0x000fc80000000000 */
[----:B------:R-:W-:-:S03]  /*7c60*/  ISETP.GT.U32.AND P6, PT, R0, R12, PT ;  /* 0x0000000c0000720c */ /* 0x000fc60003fc4070 */
[----:B------:R-:W-:Y:S02]  /*7c70*/  @!P5 IMAD.IADD R14, R14, 0x1, -R0 ;  /* 0x000000010e0ed824 */ /* 0x000fe400078e0a00 */
[----:B------:R-:W-:-:S03]  /*7c80*/  IMAD.HI.U32 R10, R21, R4, RZ ;  /* 0x00000004150a7227 */ /* 0x000fc600078e00ff */
[----:B------:R-:W-:Y:S01]  /*7c90*/  ISETP.GT.U32.AND P1, PT, R0, R14, PT ;  /* 0x0000000e0000720c */ /* 0x000fe20003f24070 */
[----:B------:R-:W-:-:S04]  /*7ca0*/  IMAD.MOV R10, RZ, RZ, -R10 ;  /* 0x000000ffff0a7224 */ /* 0x000fc800078e0a0a */
[----:B------:R-:W-:Y:S02]  /*7cb0*/  @!P6 IMAD.IADD R12, R12, 0x1, -R0 ;  /* 0x000000010c0ce824 */ /* 0x000fe400078e0a00 */
[----:B------:R-:W-:-:S03]  /*7cc0*/  IMAD R4, R0, R10, R4 ;  /* 0x0000000a00047224 */ /* 0x000fc600078e0204 */
[----:B------:R-:W-:-:S03]  /*7cd0*/  ISETP.GT.U32.AND P6, PT, R0, R12, PT ;  /* 0x0000000c0000720c */ /* 0x000fc60003fc4070 */
[----:B------:R-:W-:Y:S01]  /*7ce0*/  @!P1 IMAD.IADD R14, R14, 0x1, -R0 ;  /* 0x000000010e0e9824 */ /* 0x000fe200078e0a00 */
[----:B------:R-:W-:Y:S01]  /*7cf0*/  ISETP.GT.U32.AND P1, PT, R0, R4, PT ;  /* 0x000000040000720c */ /* 0x000fe20003f24070 */
[----:B------:R-:W-:Y:S01]  /*7d00*/  IMAD.HI.U32 R16, R21, R8, RZ ;  /* 0x0000000815107227 */ /* 0x000fe200078e00ff */
[----:B------:R-:W-:Y:S02]  /*7d10*/  ISETP.GE.AND P5, PT, R25, RZ, PT ;  /* 0x000000ff1900720c */ /* 0x000fe40003fa6270 */
[----:B0-----:R-:W-:Y:S01]  /*7d20*/  IABS R2, R3 ;  /* 0x0000000300027213 */ /* 0x001fe20000000000 */
[----:B------:R-:W2:Y:S01]  /*7d30*/  LDL.LU R25, [R1+0x8e0] ;  /* 0x0008e00001197983 */ /* 0x000ea20000300800 */
[----:B------:R-:W-:-:S03]  /*7d40*/  IMAD.MOV R16, RZ, RZ, -R16 ;  /* 0x000000ffff107224 */ /* 0x000fc600078e0a10 */
[----:B------:R-:W-:-:S04]  /*7d50*/  IMAD.HI.U32 R11, R21, R2, RZ ;  /* 0x00000002150b7227 */ /* 0x000fc800078e00ff */
[--C-:B------:R-:W-:Y:S01]  /*7d60*/  @!P6 IMAD.IADD R12, R12, 0x1, -R0.reuse ;  /* 0x000000010c0ce824 */ /* 0x100fe200078e0a00 */
[----:B------:R-:W-:Y:S01]  /*7d70*/  ISETP.GE.AND P6, PT, R3, RZ, PT ;  /* 0x000000ff0300720c */ /* 0x000fe20003fc6270 */
[----:B------:R-:W-:Y:S02]  /*7d80*/  IMAD.MOV.U32 R3, RZ, RZ, R9 ;  /* 0x000000ffff037224 */ /* 0x000fe400078e0009 */
[----:B------:R-:W-:Y:S02]  /*7d90*/  @!P1 IMAD.IADD R4, R4, 0x1, -R0 ;  /* 0x0000000104049824 */ /* 0x000fe400078e0a00 */
[----:B------:R-:W-:Y:S02]  /*7da0*/  IMAD.MOV R11, RZ, RZ, -R11 ;  /* 0x000000ffff0b7224 */ /* 0x000fe400078e0a0b */
[C---:B------:R-:W-:Y:S01]  /*7db0*/  IMAD R8, R0.reuse, R16, R8 ;  /* 0x0000001000087224 */ /* 0x040fe200078e0208 */
[----:B------:R-:W-:Y:S01]  /*7dc0*/  ISETP.GT.U32.AND P1, PT, R0, R4, PT ;  /* 0x000000040000720c */ /* 0x000fe20003f24070 */
[----:B------:R-:W-:-:S02]  /*7dd0*/  @!P0 IMAD.MOV R3, RZ, RZ, -R3 ;  /* 0x000000ffff038224 */ /* 0x000fc400078e0a03 */
[C---:B------:R-:W-:Y:S01]  /*7de0*/  IMAD R2, R0.reuse, R11, R2 ;  /* 0x0000000b00027224 */ /* 0x040fe200078e0202 */
[----:B------:R-:W-:Y:S01]  /*7df0*/  ISETP.GT.U32.AND P0, PT, R0, R8, PT ;  /* 0x000000080000720c */ /* 0x000fe20003f04070 */
[----:B------:R-:W-:Y:S01]  /*7e00*/  @!P2 IMAD.MOV R14, RZ, RZ, -R14 ;  /* 0x000000ffff0ea224 */ /* 0x000fe200078e0a0e */
[----:B------:R0:W-:Y:S04]  /*7e10*/  STL [R1+0xf8], R3 ;  /* 0x0000f80301007387 */ /* 0x0001e80000100800 */
[----:B------:R1:W-:Y:S03]  /*7e20*/  STL [R1+0xf4], R14 ;  /* 0x0000f40e01007387 */ /* 0x0003e60000100800 */
[----:B------:R-:W-:-:S02]  /*7e30*/  @!P1 IMAD.IADD R4, R4, 0x1, -R0 ;  /* 0x0000000104049824 */ /* 0x000fc400078e0a00 */
[----:B0-----:R-:W-:Y:S02]  /*7e40*/  IMAD.MOV.U32 R3, RZ, RZ, R12 ;  /* 0x000000ffff037224 */ /* 0x001fe400078e000c */
[----:B------:R-:W-:-:S05]  /*7e50*/  @!P0 IMAD.IADD R8, R8, 0x1, -R0 ;  /* 0x0000000108088824 */ /* 0x000fca00078e0a00 */
[----:B------:R-:W-:Y:S02]  /*7e60*/  ISETP.GT.U32.AND P0, PT, R0, R8, PT ;  /* 0x000000080000720c */ /* 0x000fe40003f04070 */
[----:B----4-:R-:W-:-:S05]  /*7e70*/  IABS R13, R26 ;  /* 0x0000001a000d7213 */ /* 0x010fca0000000000 */
[----:B------:R-:W-:Y:S01]  /*7e80*/  IMAD.HI.U32 R11, R21, R13, RZ ;  /* 0x0000000d150b7227 */ /* 0x000fe200078e00ff */
[----:B------:R-:W-:Y:S02]  /*7e90*/  ISETP.GE.AND P2, PT, R26, RZ, PT ;  /* 0x000000ff1a00720c */ /* 0x000fe40003f46270 */
[----:B------:R-:W4:Y:S01]  /*7ea0*/  LDL.LU R26, [R1+0x8e4] ;  /* 0x0008e400011a7983 */ /* 0x000f220000300800 */
[----:B------:R-:W-:-:S04]  /*7eb0*/  IMAD.MOV R11, RZ, RZ, -R11 ;  /* 0x000000ffff0b7224 */ /* 0x000fc800078e0a0b */
[----:B------:R-:W-:-:S05]  /*7ec0*/  IMAD R13, R0, R11, R13 ;  /* 0x0000000b000d7224 */ /* 0x000fca00078e020d */
[----:B------:R-:W-:Y:S02]  /*7ed0*/  ISETP.GT.U32.AND P1, PT, R0, R13, PT ;  /* 0x0000000d0000720c */ /* 0x000fe40003f24070 */
[----:B---3--:R-:W-:-:S05]  /*7ee0*/  IABS R12, R24 ;  /* 0x00000018000c7213 */ /* 0x008fca0000000000 */
[----:B-1----:R-:W-:-:S04]  /*7ef0*/  IMAD.HI.U32 R14, R21, R12, RZ ;  /* 0x0000000c150e7227 */ /* 0x002fc800078e00ff */
[----:B------:R-:W-:Y:S02]  /*7f00*/  IMAD.MOV R14, RZ, RZ, -R14 ;  /* 0x000000ffff0e7224 */ /* 0x000fe400078e0a0e */
[----:B------:R-:W-:Y:S02]  /*7f10*/  IMAD.MOV.U32 R16, RZ, RZ, R4 ;  /* 0x000000ffff107224 */ /* 0x000fe400078e0004 */
[----:B------:R-:W-:Y:S02]  /*7f20*/  @!P1 IMAD.IADD R13, R13, 0x1, -R0 ;  /* 0x000000010d0d9824 */ /* 0x000fe400078e0a00 */
[C---:B------:R-:W-:Y:S02]  /*7f30*/  IMAD R12, R0.reuse, R14, R12 ;  /* 0x0000000e000c7224 */ /* 0x040fe400078e020c */
[----:B------:R-:W-:Y:S01]  /*7f40*/  @!P3 IMAD.MOV R3, RZ, RZ, -R3 ;  /* 0x000000ffff03b224 */ /* 0x000fe200078e0a03 */
[----:B------:R-:W-:Y:S01]  /*7f50*/  ISETP.GT.U32.AND P1, PT, R0, R13, PT ;  /* 0x0000000d0000720c */ /* 0x000fe20003f24070 */
[----:B------:R-:W-:-:S02]  /*7f60*/  @!P5 IMAD.MOV R16, RZ, RZ, -R16 ;  /* 0x000000ffff10d224 */ /* 0x000fc400078e0a10 */
[--C-:B------:R-:W-:Y:S01]  /*7f70*/  @!P0 IMAD.IADD R8, R8, 0x1, -R0.reuse ;  /* 0x0000000108088824 */ /* 0x100fe200078e0a00 */
[----:B------:R-:W-:Y:S01]  /*7f80*/  ISETP.GT.U32.AND P0, PT, R0, R12, PT ;  /* 0x0000000c0000720c */ /* 0x000fe20003f04070 */
[----:B------:R0:W-:Y:S04]  /*7f90*/  STL [R1+0xec], R3 ;  /* 0x0000ec0301007387 */ /* 0x0001e80000100800 */
[----:B0-----:R-:W3:Y:S04]  /*7fa0*/  LDL.LU R3, [R1+0x8e8] ;  /* 0x0008e80001037983 */ /* 0x001ee80000300800 */
[----:B------:R0:W-:Y:S01]  /*7fb0*/  STL [R1+0xe4], R16 ;  /* 0x0000e41001007387 */ /* 0x0001e20000100800 */
[----:B------:R-:W-:-:S02]  /*7fc0*/  @!P1 IMAD.IADD R13, R13, 0x1, -R0 ;  /* 0x000000010d0d9824 */ /* 0x000fc400078e0a00 */
[----:B0-----:R-:W-:-:S04]  /*7fd0*/  IMAD.MOV.U32 R16, RZ, RZ, R8 ;  /* 0x000000ffff107224 */ /* 0x001fc800078e0008 */
[----:B------:R-:W-:Y:S01]  /*7fe0*/  @!P4 IMAD.MOV R16, RZ, RZ, -R16 ;  /* 0x000000ffff10c224 */ /* 0x000fe200078e0a10 */
[----:B------:R-:W-:Y:S01]  /*7ff0*/  ISETP.GE.AND P1, PT, R24, RZ, PT ;  /* 0x000000ff1800720c */ /* 0x000fe20003f26270 */
[----:B------:R-:W-:-:S03]  /*8000*/  @!P0 IMAD.IADD R12, R12, 0x1, -R0 ;  /* 0x000000010c0c8824 */ /* 0x000fc600078e0a00 */
[----:B------:R-:W-:Y:S04]  /*8010*/  STL [R1+0xe0], R16 ;  /* 0x0000e01001007387 */ /* 0x000fe80000100800 */
[----:B------:R-:W3:Y:S01]  /*8020*/  LDL.LU R24, [R1+0x8ec] ;  /* 0x0008ec0001187983 */ /* 0x000ee20000300800 */
[----:B--2---:R-:W-:Y:S02]  /*8030*/  IABS R11, R27 ;  /* 0x0000001b000b7213 */ /* 0x004fe40000000000 */
[----:B------:R-:W-:Y:S02]  /*8040*/  ISETP.GE.AND P0, PT, R27, RZ, PT ;  /* 0x000000ff1b00720c */ /* 0x000fe40003f06270 */
[----:B------:R-:W2:Y:S01]  /*8050*/  LDL.LU R27, [R1+0x8f0] ;  /* 0x0008f000011b7983 */ /* 0x000ea20000300800 */
[----:B------:R-:W-:-:S02]  /*8060*/  ISETP.GT.U32.AND P3, PT, R0, R2, PT ;  /* 0x000000020000720c */ /* 0x000fc40003f64070 */
[----:B------:R-:W-:-:S05]  /*8070*/  IABS R10, R28 ;  /* 0x0000001c000a7213 */ /* 0x000fca0000000000 */
[----:B------:R-:W-:-:S04]  /*8080*/  IMAD.HI.U32 R9, R21, R10, RZ ;  /* 0x0000000a15097227 */ /* 0x000fc800078e00ff */
[----:B------:R-:W-:Y:S02]  /*8090*/  IMAD.MOV R9, RZ, RZ, -R9 ;  /* 0x000000ffff097224 */ /* 0x000fe400078e0a09 */
[----:B------:R-:W-:Y:S02]  /*80a0*/  @!P3 IMAD.IADD R2, R2, 0x1, -R0 ;  /* 0x000000010202b824 */ /* 0x000fe400078e0a00 */
[----:B------:R-:W-:-:S03]  /*80b0*/  IMAD R10, R0, R9, R10 ;  /* 0x00000009000a7224 */ /* 0x000fc600078e020a */
[C---:B------:R-:W-:Y:S02]  /*80c0*/  ISETP.GT.U32.AND P3, PT, R0.reuse, R2, PT ;  /* 0x000000020000720c */ /* 0x040fe40003f64070 */
[----:B------:R-:W-:-:S11]  /*80d0*/  ISETP.GT.U32.AND P5, PT, R0, R10, PT ;  /* 0x0000000a0000720c */ /* 0x000fd60003fa4070 */
[--C-:B------:R-:W-:Y:S02]  /*80e0*/  @!P3 IMAD.IADD R2, R2, 0x1, -R0.reuse ;  /* 0x000000010202b824 */ /* 0x100fe400078e0a00 */
[----:B------:R-:W-:Y:S02]  /*80f0*/  @!P5 IMAD.IADD R10, R10, 0x1, -R0 ;  /* 0x000000010a0ad824 */ /* 0x000fe400078e0a00 */
[----:B------:R-:W-:-:S03]  /*8100*/  IMAD.MOV.U32 R14, RZ, RZ, R2 ;  /* 0x000000ffff0e7224 */ /* 0x000fc600078e0002 */
[----:B------:R-:W-:Y:S01]  /*8110*/  ISETP.GT.U32.AND P4, PT, R0, R10, PT ;  /* 0x0000000a0000720c */ /* 0x000fe20003f84070 */
[----:B------:R-:W-:Y:S02]  /*8120*/  @!P6 IMAD.MOV R14, RZ, RZ, -R14 ;  /* 0x000000ffff0ee224 */ /* 0x000fe400078e0a0e */
[----:B------:R-:W-:-:S03]  /*8130*/  @!P2 IMAD.MOV R13, RZ, RZ, -R13 ;  /* 0x000000ffff0da224 */ /* 0x000fc600078e0a0d */
[----:B------:R0:W-:Y:S01]  /*8140*/  STL [R1+0xdc], R14 ;  /* 0x0000dc0e01007387 */ /* 0x0001e20000100800 */
[----:B------:R-:W-:Y:S02]  /*8150*/  IABS R9, R25 ;  /* 0x0000001900097213 */ /* 0x000fe40000000000 */
[----:B------:R-:W-:Y:S02]  /*8160*/  ISETP.GE.AND P2, PT, R25, RZ, PT ;  /* 0x000000ff1900720c */ /* 0x000fe40003f46270 */
[----:B------:R-:W2:Y:S01]  /*8170*/  LDL.LU R25, [R1+0x8f4] ;  /* 0x0008f40001197983 */ /* 0x000ea20000300800 */
[----:B------:R-:W-:Y:S01]  /*8180*/  IMAD.HI.U32 R4, R21, R11, RZ ;  /* 0x0000000b15047227 */ /* 0x000fe200078e00ff */
[----:B------:R-:W-:-:S03]  /*8190*/  ISETP.GE.AND P5, PT, R28, RZ, PT ;  /* 0x000000ff1c00720c */ /* 0x000fc60003fa6270 */
[----:B------:R-:W-:Y:S02]  /*81a0*/  IMAD.MOV R4, RZ, RZ, -R4 ;  /* 0x000000ffff047224 */ /* 0x000fe400078e0a04 */
[----:B------:R-:W-:Y:S02]  /*81b0*/  @!P4 IMAD.IADD R10, R10, 0x1, -R0 ;  /* 0x000000010a0ac824 */ /* 0x000fe400078e0a00 */
[C---:B------:R-:W-:Y:S02]  /*81c0*/  IMAD R11, R0.reuse, R4, R11 ;  /* 0x00000004000b7224 */ /* 0x040fe400078e020b */
[----:B0-----:R-:W-:Y:S01]  /*81d0*/  IMAD.MOV.U32 R14, RZ, RZ, R10 ;  /* 0x000000ffff0e7224 */ /* 0x001fe200078e000a */
[----:B------:R-:W-:Y:S02]  /*81e0*/  STL [R1+0xd8], R13 ;  /* 0x0000d80d01007387 */ /* 0x000fe40000100800 */
[----:B------:R-:W-:Y:S01]  /*81f0*/  ISETP.GT.U32.AND P3, PT, R0, R11, PT ;  /* 0x0000000b0000720c */ /* 0x000fe20003f64070 */
[----:B------:R-:W-:-:S12]  /*8200*/  @!P5 IMAD.MOV R14, RZ, RZ, -R14 ;  /* 0x000000ffff0ed224 */ /* 0x000fd800078e0a0e */
[----:B------:R-:W-:Y:S01]  /*8210*/  @!P3 IMAD.IADD R11, R11, 0x1, -R0 ;  /* 0x000000010b0bb824 */ /* 0x000fe200078e0a00 */
[----:B------:R-:W-:-:S04]  /*8220*/  ISETP.GT.U32.AND P3, PT, R0, R12, PT ;  /* 0x0000000c0000720c */ /* 0x000fc80003f64070 */
[----:B------:R-:W-:Y:S01]  /*8230*/  ISETP.GT.U32.AND P6, PT, R0, R11, PT ;  /* 0x0000000b0000720c */ /* 0x000fe20003fc4070 */
[----:B------:R-:W-:-:S04]  /*8240*/  IMAD.HI.U32 R4, R21, R9, RZ ;  /* 0x0000000915047227 */ /* 0x000fc800078e00ff */
[----:B------:R-:W-:-:S04]  /*8250*/  IMAD.MOV R4, RZ, RZ, -R4 ;  /* 0x000000ffff047224 */ /* 0x000fc800078e0a04 */
[----:B------:R-:W-:Y:S02]  /*8260*/  IMAD R9, R0, R4, R9 ;  /* 0x0000000400097224 */ /* 0x000fe400078e0209 */
[--C-:B------:R-:W-:Y:S02]  /*8270*/  @!P3 IMAD.IADD R12, R12, 0x1, -R0.reuse ;  /* 0x000000010c0cb824 */ /* 0x100fe400078e0a00 */
[----:B------:R-:W-:Y:S01]  /*8280*/  @!P6 IMAD.IADD R11, R11, 0x1, -R0 ;  /* 0x000000010b0be824 */ /* 0x000fe200078e0a00 */
[----:B----4-:R-:W-:Y:S02]  /*8290*/  IABS R8, R26 ;  /* 0x0000001a00087213 */ /* 0x010fe40000000000 */
[----:B------:R-:W-:Y:S02]  /*82a0*/  ISETP.GE.AND P5, PT, R26, RZ, PT ;  /* 0x000000ff1a00720c */ /* 0x000fe40003fa6270 */
[----:B------:R-:W4:Y:S04]  /*82b0*/  LDL.LU R26, [R1+0x8f8] ;  /* 0x0008f800011a7983 */ /* 0x000f280000300800 */
[----:B------:R-:W4:Y:S04]  /*82c0*/  LDL.LU R29, [R1+0x8fc] ;  /* 0x0008fc00011d7983 */ /* 0x000f280000300800 */
[----:B------:R-:W-:Y:S04]  /*82d0*/  STL [R1+0xd4], R14 ;  /* 0x0000d40e01007387 */ /* 0x000fe80000100800 */
[----:B------:R-:W4:Y:S01]  /*82e0*/  LDL.LU R28, [R1+0x900] ;  /* 0x00090000011c7983 */ /* 0x000f220000300800 */
[----:B------:R-:W-:-:S05]  /*82f0*/  @!P1 IMAD.MOV R12, RZ, RZ, -R12 ;  /* 0x000000ffff0c9224 */ /* 0x000fca00078e0a0c */
[----:B------:R-:W-:Y:S01]  /*8300*/  STL [R1+0xcc], R12 ;  /* 0x0000cc0c01007387 */ /* 0x000fe20000100800 */
[----:B---3--:R-:W-:Y:S02]  /*8310*/  IABS R4, R3 ;  /* 0x0000000300047213 */ /* 0x008fe40000000000 */
[----:B------:R-:W-:Y:S01]  /*8320*/  ISETP.GE.AND P3, PT, R3, RZ, PT ;  /* 0x000000ff0300720c */ /* 0x000fe20003f66270 */
[----:B------:R-:W-:-:S04]  /*8330*/  IMAD.MOV.U32 R3, RZ, RZ, R11 ;  /* 0x000000ffff037224 */ /* 0x000fc800078e000b */
[----:B------:R-:W-:-:S05]  /*8340*/  @!P0 IMAD.MOV R3, RZ, RZ, -R3 ;  /* 0x000000ffff038224 */ /* 0x000fca00078e0a03 */
[----:B------:R0:W-:Y:S01]  /*8350*/  STL [R1+0xc8], R3 ;  /* 0x0000c80301007387 */ /* 0x0001e20000100800 */
[----:B--2---:R-:W-:Y:S02]  /*8360*/  ISETP.GE.AND P0, PT, R27, RZ, PT ;  /* 0x000000ff1b00720c */ /* 0x004fe40003f06270 */
[----:B------:R-:W-:Y:S02]  /*8370*/  IABS R16, R27 ;  /* 0x0000001b00107213 */ /* 0x000fe40000000000 */
[----:B------:R-:W2:Y:S04]  /*8380*/  LDL.LU R27, [R1+0x904] ;  /* 0x00090400011b7983 */ /* 0x000ea80000300800 */
[----:B0-----:R-:W3:Y:S01]  /*8390*/  LDL.LU R3, [R1+0x908] ;  /* 0x0009080001037983 */ /* 0x001ee20000300800 */
[----:B------:R-:W-:Y:S01]  /*83a0*/  ISETP.GT.U32.AND P4, PT, R0, R9, PT ;  /* 0x000000090000720c */ /* 0x000fe20003f84070 */
[----:B------:R-:W-:-:S04]  /*83b0*/  IMAD.HI.U32 R2, R21, R8, RZ ;  /* 0x0000000815027227 */ /* 0x000fc800078e00ff */
[----:B------:R-:W-:Y:S02]  /*83c0*/  IMAD.MOV R2, RZ, RZ, -R2 ;  /* 0x000000ffff027224 */ /* 0x000fe400078e0a02 */
[----:B------:R-:W-:-:S06]  /*83d0*/  IMAD.HI.U32 R10, R21, R4, RZ ;  /* 0x00000004150a7227 */ /* 0x000fcc00078e00ff */
[----:B------:R-:W-:Y:S02]  /*83e0*/  @!P4 IMAD.IADD R9, R9, 0x1, -R0 ;  /* 0x000000010909c824 */ /* 0x000fe400078e0a00 */
[----:B------:R-:W-:-:S03]  /*83f0*/  IMAD R8, R0, R2, R8 ;  /* 0x0000000200087224 */ /* 0x000fc600078e0208 */
[C---:B------:R-:W-:Y:S01]  /*8400*/  ISETP.GT.U32.AND P4, PT, R0.reuse, R9, PT ;  /* 0x000000090000720c */ /* 0x040fe20003f84070 */
[----:B------:R-:W-:Y:S01]  /*8410*/  IMAD.MOV R10, RZ, RZ, -R10 ;  /* 0x000000ffff0a7224 */ /* 0x000fe200078e0a0a */
[----:B------:R-:W-:-:S03]  /*8420*/  ISETP.GT.U32.AND P6, PT, R0, R8, PT ;  /* 0x000000080000720c */ /* 0x000fc60003fc4070 */
[----:B------:R-:W-:-:S08]  /*8430*/  IMAD R4, R0, R10, R4 ;  /* 0x0000000a00047224 */ /* 0x000fd000078e0204 */
[--C-:B------:R-:W-:Y:S01]  /*8440*/  @!P4 IMAD.IADD R9, R9, 0x1, -R0.reuse ;  /* 0x000000010909c824 */ /* 0x100fe200078e0a00 */
[----:B------:R-:W-:Y:S01]  /*8450*/  ISETP.GT.U32.AND P4, PT, R0, R4, PT ;  /* 0x000000040000720c */ /* 0x000fe20003f84070 */
[----:B------:R-:W-:Y:S01]  /*8460*/  @!P6 IMAD.IADD R8, R8, 0x1, -R0 ;  /* 0x000000010808e824 */ /* 0x000fe200078e0a00 */
[----:B------:R-:W-:-:S04]  /*8470*/  IABS R2, R24 ;  /* 0x0000001800027213 */ /* 0x000fc80000000000 */
[----:B------:R-:W-:Y:S01]  /*8480*/  ISETP.GT.U32.AND P6, PT, R0, R8, PT ;  /* 0x000000080000720c */ /* 0x000fe20003fc4070 */
[----:B------:R-:W-:-:S06]  /*8490*/  IMAD.HI.U32 R10, R21, R2, RZ ;  /* 0x00000002150a7227 */ /* 0x000fcc00078e00ff */
[----:B------:R-:W-:Y:S01]  /*84a0*/  @!P4 IMAD.IADD R4, R4, 0x1, -R0 ;  /* 0x000000010404c824 */ /* 0x000fe200078e0a00 */
[----:B------:R-:W-:Y:S01]  /*84b0*/  IABS R12, R25 ;  /* 0x00000019000c7213 */ /* 0x000fe20000000000 */
[----:B------:R-:W-:Y:S02]  /*84c0*/  IMAD.MOV R10, RZ, RZ, -R10 ;  /* 0x000000ffff0a7224 */ /* 0x000fe400078e0a0a */
[----:B------:R-:W-:Y:S01]  /*84d0*/  IMAD.HI.U32 R19, R21, R16, RZ ;  /* 0x0000001015137227 */ /* 0x000fe200078e00ff */
[----:B------:R-:W-:-:S03]  /*84e0*/  ISETP.GT.U32.AND P4, PT, R0, R4, PT ;  /* 0x000000040000720c */ /* 0x000fc60003f84070 */
[----:B------:R-:W-:Y:S02]  /*84f0*/  IMAD R2, R0, R10, R2 ;  /* 0x0000000a00027224 */ /* 0x000fe400078e0202 */
[----:B------:R-:W-:-:S04]  /*8500*/  IMAD.HI.U32 R18, R21, R12, RZ ;  /* 0x0000000c15127227 */ /* 0x000fc800078e00ff */
[----:B------:R-:W-:Y:S02]  /*8510*/  IMAD.MOV R19, RZ, RZ, -R19 ;  /* 0x000000ffff137224 */ /* 0x000fe400078e0a13 */
[----:B------:R-:W-:Y:S01]  /*8520*/  @!P6 IMAD.IADD R8, R8, 0x1, -R0 ;  /* 0x000000010808e824 */ /* 0x000fe200078e0a00 */
[----:B------:R-:W-:Y:S01]  /*8530*/  ISETP.GT.U32.AND P6, PT, R0, R2, PT ;  /* 0x000000020000720c */ /* 0x000fe20003fc4070 */
[----:B------:R-:W-:Y:S01]  /*8540*/  IMAD.MOV R18, RZ, RZ, -R18 ;  /* 0x000000ffff127224 */ /* 0x000fe200078e0a12 */
[----:B------:R-:W-:Y:S01]  /*8550*/  ISETP.GE.AND P1, PT, R24, RZ, PT ;  /* 0x000000ff1800720c */ /* 0x000fe20003f26270 */
[C---:B------:R-:W-:Y:S01]  /*8560*/  IMAD R16, R0.reuse, R19, R16 ;  /* 0x0000001300107224 */ /* 0x040fe200078e0210 */
[----:B------:R-:W3:Y:S01]  /*8570*/  LDL.LU R24, [R1+0x90c] ;  /* 0x00090c0001187983 */ /* 0x000ee20000300800 */
[----:B------:R-:W-:Y:S02]  /*8580*/  IMAD R12, R0, R18, R12 ;  /* 0x00000012000c7224 */ /* 0x000fe400078e020c */
[----:B------:R-:W-:Y:S01]  /*8590*/  @!P4 IMAD.IADD R4, R4, 0x1, -R0 ;  /* 0x000000010404c824 */ /* 0x000fe200078e0a00 */
[----:B------:R-:W-:Y:S01]  /*85a0*/  ISETP.GT.U32.AND P4, PT, R0, R16, PT ;  /* 0x000000100000720c */ /* 0x000fe20003f84070 */
[----:B------:R-:W-:-:S04]  /*85b0*/  IMAD.MOV.U32 R23, RZ, RZ, R9 ;  /* 0x000000ffff177224 */ /* 0x000fc800078e0009 */
[----:B------:R-:W-:Y:S01]  /*85c0*/  @!P2 IMAD.MOV R23, RZ, RZ, -R23 ;  /* 0x000000ffff17a224 */ /* 0x000fe200078e0a17 */
[----:B------:R-:W-:Y:S01]  /*85d0*/  ISETP.GT.U32.AND P2, PT, R0, R12, PT ;  /* 0x0000000c0000720c */ /* 0x000fe20003f44070 */
[----:B------:R-:W-:Y:S02]  /*85e0*/  @!P6 IMAD.IADD R2, R2, 0x1, -R0 ;  /* 0x000000010202e824 */ /* 0x000fe400078e0a00 */
[----:B------:R-:W-:Y:S02]  /*85f0*/  IMAD.MOV.U32 R22, RZ, RZ, R8 ;  /* 0x000000ffff167224 */ /* 0x000fe400078e0008 */
[----:B------:R-:W-:Y:S01]  /*8600*/  IMAD.MOV.U32 R20, RZ, RZ, R4 ;  /* 0x000000ffff147224 */ /* 0x000fe200078e0004 */
[----:B------:R-:W-:Y:S01]  /*8610*/  ISETP.GT.U32.AND P6, PT, R0, R2, PT ;  /* 0x000000020000720c */ /* 0x000fe20003fc4070 */
[----:B------:R-:W-:Y:S02]  /*8620*/  @!P5 IMAD.MOV R22, RZ, RZ, -R22 ;  /* 0x000000ffff16d224 */ /* 0x000fe400078e0a16 */
[----:B------:R-:W-:-:S02]  /*8630*/  @!P3 IMAD.MOV R20, RZ, RZ, -R20 ;  /* 0x000000ffff14b224 */ /* 0x000fc400078e0a14 */
[--C-:B------:R-:W-:Y:S01]  /*8640*/  @!P4 IMAD.IADD R16, R16, 0x1, -R0.reuse ;  /* 0x000000011010c824 */ /* 0x100fe200078e0a00 */
[----:B------:R-:W-:Y:S01]  /*8650*/  STL [R1+0xc4], R23 ;  /* 0x0000c41701007387 */ /* 0x000fe20000100800 */
[----:B------:R-:W-:Y:S01]  /*8660*/  ISETP.GE.AND P3, PT, R25, RZ, PT ;  /* 0x000000ff1900720c */ /* 0x000fe20003f66270 */
[----:B------:R-:W-:Y:S02]  /*8670*/  @!P2 IMAD.IADD R12, R12, 0x1, -R0 ;  /* 0x000000010c0ca824 */ /* 0x000fe400078e0a00 */
[----:B------:R-:W-:Y:S01]  /*8680*/  STL [R1+0xc0], R22 ;  /* 0x0000c01601007387 */ /* 0x000fe20000100800 */
[----:B------:R-:W-:-:S03]  /*8690*/  ISETP.GT.U32.AND P2, PT, R0, R16, PT ;  /* 0x000000100000720c */ /* 0x000fc60003f44070 */
[----:B------:R-:W-:Y:S04]  /*86a0*/  STL [R1+0xbc], R20 ;  /* 0x0000bc1401007387 */ /* 0x000fe80000100800 */
[----:B------:R-:W3:Y:S01]  /*86b0*/  LDL.LU R25, [R1+0x920] ;  /* 0x0009200001197983 */ /* 0x000ee20000300800 */
[----:B------:R-:W-:Y:S01]  /*86c0*/  @!P6 IMAD.IADD R2, R2, 0x1, -R0 ;  /* 0x000000010202e824 */ /* 0x000fe200078e0a00 */
[----:B----4-:R-:W-:-:S05]  /*86d0*/  IABS R13, R29 ;  /* 0x0000001d000d7213 */ /* 0x010fca0000000000 */
[----:B------:R-:W-:Y:S01]  /*86e0*/  IMAD.HI.U32 R10, R21, R13, RZ ;  /* 0x0000000d150a7227 */ /* 0x000fe200078e00ff */
[----:B------:R-:W-:Y:S02]  /*86f0*/  IABS R14, R26 ;  /* 0x0000001a000e7213 */ /* 0x000fe40000000000 */
[----:B------:R-:W-:Y:S01]  /*8700*/  IABS R11, R28 ;  /* 0x0000001c000b7213 */ /* 0x000fe20000000000 */
[----:B------:R-:W-:-:S04]  /*8710*/  IMAD.MOV R10, RZ, RZ, -R10 ;  /* 0x000000ffff0a7224 */ /* 0x000fc800078e0a0a */
[----:B------:R-:W-:Y:S02]  /*8720*/  IMAD R13, R0, R10, R13 ;  /* 0x0000000a000d7224 */ /* 0x000fe400078e020d */
[----:B------:R-:W-:-:S04]  /*8730*/  IMAD.HI.U32 R10, R21, R11, RZ ;  /* 0x0000000b150a7227 */ /* 0x000fc800078e00ff */
[----:B------:R-:W-:Y:S01]  /*8740*/  IMAD.HI.U32 R17, R21, R14, RZ ;  /* 0x0000000e15117227 */ /* 0x000fe200078e00ff */
[----:B------:R-:W-:-:S03]  /*8750*/  ISETP.GT.U32.AND P6, PT, R0, R13, PT ;  /* 0x0000000d0000720c */ /* 0x000fc60003fc4070 */
[----:B------:R-:W-:Y:S01]  /*8760*/  IMAD.MOV R10, RZ, RZ, -R10 ;  /* 0x000000ffff0a7224 */ /* 0x000fe200078e0a0a */
[----:B------:R-:W-:Y:S01]  /*8770*/  ISETP.GE.AND P4, PT, R26, RZ, PT ;  /* 0x000000ff1a00720c */ /* 0x000fe20003f86270 */
[----:B------:R-:W-:Y:S01]  /*8780*/  IMAD.MOV R17, RZ, RZ, -R17 ;  /* 0x000000ffff117224 */ /* 0x000fe200078e0a11 */
[----:B------:R-:W4:Y:S01]  /*8790*/  LDL.LU R26, [R1+0x924] ;  /* 0x00092400011a7983 */ /* 0x000f220000300800 */
[C---:B------:R-:W-:Y:S02]  /*87a0*/  IMAD R11, R0.reuse, R10, R11 ;  /* 0x0000000a000b7224 */ /* 0x040fe400078e020b */
[----:B------:R-:W-:Y:S02]  /*87b0*/  IMAD R14, R0, R17, R14 ;  /* 0x00000011000e7224 */ /* 0x000fe400078e020e */
[--C-:B------:R-:W-:Y:S01]  /*87c0*/  @!P2 IMAD.IADD R16, R16, 0x1, -R0.reuse ;  /* 0x000000011010a824 */ /* 0x100fe200078e0a00 */
[C---:B------:R-:W-:Y:S02]  /*87d0*/  ISETP.GT.U32.AND P2, PT, R0.reuse, R11, PT ;  /* 0x0000000b0000720c */ /* 0x040fe40003f44070 */
[----:B------:R-:W-:Y:S01]  /*87e0*/  ISETP.GT.U32.AND P5, PT, R0, R14, PT ;  /* 0x0000000e0000720c */ /* 0x000fe20003fa4070 */
[----:B------:R-:W-:-:S02]  /*87f0*/  @!P6 IMAD.IADD R13, R13, 0x1, -R0 ;  /* 0x000000010d0de824 */ /* 0x000fc400078e0a00 */
[----:B------:R-:W-:-:S03]  /*8800*/  @!P1 IMAD.MOV R2, RZ, RZ, -R2 ;  /* 0x000000ffff029224 */ /* 0x000fc600078e0a02 */
[----:B------:R-:W-:Y:S02]  /*8810*/  ISETP.GT.U32.AND P6, PT, R0, R13, PT ;  /* 0x0000000d0000720c */ /* 0x000fe40003fc4070 */
[----:B------:R0:W-:Y:S03]  /*8820*/  STL [R1+0xb8], R2 ;  /* 0x0000b80201007387 */ /* 0x0001e60000100800 */
[--C-:B------:R-:W-:Y:S02]  /*8830*/  @!P2 IMAD.IADD R11, R11, 0x1, -R0.reuse ;  /* 0x000000010b0ba824 */ /* 0x100fe400078e0a00 */
[----:B------:R-:W-:Y:S01]  /*8840*/  @!P5 IMAD.IADD R14, R14, 0x1, -R0 ;  /* 0x000000010e0ed824 */ /* 0x000fe200078e0a00 */
[----:B------:R-:W-:-:S04]  /*8850*/  ISETP.GT.U32.AND P5, PT, R0, R12, PT ;  /* 0x0000000c0000720c */ /* 0x000fc80003fa4070 */
[----:B------:R-:W-:Y:S01]  /*8860*/  ISETP.GT.U32.AND P1, PT, R0, R14, PT ;  /* 0x0000000e0000720c */ /* 0x000fe20003f24070 */
[----:B------:R-:W-:Y:S01]  /*8870*/  @!P6 IMAD.IADD R13, R13, 0x1, -R0 ;  /* 0x000000010d0de824 */ /* 0x000fe200078e0a00 */
[----:B------:R-:W-:-:S07]  /*8880*/  ISETP.GE.AND P6, PT, R28, RZ, PT ;  /* 0x000000ff1c00720c */ /* 0x000fce0003fc6270 */
[----:B------:R-:W-:Y:S01]  /*8890*/  @!P5 IMAD.IADD R12, R12, 0x1, -R0 ;  /* 0x000000010c0cd824 */ /* 0x000fe200078e0a00 */
[----:B------:R-:W-:-:S03]  /*88a0*/  ISETP.GE.AND P5, PT, R29, RZ, PT ;  /* 0x000000ff1d00720c */ /* 0x000fc60003fa6270 */
[----:B------:R-:W-:Y:S02]  /*88b0*/  IMAD.MOV.U32 R18, RZ, RZ, R12 ;  /* 0x000000ffff127224 */ /* 0x000fe400078e000c */
[----:B------:R-:W-:Y:S02]  /*88c0*/  @!P1 IMAD.IADD R14, R14, 0x1, -R0 ;  /* 0x000000010e0e9824 */ /* 0x000fe400078e0a00 */
[----:B------:R-:W-:Y:S02]  /*88d0*/  @!P0 IMAD.MOV R16, RZ, RZ, -R16 ;  /* 0x000000ffff108224 */ /* 0x000fe400078e0a10 */
[----:B------:R-:W-:Y:S02]  /*88e0*/  @!P3 IMAD.MOV R18, RZ, RZ, -R18 ;  /* 0x000000ffff12b224 */ /* 0x000fe400078e0a12 */
[----:B------:R-:W-:Y:S02]  /*88f0*/  @!P4 IMAD.MOV R14, RZ, RZ, -R14 ;  /* 0x000000ffff0ec224 */ /* 0x000fe400078e0a0e */
[----:B------:R-:W-:Y:S01]  /*8900*/  @!P5 IMAD.MOV R13, RZ, RZ, -R13 ;  /* 0x000000ffff0dd224 */ /* 0x000fe200078e0a0d */
[----:B--2---:R-:W-:-:S02]  /*8910*/  IABS R9, R27 ;  /* 0x0000001b00097213 */ /* 0x004fc40000000000 */
[----:B------:R-:W-:Y:S02]  /*8920*/  ISETP.GE.AND P2, PT, R27, RZ, PT ;  /* 0x000000ff1b00720c */ /* 0x000fe40003f46270 */
[----:B------:R-:W2:Y:S04]  /*8930*/  LDL.LU R27, [R1+0x928] ;  /* 0x00092800011b7983 */ /* 0x000ea80000300800 */
[----:B------:R-:W2:Y:S01]  /*8940*/  LDL.LU R28, [R1+0x92c] ;  /* 0x00092c00011c7983 */ /* 0x000ea20000300800 */
[----:B---3--:R-:W-:-:S03]  /*8950*/  IABS R10, R3 ;  /* 0x00000003000a7213 */ /* 0x008fc60000000000 */
[----:B------:R-:W-:Y:S01]  /*8960*/  STL [R1+0xb4], R16 ;  /* 0x0000b41001007387 */ /* 0x000fe20000100800 */
[----:B------:R-:W-:-:S03]  /*8970*/  ISETP.GE.AND P5, PT, R3, RZ, PT ;  /* 0x000000ff0300720c */ /* 0x000fc60003fa6270 */
[----:B------:R-:W-:Y:S04]  /*8980*/  STL [R1+0xb0], R18 ;  /* 0x0000b01201007387 */ /* 0x000fe80000100800 */
[----:B------:R-:W-:Y:S04]  /*8990*/  STL [R1+0xa4], R14 ;  /* 0x0000a40e01007387 */ /* 0x000fe80000100800 */
[----:B------:R1:W-:Y:S04]  /*89a0*/  STL [R1+0xa0], R13 ;  /* 0x0000a00d01007387 */ /* 0x0003e80000100800 */
[----:B------:R-:W3:Y:S01]  /*89b0*/  LDL.LU R3, [R1+0x930] ;  /* 0x0009300001037983 */ /* 0x000ee20000300800 */
[----:B------:R-:W-:-:S04]  /*89c0*/  IMAD.HI.U32 R4, R21, R9, RZ ;  /* 0x0000000915047227 */ /* 0x000fc800078e00ff */
[----:B------:R-:W-:-:S04]  /*89d0*/  IMAD.MOV R4, RZ, RZ, -R4 ;  /* 0x000000ffff047224 */ /* 0x000fc800078e0a04 */
[----:B------:R-:W-:Y:S02]  /*89e0*/  IMAD R9, R0, R4, R9 ;  /* 0x0000000400097224 */ /* 0x000fe400078e0209 */
[----:B------:R-:W-:-:S03]  /*89f0*/  IMAD.HI.U32 R8, R21, R10, RZ ;  /* 0x0000000a15087227 */ /* 0x000fc600078e00ff */
[C---:B------:R-:W-:Y:S01]  /*8a00*/  ISETP.GT.U32.AND P1, PT, R0.reuse, R9, PT ;  /* 0x000000090000720c */ /* 0x040fe20003f24070 */
[----:B------:R-:W-:Y:S01]  /*8a10*/  IMAD.MOV R8, RZ, RZ, -R8 ;  /* 0x000000ffff087224 */ /* 0x000fe200078e0a08 */
[----:B------:R-:W-:-:S03]  /*8a20*/  ISETP.GT.U32.AND P0, PT, R0, R11, PT ;  /* 0x0000000b0000720c */ /* 0x000fc60003f04070 */
[----:B------:R-:W-:-:S08]  /*8a30*/  IMAD R10, R0, R8, R10 ;  /* 0x00000008000a7224 */ /* 0x000fd000078e020a */
[--C-:B------:R-:W-:Y:S01]  /*8a40*/  @!P1 IMAD.IADD R9, R9, 0x1, -R0.reuse ;  /* 0x0000000109099824 */ /* 0x100fe200078e0a00 */
[----:B------:R-:W-:Y:S01]  /*8a50*/  ISETP.GT.U32.AND P1, PT, R0, R10, PT ;  /* 0x0000000a0000720c */ /* 0x000fe20003f24070 */
[----:B------:R-:W-:-:S03]  /*8a60*/  @!P0 IMAD.IADD R11, R11, 0x1, -R0 ;  /* 0x000000010b0b8824 */ /* 0x000fc600078e0a00 */
[----:B------:R-:W-:Y:S02]  /*8a70*/  ISETP.GT.U32.AND P3, PT, R0, R9, PT ;  /* 0x000000090000720c */ /* 0x000fe40003f64070 */
[----:B0-----:R-:W-:-:S05]  /*8a80*/  IABS R2, R24 ;  /* 0x0000001800027213 */ /* 0x001fca0000000000 */
[----:B------:R-:W-:-:S04]  /*8a90*/  IMAD.HI.U32 R17, R21, R2, RZ ;  /* 0x0000000215117227 */ /* 0x000fc800078e00ff */
[----:B------:R-:W-:Y:S02]  /*8aa0*/  IMAD.MOV R17, RZ, RZ, -R17 ;  /* 0x000000ffff117224 */ /* 0x000fe400078e0a11 */
[----:B------:R-:W-:Y:S02]  /*8ab0*/  @!P1 IMAD.IADD R10, R10, 0x1, -R0 ;  /* 0x000000010a0a9824 */ /* 0x000fe400078e0a00 */
[----:B-1----:R-:W-:Y:S02]  /*8ac0*/  IMAD.MOV.U32 R13, RZ, RZ, R11 ;  /* 0x000000ffff0d7224 */ /* 0x002fe400078e000b */
[C---:B------:R-:W-:Y:S02]  /*8ad0*/  IMAD R2, R0.reuse, R17, R2 ;  /* 0x0000001100027224 */ /* 0x040fe400078e0202 */
[----:B------:R-:W-:Y:S01]  /*8ae0*/  @!P6 IMAD.MOV R13, RZ, RZ, -R13 ;  /* 0x000000ffff0de224 */ /* 0x000fe200078e0a0d */
[C---:B------:R-:W-:Y:S02]  /*8af0*/  ISETP.GT.U32.AND P6, PT, R0.reuse, R10, PT ;  /* 0x0000000a0000720c */ /* 0x040fe40003fc4070 */
[----:B------:R-:W-:Y:S01]  /*8b00*/  ISETP.GT.U32.AND P4, PT, R0, R2, PT ;  /* 0x000000020000720c */ /* 0x000fe20003f84070 */
[----:B------:R-:W-:Y:S01]  /*8b10*/  @!P3 IMAD.IADD R9, R9, 0x1, -R0 ;  /* 0x000000010909b824 */ /* 0x000fe200078e0a00 */
[----:B------:R-:W-:-:S02]  /*8b20*/  ISETP.GE.AND P0, PT, R24, RZ, PT ;  /* 0x000000ff1800720c */ /* 0x000fc40003f06270 */
[----:B------:R-:W3:Y:S01]  /*8b30*/  LDL.LU R24, [R1+0x934] ;  /* 0x0009340001187983 */ /* 0x000ee20000300800 */
[----:B------:R-:W-:Y:S01]  /*8b40*/  @!P2 IMAD.MOV R9, RZ, RZ, -R9 ;  /* 0x000000ffff09a224 */ /* 0x000fe200078e0a09 */
[----:B------:R-:W-:Y:S02]  /*8b50*/  IABS R4, R25 ;  /* 0x0000001900047213 */ /* 0x000fe40000000000 */
[----:B------:R-:W-:Y:S03]  /*8b60*/  STL [R1+0x94], R13 ;  /* 0x0000940d01007387 */ /* 0x000fe60000100800 */
[----:B------:R-:W-:Y:S01]  /*8b70*/  IMAD.HI.U32 R12, R21, R4, RZ ;  /* 0x00000004150c7227 */ /* 0x000fe200078e00ff */
[----:B------:R-:W-:Y:S01]  /*8b80*/  ISETP.GE.AND P1, PT, R25, RZ, PT ;  /* 0x000000ff1900720c */ /* 0x000fe20003f26270 */
[----:B------:R-:W-:Y:S02]  /*8b90*/  STL [R1+0x90], R9 ;  /* 0x0000900901007387 */ /* 0x000fe40000100800 */
[----:B------:R-:W-:-:S02]  /*8ba0*/  IMAD.MOV R12, RZ, RZ, -R12 ;  /* 0x000000ffff0c7224 */ /* 0x000fc400078e0a0c */
[--C-:B------:R-:W-:Y:S01]  /*8bb0*/  @!P6 IMAD.IADD R10, R10, 0x1, -R0.reuse ;  /* 0x000000010a0ae824 */ /* 0x100fe200078e0a00 */
[----:B------:R-:W3:Y:S01]  /*8bc0*/  LDL.LU R25, [R1+0x938] ;  /* 0x0009380001197983 */ /* 0x000ee20000300800 */
[----:B------:R-:W-:Y:S02]  /*8bd0*/  @!P4 IMAD.IADD R2, R2, 0x1, -R0 ;  /* 0x000000010202c824 */ /* 0x000fe400078e0a00 */
[----:B------:R-:W-:-:S03]  /*8be0*/  IMAD R4, R0, R12, R4 ;  /* 0x0000000c00047224 */ /* 0x000fc600078e0204 */
[C---:B------:R-:W-:Y:S01]  /*8bf0*/  ISETP.GT.U32.AND P4, PT, R0.reuse, R2, PT ;  /* 0x000000020000720c */ /* 0x040fe20003f84070 */
[----:B------:R-:W-:Y:S01]  /*8c00*/  @!P5 IMAD.MOV R10, RZ, RZ, -R10 ;  /* 0x000000ffff0ad224 */ /* 0x000fe200078e0a0a */
[----:B------:R-:W-:-:S11]  /*8c10*/  ISETP.GT.U32.AND P3, PT, R0, R4, PT ;  /* 0x000000040000720c */ /* 0x000fd60003f64070 */
[----:B------:R-:W-:Y:S01]  /*8c20*/  @!P4 IMAD.IADD R2, R2, 0x1, -R0 ;  /* 0x000000010202c824 */ /* 0x000fe200078e0a00 */
[----:B----4-:R-:W-:Y:S02]  /*8c30*/  IABS R8, R26 ;  /* 0x0000001a00087213 */ /* 0x010fe40000000000 */
[----:B------:R-:W-:Y:S02]  /*8c40*/  ISETP.GE.AND P6, PT, R26, RZ, PT ;  /* 0x000000ff1a00720c */ /* 0x000fe40003fc6270 */
[----:B------:R-:W4:Y:S01]  /*8c50*/  LDL.LU R26, [R1+0x93c] ;  /* 0x00093c00011a7983 */ /* 0x000f220000300800 */
[----:B------:R-:W-:-:S04]  /*8c60*/  IMAD.HI.U32 R12, R21, R8, RZ ;  /* 0x00000008150c7227 */ /* 0x000fc800078e00ff */
[----:B------:R-:W-:-:S04]  /*8c70*/  IMAD.MOV R12, RZ, RZ, -R12 ;  /* 0x000000ffff0c7224 */ /* 0x000fc800078e0a0c */
[----:B------:R-:W-:-:S05]  /*8c80*/  IMAD R8, R0, R12, R8 ;  /* 0x0000000c00087224 */ /* 0x000fca00078e0208 */
[----:B------:R-:W-:Y:S01]  /*8c90*/  ISETP.GT.U32.AND P2, PT, R0, R8, PT ;  /* 0x000000080000720c */ /* 0x000fe20003f44070 */
[----:B------:R-:W-:-:S05]  /*8ca0*/  @!P3 IMAD.IADD R4, R4, 0x1, -R0 ;  /* 0x000000010404b824 */ /* 0x000fca00078e0a00 */
[----:B------:R-:W-:-:S07]  /*8cb0*/  ISETP.GT.U32.AND P3, PT, R0, R4, PT ;  /* 0x000000040000720c */ /* 0x000fce0003f64070 */
[----:B------:R-:W-:-:S05]  /*8cc0*/  @!P2 IMAD.IADD R8, R8, 0x1, -R0 ;  /* 0x000000010808a824 */ /* 0x000fca00078e0a00 */
[----:B------:R-:W-:Y:S01]  /*8cd0*/  ISETP.GT.U32.AND P5, PT, R0, R8, PT ;  /* 0x000000080000720c */ /* 0x000fe20003fa4070 */
[----:B------:R-:W-:-:S04]  /*8ce0*/  @!P3 IMAD.IADD R4, R4, 0x1, -R0 ;  /* 0x000000010404b824 */ /* 0x000fc800078e0a00 */
[----:B------:R-:W-:-:S08]  /*8cf0*/  @!P1 IMAD.MOV R4, RZ, RZ, -R4 ;  /* 0x000000ffff049224 */ /* 0x000fd000078e0a04 */
[----:B------:R-:W-:Y:S01]  /*8d00*/  @!P5 IMAD.IADD R8, R8, 0x1, -R0 ;  /* 0x000000010808d824 */ /* 0x000fe200078e0a00 */
[----:B--2---:R-:W-:Y:S02]  /*8d10*/  IABS R11, R27 ;  /* 0x0000001b000b7213 */ /* 0x004fe40000000000 */
[----:B------:R-:W-:Y:S02]  /*8d20*/  ISETP.GE.AND P4, PT, R27, RZ, PT ;  /* 0x000000ff1b00720c */ /* 0x000fe40003f86270 */
[----:B------:R-:W2:Y:S04]  /*8d30*/  LDL.LU R27, [R1+0x940] ;  /* 0x00094000011b7983 */ /* 0x000ea80000300800 */
[----:B------:R0:W-:Y:S01]  /*8d40*/  STL [R1+0x88], R10 ;  /* 0x0000880a01007387 */ /* 0x0001e20000100800 */
[----:B------:R-:W-:-:S02]  /*8d50*/  IABS R14, R28 ;  /* 0x0000001c000e7213 */ /* 0x000fc40000000000 */
[----:B------:R-:W-:Y:S01]  /*8d60*/  ISETP.GE.AND P2, PT, R28, RZ, PT ;  /* 0x000000ff1c00720c */ /* 0x000fe20003f46270 */
[----:B------:R-:W2:Y:S01]  /*8d70*/  LDL.LU R29, [R1+0x944] ;  /* 0x00094400011d7983 */ /* 0x000ea20000300800 */
[----:B0-----:R-:W-:-:S04]  /*8d80*/  IMAD.MOV.U32 R10, RZ, RZ, R2 ;  /* 0x000000ffff0a7224 */ /* 0x001fc800078e0002 */
[----:B------:R-:W-:-:S05]  /*8d90*/  @!P0 IMAD.MOV R10, RZ, RZ, -R10 ;  /* 0x000000ffff0a8224 */ /* 0x000fca00078e0a0a */
[----:B------:R-:W-:Y:S04]  /*8da0*/  STL [R1+0x7c], R10 ;  /* 0x00007c0a01007387 */ /* 0x000fe80000100800 */
[----:B------:R-:W2:Y:S01]  /*8db0*/  LDL.LU R28, [R1+0x948] ;  /* 0x00094800011c7983 */ /* 0x000ea20000300800 */
[----:B---3--:R-:W-:Y:S02]  /*8dc0*/  IABS R13, R3 ;  /* 0x00000003000d7213 */ /* 0x008fe40000000000 */
[----:B------:R-:W-:Y:S01]  /*8dd0*/  ISETP.GE.AND P1, PT, R3, RZ, PT ;  /* 0x000000ff0300720c */ /* 0x000fe20003f26270 */
[----:B------:R-:W-:-:S04]  /*8de0*/  IMAD.MOV.U32 R3, RZ, RZ, R8 ;  /* 0x000000ffff037224 */ /* 0x000fc800078e0008 */
[----:B------:R-:W-:Y:S01]  /*8df0*/  @!P6 IMAD.MOV R3, RZ, RZ, -R3 ;  /* 0x000000ffff03e224 */ /* 0x000fe200078e0a03 */
[----:B------:R-:W-:Y:S04]  /*8e00*/  STL [R1+0x74], R4 ;  /* 0x0000740401007387 */ /* 0x000fe80000100800 */
[----:B------:R0:W-:Y:S04]  /*8e10*/  STL [R1+0x70], R3 ;  /* 0x0000700301007387 */ /* 0x0001e80000100800 */
[----:B0-----:R-:W3:Y:S01]  /*8e20*/  LDL.LU R3, [R1+0x94c] ;  /* 0x00094c0001037983 */ /* 0x001ee20000300800 */
[----:B------:R-:W-:-:S04]  /*8e30*/  IMAD.HI.U32 R12, R21, R11, RZ ;  /* 0x0000000b150c7227 */ /* 0x000fc800078e00ff */
[----:B------:R-:W-:-:S04]  /*8e40*/  IMAD.HI.U32 R2, R21, R13, RZ ;  /* 0x0000000d15027227 */ /* 0x000fc800078e00ff */
[----:B------:R-:W-:Y:S02]  /*8e50*/  IMAD.MOV R12, RZ, RZ, -R12 ;  /* 0x000000ffff0c7224 */ /* 0x000fe400078e0a0c */
[----:B------:R-:W-:-:S04]  /*8e60*/  IMAD.HI.U32 R9, R21, R14, RZ ;  /* 0x0000000e15097227 */ /* 0x000fc800078e00ff */
[----:B------:R-:W-:Y:S02]  /*8e70*/  IMAD.MOV R2, RZ, RZ, -R2 ;  /* 0x000000ffff027224 */ /* 0x000fe400078e0a02 */
[C---:B------:R-:W-:Y:S02]  /*8e80*/  IMAD R11, R0.reuse, R12, R11 ;  /* 0x0000000c000b7224 */ /* 0x040fe400078e020b */
[----:B------:R-:W-:Y:S02]  /*8e90*/  IMAD.MOV R9, RZ, RZ, -R9 ;  /* 0x000000ffff097224 */ /* 0x000fe400078e0a09 */
[C---:B------:R-:W-:Y:S01]  /*8ea0*/  IMAD R13, R0.reuse, R2, R13 ;  /* 0x00000002000d7224 */ /* 0x040fe200078e020d */
[C---:B------:R-:W-:Y:S01]  /*8eb0*/  ISETP.GT.U32.AND P3, PT, R0.reuse, R11, PT ;  /* 0x0000000b0000720c */ /* 0x040fe20003f64070 */
[----:B------:R-:W-:-:S03]  /*8ec0*/  IMAD R14, R0, R9, R14 ;  /* 0x00000009000e7224 */ /* 0x000fc600078e020e */
[C---:B------:R-:W-:Y:S02]  /*8ed0*/  ISETP.GT.U32.AND P6, PT, R0.reuse, R13, PT ;  /* 0x0000000d0000720c */ /* 0x040fe40003fc4070 */
[----:B------:R-:W-:-:S07]  /*8ee0*/  ISETP.GT.U32.AND P0, PT, R0, R14, PT ;  /* 0x0000000e0000720c */ /* 0x000fce0003f04070 */
[----:B------:R-:W-:-:S04]  /*8ef0*/  @!P3 IMAD.IADD R11, R11, 0x1, -R0 ;  /* 0x000000010b0bb824 */ /* 0x000fc800078e0a00 */
[--C-:B------:R-:W-:Y:S01]  /*8f00*/  @!P6 IMAD.IADD R13, R13, 0x1, -R0.reuse ;  /* 0x000000010d0de824 */ /* 0x100fe200078e0a00 */
[----:B------:R-:W-:Y:S01]  /*8f10*/  ISETP.GT.U32.AND P3, PT, R0, R11, PT ;  /* 0x0000000b0000720c */ /* 0x000fe20003f64070 */
[----:B------:R-:W-:-:S03]  /*8f20*/  @!P0 IMAD.IADD R14, R14, 0x1, -R0 ;  /* 0x000000010e0e8824 */ /* 0x000fc600078e0a00 */
[C---:B------:R-:W-:Y:S02]  /*8f30*/  ISETP.GT.U32.AND P6, PT, R0.reuse, R13, PT ;  /* 0x0000000d0000720c */ /* 0x040fe40003fc4070 */
[----:B------:R-:W-:Y:S02]  /*8f40*/  ISETP.GT.U32.AND P0, PT, R0, R14, PT ;  /* 0x0000000e0000720c */ /* 0x000fe40003f04070 */
[----:B------:R-:W-:Y:S02]  /*8f50*/  IABS R9, R24 ;  /* 0x0000001800097213 */ /* 0x000fe40000000000 */
[----:B------:R-:W-:Y:S02]  /*8f60*/  ISETP.GE.AND P5, PT, R24, RZ, PT ;  /* 0x000000ff1800720c */ /* 0x000fe40003fa6270 */
[----:B------:R-:W3:Y:S01]  /*8f70*/  LDL.LU R24, [R1+0x950] ;  /* 0x0009500001187983 */ /* 0x000ee20000300800 */
[----:B------:R-:W-:Y:S01]  /*8f80*/  IABS R2, R25 ;  /* 0x0000001900027213 */ /* 0x000fe20000000000 */
[----:B------:R-:W-:-:S04]  /*8f90*/  IMAD.HI.U32 R10, R21, R9, RZ ;  /* 0x00000009150a7227 */ /* 0x000fc800078e00ff */
[----:B------:R-:W-:-:S04]  /*8fa0*/  IMAD.HI.U32 R18, R21, R2, RZ ;  /* 0x0000000215127227 */ /* 0x000fc800078e00ff */
[----:B------:R-:W-:Y:S02]  /*8fb0*/  @!P3 IMAD.IADD R11, R11, 0x1, -R0 ;  /* 0x000000010b0bb824 */ /* 0x000fe400078e0a00 */
[----:B------:R-:W-:Y:S01]  /*8fc0*/  IMAD.MOV R18, RZ, RZ, -R18 ;  /* 0x000000ffff127224 */ /* 0x000fe200078e0a12 */
[----:B------:R-:W-:Y:S01]  /*8fd0*/  ISETP.GE.AND P3, PT, R25, RZ, PT ;  /* 0x000000ff1900720c */ /* 0x000fe20003f66270 */
[----:B------:R-:W-:Y:S01]  /*8fe0*/  IMAD.MOV R10, RZ, RZ, -R10 ;  /* 0x000000ffff0a7224 */ /* 0x000fe200078e0a0a */
[----:B------:R-:W3:Y:S01]  /*8ff0*/  LDL.LU R25, [R1+0x954] ;  /* 0x0009540001197983 */ /* 0x000ee20000300800 */
[----:B------:R-:W-:Y:S02]  /*9000*/  @!P6 IMAD.IADD R13, R13, 0x1, -R0 ;  /* 0x000000010d0de824 */ /* 0x000fe400078e0a00 */
[----:B------:R-:W-:Y:S02]  /*9010*/  IMAD R2, R0, R18, R2 ;  /* 0x0000001200027224 */ /* 0x000fe400078e0202 */
[----:B------:R-:W-:-:S02]  /*9020*/  IMAD.MOV.U32 R19, RZ, RZ, R11 ;  /* 0x000000ffff137224 */ /* 0x000fc400078e000b */
[----:B------:R-:W-:Y:S02]  /*9030*/  @!P0 IMAD.IADD R14, R14, 0x1, -R0 ;  /* 0x000000010e0e8824 */ /* 0x000fe400078e0a00 */
[C---:B------:R-:W-:Y:S02]  /*9040*/  IMAD R9, R0.reuse, R10, R9 ;  /* 0x0000000a00097224 */ /* 0x040fe400078e0209 */
[----:B------:R-:W-:Y:S01]  /*9050*/  @!P4 IMAD.MOV R19, RZ, RZ, -R19 ;  /* 0x000000ffff13c224 */ /* 0x000fe200078e0a13 */
[----:B------:R-:W-:Y:S02]  /*9060*/  ISETP.GT.U32.AND P4, PT, R0, R2, PT ;  /* 0x000000020000720c */ /* 0x000fe40003f84070 */
[----:B----4-:R-:W-:-:S05]  /*9070*/  IABS R4, R26 ;  /* 0x0000001a00047213 */ /* 0x010fca0000000000 */
[----:B------:R-:W-:-:S04]  /*9080*/  IMAD.HI.U32 R17, R21, R4, RZ ;  /* 0x0000000415117227 */ /* 0x000fc800078e00ff */
[----:B------:R-:W-:-:S04]  /*9090*/  IMAD.MOV R17, RZ, RZ, -R17 ;  /* 0x000000ffff117224 */ /* 0x000fc800078e0a11 */
[C---:B------:R-:W-:Y:S02]  /*90a0*/  IMAD R4, R0.reuse, R17, R4 ;  /* 0x0000001100047224 */ /* 0x040fe400078e0204 */
[----:B------:R-:W-:Y:S02]  /*90b0*/  IMAD.MOV.U32 R17, RZ, RZ, R13 ;  /* 0x000000ffff117224 */ /* 0x000fe400078e000d */
[----:B------:R-:W-:Y:S01]  /*90c0*/  @!P2 IMAD.MOV R14, RZ, RZ, -R14 ;  /* 0x000000ffff0ea224 */ /* 0x000fe200078e0a0e */
[C---:B------:R-:W-:Y:S01]  /*90d0*/  ISETP.GT.U32.AND P0, PT, R0.reuse, R9, PT ;  /* 0x000000090000720c */ /* 0x040fe20003f04070 */
[----:B------:R-:W-:Y:S01]  /*90e0*/  @!P1 IMAD.MOV R17, RZ, RZ, -R17 ;  /* 0x000000ffff119224 */ /* 0x000fe200078e0a11 */
[----:B------:R-:W-:Y:S01]  /*90f0*/  STL [R1+0x64], R19 ;  /* 0x0000641301007387 */ /* 0x000fe20000100800 */
[----:B------:R-:W-:Y:S02]  /*9100*/  ISETP.GT.U32.AND P6, PT, R0, R4, PT ;  /* 0x000000040000720c */ /* 0x000fe40003fc4070 */
[----:B------:R-:W-:Y:S01]  /*9110*/  ISETP.GE.AND P2, PT, R26, RZ, PT ;  /* 0x000000ff1a00720c */ /* 0x000fe20003f46270 */
[----:B------:R3:W-:Y:S04]  /*9120*/  STL [R1+0x5c], R14 ;  /* 0x00005c0e01007387 */ /* 0x0007e80000100800 */
[----:B------:R0:W-:Y:S04]  /*9130*/  STL [R1+0x58], R17 ;  /* 0x0000581101007387 */ /* 0x0001e80000100800 */
[----:B------:R-:W4:Y:S01]  /*9140*/  LDL.LU R26, [R1+0x958] ;  /* 0x00095800011a7983 */ /* 0x000f220000300800 */
[----:B------:R-:W-:-:S02]  /*9150*/  @!P4 IMAD.IADD R2, R2, 0x1, -R0 ;  /* 0x000000010202c824 */ /* 0x000fc400078e0a00 */
[--C-:B------:R-:W-:Y:S02]  /*9160*/  @!P0 IMAD.IADD R9, R9, 0x1, -R0.reuse ;  /* 0x0000000109098824 */ /* 0x100fe400078e0a00 */
[----:B------:R-:W-:Y:S01]  /*9170*/  @!P6 IMAD.IADD R4, R4, 0x1, -R0 ;  /* 0x000000010404e824 */ /* 0x000fe200078e0a00 */
[C---:B------:R-:W-:Y:S02]  /*9180*/  ISETP.GT.U32.AND P6, PT, R0.reuse, R2, PT ;  /* 0x000000020000720c */ /* 0x040fe40003fc4070 */
[----:B------:R-:W-:-:S11]  /*9190*/  ISETP.GT.U32.AND P0, PT, R0, R9, PT ;  /* 0x000000090000720c */ /* 0x000fd60003f04070 */
[--C-:B------:R-:W-:Y:S02]  /*91a0*/  @!P6 IMAD.IADD R2, R2, 0x1, -R0.reuse ;  /* 0x000000010202e824 */ /* 0x100fe400078e0a00 */
[----:B------:R-:W-:-:S04]  /*91b0*/  @!P0 IMAD.IADD R9, R9, 0x1, -R0 ;  /* 0x0000000109098824 */ /* 0x000fc800078e0a00 */
[----:B------:R-:W-:-:S04]  /*91c0*/  IMAD.MOV.U32 R13, RZ, RZ, R9 ;  /* 0x000000ffff0d7224 */ /* 0x000fc800078e0009 */
[----:B------:R-:W-:Y:S01]  /*91d0*/  @!P5 IMAD.MOV R13, RZ, RZ, -R13 ;  /* 0x000000ffff0dd224 */ /* 0x000fe200078e0a0d */
[----:B--2---:R-:W-:-:S05]  /*91e0*/  IABS R12, R28 ;  /* 0x0000001c000c7213 */ /* 0x004fca0000000000 */
[----:B------:R-:W-:-:S04]  /*91f0*/  IMAD.HI.U32 R11, R21, R12, RZ ;  /* 0x0000000c150b7227 */ /* 0x000fc800078e00ff */
[----:B------:R-:W-:-:S04]  /*9200*/  IMAD.MOV R11, RZ, RZ, -R11 ;  /* 0x000000ffff0b7224 */ /* 0x000fc800078e0a0b */
[----:B------:R-:W-:-:S05]  /*9210*/  IMAD R12, R0, R11, R12 ;  /* 0x0000000b000c7224 */ /* 0x000fca00078e020c */
[----:B------:R-:W-:Y:S02]  /*9220*/  ISETP.GT.U32.AND P6, PT, R0, R12, PT ;  /* 0x0000000c0000720c */ /* 0x000fe40003fc4070 */
[----:B------:R-:W-:Y:S02]  /*9230*/  IABS R8, R27 ;  /* 0x0000001b00087213 */ /* 0x000fe40000000000 */
[----:B------:R-:W-:Y:S02]  /*9240*/  ISETP.GE.AND P4, PT, R27, RZ, PT ;  /* 0x000000ff1b00720c */ /* 0x000fe40003f86270 */
[----:B------:R-:W2:Y:S01]  /*9250*/  LDL.LU R27, [R1+0x95c] ;  /* 0x00095c00011b7983 */ /* 0x000ea20000300800 */
[----:B---3--:R-:W-:-:S03]  /*9260*/  IABS R14, R3 ;  /* 0x00000003000e7213 */ /* 0x008fc60000000000 */
[----:B------:R-:W-:Y:S03]  /*9270*/  STL [R1+0x3c], R13 ;  /* 0x00003c0d01007387 */ /* 0x000fe60000100800 */
[----:B------:R-:W-:Y:S01]  /*9280*/  @!P6 IMAD.IADD R12, R12, 0x1, -R0 ;  /* 0x000000010c0ce824 */ /* 0x000fe200078e0a00 */
[----:B------:R-:W-:Y:S02]  /*9290*/  ISETP.GE.AND P6, PT, R3, RZ, PT ;  /* 0x000000ff0300720c */ /* 0x000fe40003fc6270 */
[----:B------:R-:W3:Y:S01]  /*92a0*/  LDL.LU R3, [R1+0x960] ;  /* 0x0009600001037983 */ /* 0x000ee20000300800 */
[----:B------:R-:W-:Y:S01]  /*92b0*/  IMAD.HI.U32 R16, R21, R8, RZ ;  /* 0x0000000815107227 */ /* 0x000fe200078e00ff */
[----:B------:R-:W-:-:S03]  /*92c0*/  IABS R10, R29 ;  /* 0x0000001d000a7213 */ /* 0x000fc60000000000 */
[----:B------:R-:W-:-:S04]  /*92d0*/  IMAD.MOV R16, RZ, RZ, -R16 ;  /* 0x000000ffff107224 */ /* 0x000fc800078e0a10 */
[----:B------:R-:W-:Y:S02]  /*92e0*/  IMAD R8, R0, R16, R8 ;  /* 0x0000001000087224 */ /* 0x000fe400078e0208 */
[----:B------:R-:W-:-:S04]  /*92f0*/  IMAD.HI.U32 R16, R21, R10, RZ ;  /* 0x0000000a15107227 */ /* 0x000fc800078e00ff */
[----:B------:R-:W-:Y:S01]  /*9300*/  IMAD.MOV R16, RZ, RZ, -R16 ;  /* 0x000000ffff107224 */ /* 0x000fe200078e0a10 */
[----:B------:R-:W-:-:S03]  /*9310*/  ISETP.GT.U32.AND P1, PT, R0, R8, PT ;  /* 0x000000080000720c */ /* 0x000fc60003f24070 */
[----:B------:R-:W-:-:S05]  /*9320*/  IMAD R10, R0, R16, R10 ;  /* 0x00000010000a7224 */ /* 0x000fca00078e020a */
[----:B------:R-:W-:-:S05]  /*9330*/  ISETP.GT.U32.AND P0, PT, R0, R10, PT ;  /* 0x0000000a0000720c */ /* 0x000fca0003f04070 */
[----:B------:R-:W-:Y:S02]  /*9340*/  @!P1 IMAD.IADD R8, R8, 0x1, -R0 ;  /* 0x0000000108089824 */ /* 0x000fe400078e0a00 */
[----:B------:R-:W-:-:S06]  /*9350*/  IMAD.HI.U32 R9, R21, R14, RZ ;  /* 0x0000000e15097227 */ /* 0x000fcc00078e00ff */
[----:B------:R-:W-:Y:S01]  /*9360*/  @!P0 IMAD.IADD R10, R10, 0x1, -R0 ;  /* 0x000000010a0a8824 */ /* 0x000fe200078e0a00 */
[C---:B------:R-:W-:Y:S01]  /*9370*/  ISETP.GT.U32.AND P0, PT, R0.reuse, R8, PT ;  /* 0x000000080000720c */ /* 0x040fe20003f04070 */
[----:B------:R-:W-:Y:S01]  /*9380*/  IMAD.MOV R9, RZ, RZ, -R9 ;  /* 0x000000ffff097224 */ /* 0x000fe200078e0a09 */
[C---:B------:R-:W-:Y:S02]  /*9390*/  ISETP.GT.U32.AND P1, PT, R0.reuse, R4, PT ;  /* 0x000000040000720c */ /* 0x040fe40003f24070 */
[----:B------:R-:W-:Y:S01]  /*93a0*/  IABS R16, R24 ;  /* 0x0000001800107213 */ /* 0x000fe20000000000 */
[C---:B------:R-:W-:Y:S01]  /*93b0*/  IMAD R14, R0.reuse, R9, R14 ;  /* 0x00000009000e7224 */ /* 0x040fe200078e020e */
[----:B------:R-:W-:-:S03]  /*93c0*/  ISETP.GT.U32.AND P5, PT, R0, R10, PT ;  /* 0x0000000a0000720c */ /* 0x000fc60003fa4070 */
[----:B------:R-:W-:-:S04]  /*93d0*/  IMAD.HI.U32 R11, R21, R16, RZ ;  /* 0x00000010150b7227 */ /* 0x000fc800078e00ff */
[--C-:B------:R-:W-:Y:S01]  /*93e0*/  @!P0 IMAD.IADD R8, R8, 0x1, -R0.reuse ;  /* 0x0000000108088824 */ /* 0x100fe200078e0a00 */
[----:B------:R-:W-:Y:S01]  /*93f0*/  ISETP.GT.U32.AND P0, PT, R0, R14, PT ;  /* 0x0000000e0000720c */ /* 0x000fe20003f04070 */
[----:B------:R-:W-:Y:S01]  /*9400*/  @!P1 IMAD.IADD R4, R4, 0x1, -R0 ;  /* 0x0000000104049824 */ /* 0x000fe200078e0a00 */
[----:B------:R-:W-:Y:S01]  /*9410*/  ISETP.GE.AND P1, PT, R29, RZ, PT ;  /* 0x000000ff1d00720c */ /* 0x000fe20003f26270 */
[----:B------:R-:W-:Y:S01]  /*9420*/  IMAD.MOV R11, RZ, RZ, -R11 ;  /* 0x000000ffff0b7224 */ /* 0x000fe200078e0a0b */
[----:B0-----:R-:W-:-:S03]  /*9430*/  IABS R17, R25 ;  /* 0x0000001900117213 */ /* 0x001fc60000000000 */
[----:B------:R-:W-:Y:S02]  /*9440*/  IMAD R16, R0, R11, R16 ;  /* 0x0000000b00107224 */ /* 0x000fe400078e0210 */
[----:B------:R-:W-:-:S04]  /*9450*/  IMAD.HI.U32 R9, R21, R17, RZ ;  /* 0x0000001115097227 */ /* 0x000fc800078e00ff */
[----:B------:R-:W-:Y:S02]  /*9460*/  IMAD.MOV R9, RZ, RZ, -R9 ;  /* 0x000000ffff097224 */ /* 0x000fe400078e0a09 */
[----:B------:R-:W-:Y:S02]  /*9470*/  @!P2 IMAD.MOV R4, RZ, RZ, -R4 ;  /* 0x000000ffff04a224 */ /* 0x000fe400078e0a04 */
[----:B------:R-:W-:Y:S02]  /*9480*/  @!P0 IMAD.IADD R14, R14, 0x1, -R0 ;  /* 0x000000010e0e8824 */ /* 0x000fe400078e0a00 */
[----:B------:R-:W-:Y:S01]  /*9490*/  @!P3 IMAD.MOV R2, RZ, RZ, -R2 ;  /* 0x000000ffff02b224 */ /* 0x000fe200078e0a02 */
[----:B------:R-:W-:Y:S01]  /*94a0*/  ISETP.GT.U32.AND P3, PT, R0, R16, PT ;  /* 0x000000100000720c */ /* 0x000fe20003f64070 */
[----:B------:R-:W-:Y:S01]  /*94b0*/  @!P5 IMAD.IADD R10, R10, 0x1, -R0 ;  /* 0x000000010a0ad824 */ /* 0x000fe200078e0a00 */
[C---:B------:R-:W-:Y:S01]  /*94c0*/  ISETP.GT.U32.AND P0, PT, R0.reuse, R12, PT ;  /* 0x0000000c0000720c */ /* 0x040fe20003f04070 */
[C---:B------:R-:W-:Y:S01]  /*94d0*/  IMAD R17, R0.reuse, R9, R17 ;  /* 0x0000000900117224 */ /* 0x040fe200078e0211 */
[----:B------:R-:W-:Y:S01]  /*94e0*/  STL [R1+0x3070], R4 ;  /* 0x0030700401007387 */ /* 0x000fe20000100800 */
[----:B------:R-:W-:Y:S01]  /*94f0*/  ISETP.GT.U32.AND P2, PT, R0, R14, PT ;  /* 0x0000000e0000720c */ /* 0x000fe20003f44070 */
[----:B------:R-:W-:-:S02]  /*9500*/  @!P1 IMAD.MOV R10, RZ, RZ, -R10 ;  /* 0x000000ffff0a9224 */ /* 0x000fc400078e0a0a */
[----:B------:R0:W-:Y:S01]  /*9510*/  STL [R1+0x24], R2 ;  /* 0x0000240201007387 */ /* 0x0001e20000100800 */
[----:B------:R-:W-:Y:S01]  /*9520*/  ISETP.GT.U32.AND P1, PT, R0, R17, PT ;  /* 0x000000110000720c */ /* 0x000fe20003f24070 */
[----:B------:R-:W-:Y:S01]  /*9530*/  @!P4 IMAD.MOV R8, RZ, RZ, -R8 ;  /* 0x000000ffff08c224 */ /* 0x000fe200078e0a08 */
[----:B------:R-:W-:Y:S02]  /*9540*/  ISETP.GE.AND P5, PT, R28, RZ, PT ;  /* 0x000000ff1c00720c */ /* 0x000fe40003fa6270 */
[----:B------:R-:W-:Y:S01]  /*9550*/  ISETP.GE.AND P4, PT, R24, RZ, PT ;  /* 0x000000ff1800720c */ /* 0x000fe20003f86270 */
[--C-:B------:R-:W-:Y:S01]  /*9560*/  @!P3 IMAD.IADD R16, R16, 0x1, -R0.reuse ;  /* 0x000000011010b824 */ /* 0x100fe200078e0a00 */
[----:B------:R-:W-:Y:S01]  /*9570*/  STL [R1+0x3074], R8 ;  /* 0x0030740801007387 */ /* 0x000fe20000100800 */
[--C-:B------:R-:W-:Y:S01]  /*9580*/  @!P0 IMAD.IADD R12, R12, 0x1, -R0.reuse ;  /* 0x000000010c0c8824 */ /* 0x100fe200078e0a00 */
[----:B------:R-:W-:Y:S02]  /*9590*/  ISETP.GE.AND P0, PT, R25, RZ, PT ;  /* 0x000000ff1900720c */ /* 0x000fe40003f06270 */
[----:B------:R-:W3:Y:S01]  /*95a0*/  LDL.LU R24, [R1+0x964] ;  /* 0x0009640001187983 */ /* 0x000ee20000300800 */
[----:B------:R-:W-:-:S03]  /*95b0*/  @!P2 IMAD.IADD R14, R14, 0x1, -R0 ;  /* 0x000000010e0ea824 */ /* 0x000fc600078e0a00 */
[----:B------:R-:W-:Y:S01]  /*95c0*/  STL [R1+0x3078], R10 ;  /* 0x0030780a01007387 */ /* 0x000fe20000100800 */
[----:B------:R-:W-:Y:S01]  /*95d0*/  ISETP.GT.U32.AND P3, PT, R0, R16, PT ;  /* 0x000000100000720c */ /* 0x000fe20003f64070 */
[----:B------:R-:W-:Y:S02]  /*95e0*/  @!P1 IMAD.IADD R17, R17, 0x1, -R0 ;  /* 0x0000000111119824 */ /* 0x000fe400078e0a00 */
[----:B------:R-:W3:Y:S01]  /*95f0*/  LDL.LU R25, [R1+0x968] ;  /* 0x0009680001197983 */ /* 0x000ee20000300800 */
[----:B----4-:R-:W-:-:S05]  /*9600*/  IABS R18, R26 ;  /* 0x0000001a00127213 */ /* 0x010fca0000000000 */
[----:B0-----:R-:W-:-:S04]  /*9610*/  IMAD.HI.U32 R2, R21, R18, RZ ;  /* 0x0000001215027227 */ /* 0x001fc800078e00ff */
[----:B------:R-:W-:-:S04]  /*9620*/  IMAD.MOV R2, RZ, RZ, -R2 ;  /* 0x000000ffff027224 */ /* 0x000fc800078e0a02 */
[----:B------:R-:W-:-:S05]  /*9630*/  IMAD R18, R0, R2, R18 ;  /* 0x0000000200127224 */ /* 0x000fca00078e0212 */
[C---:B------:R-:W-:Y:S02]  /*9640*/  ISETP.GT.U32.AND P2, PT, R0.reuse, R18, PT ;  /* 0x000000120000720c */ /* 0x040fe40003f44070 */
[----:B------:R-:W-:Y:S01]  /*9650*/  ISETP.GT.U32.AND P1, PT, R0, R17, PT ;  /* 0x000000110000720c */ /* 0x000fe20003f24070 */
[----:B------:R-:W-:Y:S01]  /*9660*/  @!P5 IMAD.MOV R12, RZ, RZ, -R12 ;  /* 0x000000ffff0cd224 */ /* 0x000fe200078e0a0c */
[----:B------:R-:W-:Y:S01]  /*9670*/  ISETP.GE.AND P5, PT, R26, RZ, PT ;  /* 0x000000ff1a00720c */ /* 0x000fe20003fa6270 */
[----:B------:R-:W-:Y:S02]  /*9680*/  @!P3 IMAD.IADD R16, R16, 0x1, -R0 ;  /* 0x000000011010b824 */ /* 0x000fe400078e0a00 */
[----:B------:R-:W-:Y:S01]  /*9690*/  @!P6 IMAD.MOV R14, RZ, RZ, -R14 ;  /* 0x000000ffff0ee224 */ /* 0x000fe200078e0a0e */
[----:B------:R-:W-:Y:S01]  /*96a0*/  STL [R1+0x307c], R12 ;  /* 0x00307c0c01007387 */ /* 0x000fe20000100800 */
[----:B------:R-:W-:-:S03]  /*96b0*/  @!P4 IMAD.MOV R16, RZ, RZ, -R16 ;  /* 0x000000ffff10c224 */ /* 0x000fc600078e0a10 */
[----:B------:R-:W4:Y:S01]  /*96c0*/  LDL.LU R26, [R1+0x96c] ;  /* 0x00096c00011a7983 */ /* 0x000f220000300800 */
[--C-:B------:R-:W-:Y:S02]  /*96d0*/  @!P2 IMAD.IADD R18, R18, 0x1, -R0.reuse ;  /* 0x000000011212a824 */ /* 0x100fe400078e0a00 */
[----:B------:R-:W-:Y:S01]  /*96e0*/  @!P1 IMAD.IADD R17, R17, 0x1, -R0 ;  /* 0x0000000111119824 */ /* 0x000fe200078e0a00 */
[----:B------:R-:W-:Y:S02]  /*96f0*/  STL [R1+0x3080], R14 ;  /* 0x0030800e01007387 */ /* 0x000fe40000100800 */
[----:B------:R-:W-:Y:S01]  /*9700*/  ISETP.GT.U32.AND P2, PT, R0, R18, PT ;  /* 0x000000120000720c */ /* 0x000fe20003f44070 */
[----:B------:R-:W-:-:S12]  /*9710*/  @!P0 IMAD.MOV R17, RZ, RZ, -R17 ;  /* 0x000000ffff118224 */ /* 0x000fd800078e0a11 */
[----:B------:R-:W-:-:S04]  /*9720*/  @!P2 IMAD.IADD R18, R18, 0x1, -R0 ;  /* 0x000000011212a824 */ /* 0x000fc800078e0a00 */
[----:B------:R-:W-:Y:S01]  /*9730*/  @!P5 IMAD.MOV R18, RZ, RZ, -R18 ;  /* 0x000000ffff12d224 */ /* 0x000fe200078e0a12 */
[----:B--2---:R-:W-:Y:S02]  /*9740*/  IABS R19, R27 ;  /* 0x0000001b00137213 */ /* 0x004fe40000000000 */
[----:B------:R-:W-:Y:S02]  /*9750*/  ISETP.GE.AND P6, PT, R27, RZ, PT ;  /* 0x000000ff1b00720c */ /* 0x000fe40003fc6270 */
[----:B------:R-:W2:Y:S04]  /*9760*/  LDL.LU R27, [R1+0x970] ;  /* 0x00097000011b7983 */ /* 0x000ea80000300800 */
[----:B------:R0:W-:Y:S01]  /*9770*/  STL [R1+0x3084], R16 ;  /* 0x0030841001007387 */ /* 0x0001e20000100800 */
[----:B---3--:R-:W-:-:S02]  /*9780*/  IABS R20, R3 ;  /* 0x0000000300147213 */ /* 0x008fc40000000000 */
[----:B------:R-:W-:Y:S02]  /*9790*/  ISETP.GE.AND P4, PT, R3, RZ, PT ;  /* 0x000000ff0300720c */ /* 0x000fe40003f86270 */
[----:B------:R-:W3:Y:S04]  /*97a0*/  LDL.LU R3, [R1+0x974] ;  /* 0x0009740001037983 */ /* 0x000ee80000300800 */
[----:B------:R1:W-:Y:S04]  /*97b0*/  STL [R1+0x3088], R17 ;  /* 0x0030881101007387 */ /* 0x0003e80000100800 */
[----:B0-----:R-:W3:Y:S04]  /*97c0*/  LDL.LU R16, [R1+0x978] ;  /* 0x0009780001107983 */ /* 0x001ee80000300800 */
[----:B------:R-:W3:Y:S04]  /*97d0*/  LDL.LU R12, [R1+0x97c] ;  /* 0x00097c00010c7983 */ /* 0x000ee80000300800 */
[----:B------:R0:W-:Y:S04]  /*97e0*/  STL [R1+0x308c], R18 ;  /* 0x00308c1201007387 */ /* 0x0001e80000100800 */
[----:B------:R-:W3:Y:S04]  /*97f0*/  LDL.LU R4, [R1+0x980] ;  /* 0x0009800001047983 */ /* 0x000ee80000300800 */
[----:B------:R-:W3:Y:S04]  /*9800*/  LDL.LU R8, [R1+0x984] ;  /* 0x0009840001087983 */ /* 0x000ee80000300800 */
[----:B------:R-:W3:Y:S04]  /*9810*/  LDL.LU R10, [R1+0x988] ;  /* 0x00098800010a7983 */ /* 0x000ee80000300800 */
[----:B------:R-:W3:Y:S04]  /*9820*/  LDL.LU R14, [R1+0x98c] ;  /* 0x00098c00010e7983 */ /* 0x000ee80000300800 */
[----:B-1----:R-:W0:Y:S01]  /*9830*/  LDL.LU R17, [R1+0x990] ;  /* 0x0009900001117983 */ /* 0x002e220000300800 */
[----:B------:R-:W-:-:S04]  /*9840*/  IMAD.HI.U32 R2, R21, R19, RZ ;  /* 0x0000001315027227 */ /* 0x000fc800078e00ff */
[----:B------:R-:W-:-:S04]  /*9850*/  IMAD.MOV R2, RZ, RZ, -R2 ;  /* 0x000000ffff027224 */ /* 0x000fc800078e0a02 */
[----:B------:R-:W-:Y:S02]  /*9860*/  IMAD R19, R0, R2, R19 ;  /* 0x0000000200137224 */ /* 0x000fe400078e0213 */
[----:B------:R-:W-:-:S04]  /*9870*/  IMAD.HI.U32 R2, R21, R20, RZ ;  /* 0x0000001415027227 */ /* 0x000fc800078e00ff */
[----:B------:R-:W-:-:S04]  /*9880*/  IMAD.MOV R2, RZ, RZ, -R2 ;  /* 0x000000ffff027224 */ /* 0x000fc800078e0a02 */
[----:B------:R-:W-:-:S05]  /*9890*/  IMAD R20, R0, R2, R20 ;  /* 0x0000000200147224 */ /* 0x000fca00078e0214 */
[C---:B------:R-:W-:Y:S02]  /*98a0*/  ISETP.GT.U32.AND P2, PT, R0.reuse, R20, PT ;  /* 0x000000140000720c */ /* 0x040fe40003f44070 */
[----:B------:R-:W-:-:S11]  /*98b0*/  ISETP.GT.U32.AND P3, PT, R0, R19, PT ;  /* 0x000000130000720c */ /* 0x000fd60003f64070 */
[--C-:B------:R-:W-:Y:S02]  /*98c0*/  @!P2 IMAD.IADD R20, R20, 0x1, -R0.reuse ;  /* 0x000000011414a824 */ /* 0x100fe400078e0a00 */
[----:B------:R-:W-:-:S03]  /*98d0*/  @!P3 IMAD.IADD R19, R19, 0x1, -R0 ;  /* 0x000000011313b824 */ /* 0x000fc600078e0a00 */
[C---:B------:R-:W-:Y:S02]  /*98e0*/  ISETP.GT.U32.AND P2, PT, R0.reuse, R20, PT ;  /* 0x000000140000720c */ /* 0x040fe40003f44070 */
[----:B------:R-:W-:Y:S02]  /*98f0*/  ISETP.GT.U32.AND P3, PT, R0, R19, PT ;  /* 0x000000130000720c */ /* 0x000fe40003f64070 */
[----:B------:R-:W-:Y:S02]  /*9900*/  IABS R28, R24 ;  /* 0x00000018001c7213 */ /* 0x000fe40000000000 */
[----:B------:R-:W-:-:S05]  /*9910*/  IABS R22, R25 ;  /* 0x0000001900167213 */ /* 0x000fca0000000000 */
[----:B------:R-:W-:-:S04]  /*9920*/  IMAD.HI.U32 R2, R21, R22, RZ ;  /* 0x0000001615027227 */ /* 0x000fc800078e00ff */
[----:B------:R-:W-:Y:S02]  /*9930*/  IMAD.MOV R2, RZ, RZ, -R2 ;  /* 0x000000ffff027224 */ /* 0x000fe400078e0a02 */
[----:B------:R-:W-:-:S04]  /*9940*/  IMAD.HI.U32 R9, R21, R28, RZ ;  /* 0x0000001c15097227 */ /* 0x000fc800078e00ff */
[----:B------:R-:W-:Y:S02]  /*9950*/  IMAD R22, R0, R2, R22 ;  /* 0x0000000200167224 */ /* 0x000fe400078e0216 */
[----:B------:R-:W-:Y:S02]  /*9960*/  IMAD.MOV R9, RZ, RZ, -R9 ;  /* 0x000000ffff097224 */ /* 0x000fe400078e0a09 */
[----:B------:R-:W-:Y:S01]  /*9970*/  @!P2 IMAD.IADD R20, R20, 0x1, -R0 ;  /* 0x000000011414a824 */ /* 0x000fe200078e0a00 */
[C---:B------:R-:W-:Y:S01]  /*9980*/  ISETP.GT.U32.AND P2, PT, R0.reuse, R22, PT ;  /* 0x000000160000720c */ /* 0x040fe20003f44070 */
[----:B------:R-:W-:Y:S01]  /*9990*/  IMAD R28, R0, R9, R28 ;  /* 0x00000009001c7224 */ /* 0x000fe200078e021c */
[----:B------:R-:W-:Y:S01]  /*99a0*/  ISETP.GE.AND P1, PT, R24, RZ, PT ;  /* 0x000000ff1800720c */ /* 0x000fe20003f26270 */
[----:B------:R-:W-:Y:S01]  /*99b0*/  @!P3 IMAD.IADD R19, R19, 0x1, -R0 ;  /* 0x000000011313b824 */ /* 0x000fe200078e0a00 */
[----:B------:R-:W-:-:S03]  /*99c0*/  ISETP.GE.AND P0, PT, R25, RZ, PT ;  /* 0x000000ff1900720c */ /* 0x000fc60003f06270 */
[----:B------:R-:W-:Y:S01]  /*99d0*/  @!P6 IMAD.MOV R19, RZ, RZ, -R19 ;  /* 0x000000ffff13e224 */ /* 0x000fe200078e0a13 */
[----:B------:R-:W-:-:S05]  /*99e0*/  ISETP.GT.U32.AND P6, PT, R0, R28, PT ;  /* 0x0000001c0000720c */ /* 0x000fca0003fc4070 */
[----:B------:R-:W-:Y:S01]  /*99f0*/  @!P2 IMAD.IADD R22, R22, 0x1, -R0 ;  /* 0x000000011616a824 */ /* 0x000fe200078e0a00 */
[----:B----4-:R-:W-:-:S05]  /*9a00*/  IABS R23, R26 ;  /* 0x0000001a00177213 */ /* 0x010fca0000000000 */
[----:B------:R-:W-:-:S04]  /*9a10*/  IMAD.HI.U32 R9, R21, R23, RZ ;  /* 0x0000001715097227 */ /* 0x000fc800078e00ff */
[----:B------:R-:W-:Y:S01]  /*9a20*/  IMAD.MOV R9, RZ, RZ, -R9 ;  /* 0x000000ffff097224 */ /* 0x000fe200078e0a09 */
[----:B------:R-:W-:-:S03]  /*9a30*/  ISETP.GE.AND P5, PT, R26, RZ, PT ;  /* 0x000000ff1a00720c */ /* 0x000fc60003fa6270 */
[C---:B------:R-:W-:Y:S01]  /*9a40*/  IMAD R23, R0.reuse, R9, R23 ;  /* 0x0000000900177224 */ /* 0x040fe200078e0217 */
[----:B------:R-:W-:Y:S01]  /*9a50*/  ISETP.GT.U32.AND P2, PT, R0, R22, PT ;  /* 0x000000160000720c */ /* 0x000fe20003f44070 */
[----:B------:R-:W-:Y:S02]  /*9a60*/  @!P6 IMAD.IADD R28, R28, 0x1, -R0 ;  /* 0x000000011c1ce824 */ /* 0x000fe400078e0a00 */
[----:B------:R-:W-:Y:S01]  /*9a70*/  @!P4 IMAD.MOV R20, RZ, RZ, -R20 ;  /* 0x000000ffff14c224 */ /* 0x000fe200078e0a14 */
[C---:B------:R-:W-:Y:S02]  /*9a80*/  ISETP.GT.U32.AND P6, PT, R0.reuse, R23, PT ;  /* 0x000000170000720c */ /* 0x040fe40003fc4070 */
[----:B------:R-:W-:Y:S01]  /*9a90*/  ISETP.GT.U32.AND P4, PT, R0, R28, PT ;  /* 0x0000001c0000720c */ /* 0x000fe20003f84070 */
[----:B------:R1:W-:Y:S06]  /*9aa0*/  STL [R1+0x3090], R19 ;  /* 0x0030901301007387 */ /* 0x0003ec0000100800 */
[----:B------:R-:W-:-:S04]  /*9ab0*/  @!P2 IMAD.IADD R22, R22, 0x1, -R0 ;  /* 0x000000011616a824 */ /* 0x000fc800078e0a00 */
[--C-:B------:R-:W-:Y:S02]  /*9ac0*/  @!P6 IMAD.IADD R23, R23, 0x1, -R0.reuse ;  /* 0x000000011717e824 */ /* 0x100fe400078e0a00 */
[----:B------:R-:W-:-:S03]  /*9ad0*/  @!P4 IMAD.IADD R28, R28, 0x1, -R0 ;  /* 0x000000011c1cc824 */ /* 0x000fc600078e0a00 */
[----:B------:R-:W-:-:S13]  /*9ae0*/  ISETP.GT.U32.AND P6, PT, R0, R23, PT ;  /* 0x000000170000720c */ /* 0x000fda0003fc4070 */
[----:B------:R-:W-:Y:S01]  /*9af0*/  @!P6 IMAD.IADD R23, R23, 0x1, -R0 ;  /* 0x000000011717e824 */ /* 0x000fe200078e0a00 */
[----:B--2---:R-:W-:-:S05]  /*9b00*/  IABS R24, R27 ;  /* 0x0000001b00187213 */ /* 0x004fca0000000000 */
[----:B------:R-:W-:Y:S01]  /*9b10*/  IMAD.HI.U32 R2, R21, R24, RZ ;  /* 0x0000001815027227 */ /* 0x000fe200078e00ff */
[----:B---3--:R-:W-:-:S03]  /*9b20*/  IABS R25, R3 ;  /* 0x0000000300197213 */ /* 0x008fc60000000000 */
[----:B------:R-:W-:Y:S01]  /*9b30*/  IMAD.MOV R2, RZ, RZ, -R2 ;  /* 0x000000ffff027224 */ /* 0x000fe200078e0a02 */
[----:B------:R-:W-:Y:S01]  /*9b40*/  ISETP.GE.AND P3, PT, R27, RZ, PT ;  /* 0x000000ff1b00720c */ /* 0x000fe20003f66270 */
[----:B------:R-:W-:Y:S01]  /*9b50*/  IMAD.HI.U32 R9, R21, R25, RZ ;  /* 0x0000001915097227 */ /* 0x000fe200078e00ff */
[----:B------:R-:W-:-:S03]  /*9b60*/  IABS R26, R16 ;  /* 0x00000010001a7213 */ /* 0x000fc60000000000 */
[----:B------:R-:W-:Y:S02]  /*9b70*/  IMAD R24, R0, R2, R24 ;  /* 0x0000000200187224 */ /* 0x000fe400078e0218 */
[----:B------:R-:W-:Y:S01]  /*9b80*/  IMAD.MOV R9, RZ, RZ, -R9 ;  /* 0x000000ffff097224 */ /* 0x000fe200078e0a09 */
[----:B------:R-:W-:Y:S01]  /*9b90*/  IABS R27, R12 ;  /* 0x0000000c001b7213 */ /* 0x000fe20000000000 */
[----:B------:R-:W-:-:S04]  /*9ba0*/  IMAD.HI.U32 R2, R21, R26, RZ ;  /* 0x0000001a15027227 */ /* 0x000fc800078e00ff */
[----:B------:R-:W-:Y:S02]  /*9bb0*/  IMAD R25, R0, R9, R25 ;  /* 0x0000000900197224 */ /* 0x000fe400078e0219 */
[----:B------:R-:W-:-:S04]  /*9bc0*/  IMAD.HI.U32 R9, R21, R27, RZ ;  /* 0x0000001b15097227 */ /* 0x000fc800078e00ff */
[----:B------:R-:W-:Y:S01]  /*9bd0*/  IMAD.MOV R2, RZ, RZ, -R2 ;  /* 0x000000ffff027224 */ /* 0x000fe200078e0a02 */
[----:B------:R-:W-:Y:S01]  /*9be0*/  IABS R29, R4 ;  /* 0x00000004001d7213 */ /* 0x000fe20000000000 */
[----:B------:R-:W-:Y:S02]  /*9bf0*/  IMAD.MOV R9, RZ, RZ, -R9 ;  /* 0x000000ffff097224 */ /* 0x000fe400078e0a09 */
[C---:B------:R-:W-:Y:S01]  /*9c00*/  IMAD R26, R0.reuse, R2, R26 ;  /* 0x00000002001a7224 */ /* 0x040fe200078e021a */
[----:B------:R-:W-:Y:S01]  /*9c10*/  IABS R2, R8 ;  /* 0x0000000800027213 */ /* 0x000fe20000000000 */
[C---:B------:R-:W-:Y:S01]  /*9c20*/  IMAD R27, R0.reuse, R9, R27 ;  /* 0x00000009001b7224 */ /* 0x040fe200078e021b */
[----:B------:R-:W-:Y:S01]  /*9c30*/  IABS R9, R10 ;  /* 0x0000000a00097213 */ /* 0x000fe20000000000 */
[----:B------:R-:W-:Y:S01]  /*9c40*/  IMAD.HI.U32 R11, R21, R29, RZ ;  /* 0x0000001d150b7227 */ /* 0x000fe200078e00ff */
[----:B------:R-:W-:-:S03]  /*9c50*/  ISETP.GT.U32.AND P2, PT, R0, R25, PT ;  /* 0x000000190000720c */ /* 0x000fc60003f44070 */
[----:B------:R-:W-:Y:S01]  /*9c60*/  IMAD.HI.U32 R13, R21, R2, RZ ;  /* 0x00000002150d7227 */ /* 0x000fe200078e00ff */
[----:B0-----:R-:W-:-:S03]  /*9c70*/  IABS R18, R17 ;  /* 0x0000001100127213 */ /* 0x001fc60000000000 */
[----:B------:R-:W-:Y:S02]  /*9c80*/  IMAD.MOV R11, RZ, RZ, -R11 ;  /* 0x000000ffff0b7224 */ /* 0x000fe400078e0a0b */
[----:B-1----:R-:W-:-:S04]  /*9c90*/  IMAD.HI.U32 R19, R21, R9, RZ ;  /* 0x0000000915137227 */ /* 0x002fc800078e00ff */
[----:B------:R-:W-:Y:S02]  /*9ca0*/  IMAD.MOV R13, RZ, RZ, -R13 ;  /* 0x000000ffff0d7224 */ /* 0x000fe400078e0a0d */
[C---:B------:R-:W-:Y:S01]  /*9cb0*/  IMAD R29, R0.reuse, R11, R29 ;  /* 0x0000000b001d7224 */ /* 0x040fe200078e021d */
[----:B------:R-:W-:Y:S01]  /*9cc0*/  IABS R11, R14 ;  /* 0x0000000e000b7213 */ /* 0x000fe20000000000 */
[C---:B------:R-:W-:Y:S02]  /*9cd0*/  IMAD R2, R0.reuse, R13, R2 ;  /* 0x0000000d00027224 */ /* 0x040fe400078e0202 */
[----:B------:R-:W-:Y:S02]  /*9ce0*/  IMAD.MOV R19, RZ, RZ, -R19 ;  /* 0x000000ffff137224 */ /* 0x000fe400078e0a13 */
[----:B------:R-:W-:Y:S02]  /*9cf0*/  IMAD.MOV.U32 R13, RZ, RZ, R18 ;  /* 0x000000ffff0d7224 */ /* 0x000fe400078e0012 */
[----:B------:R-:W-:-:S02]  /*9d00*/  IMAD R9, R0, R19, R9 ;  /* 0x0000001300097224 */ /* 0x000fc400078e0209 */
[----:B------:R-:W-:-:S04]  /*9d10*/  IMAD.HI.U32 R18, R21, R11, RZ ;  /* 0x0000000b15127227 */ /* 0x000fc800078e00ff */
[----:B------:R-:W-:-:S04]  /*9d20*/  IMAD.HI.U32 R19, R21, R13, RZ ;  /* 0x0000000d15137227 */ /* 0x000fc800078e00ff */
[----:B------:R-:W-:Y:S02]  /*9d30*/  @!P2 IMAD.IADD R25, R25, 0x1, -R0 ;  /* 0x000000011919a824 */ /* 0x000fe400078e0a00 */
[----:B------:R-:W-:-:S04]  /*9d40*/  IMAD.MOV.U32 R21, RZ, RZ, R28 ;  /* 0x000000ffff157224 */ /* 0x000fc800078e001c */
[----:B------:R-:W-:Y:S01]  /*9d50*/  @!P1 IMAD.MOV R21, RZ, RZ, -R21 ;  /* 0x000000ffff159224 */ /* 0x000fe200078e0a15 */
[C---:B------:R-:W-:Y:S02]  /*9d60*/  ISETP.GT.U32.AND P1, PT, R0.reuse, R25, PT ;  /* 0x000000190000720c */ /* 0x040fe40003f24070 */
[C---:B------:R-:W-:Y:S02]  /*9d70*/  ISETP.GT.U32.AND P6, PT, R0.reuse, R26, PT ;  /* 0x0000001a0000720c */ /* 0x040fe40003fc4070 */
[----:B------:R-:W-:-:S09]  /*9d80*/  ISETP.GT.U32.AND P4, PT, R0, R24, PT ;  /* 0x000000180000720c */ /* 0x000fd20003f84070 */
[--C-:B------:R-:W-:Y:S01]  /*9d90*/  @!P1 IMAD.IADD R25, R25, 0x1, -R0.reuse ;  /* 0x0000000119199824 */ /* 0x100fe200078e0a00 */
[----:B------:R-:W-:Y:S01]  /*9da0*/  ISETP.GT.U32.AND P1, PT, R0, R9, PT ;  /* 0x000000090000720c */ /* 0x000fe20003f24070 */
[--C-:B------:R-:W-:Y:S01]  /*9db0*/  @!P6 IMAD.IADD R26, R26, 0x1, -R0.reuse ;  /* 0x000000011a1ae824 */ /* 0x100fe200078e0a00 */
[C---:B------:R-:W-:Y:S02]  /*9dc0*/  ISETP.GT.U32.AND P6, PT, R0.reuse, R2, PT ;  /* 0x000000020000720c */ /* 0x040fe40003fc4070 */
[----:B------:R-:W-:Y:S01]  /*9dd0*/  ISETP.GT.U32.AND P2, PT, R0, R29, PT ;  /* 0x0000001d0000720c */ /* 0x000fe20003f44070 */
[----:B------:R-:W-:Y:S01]  /*9de0*/  @!P4 IMAD.IADD R24, R24, 0x1, -R0 ;  /* 0x000000011818c824 */ /* 0x000fe200078e0a00 */
[----:B------:R-:W-:-:S07]  /*9df0*/  ISETP.GT.U32.AND P4, PT, R0, R27, PT ;  /* 0x0000001b0000720c */ /* 0x000fce0003f84070 */
[--C-:B------:R-:W-:Y:S01]  /*9e00*/  @!P1 IMAD.IADD R9, R9, 0x1, -R0.reuse ;  /* 0x0000000109099824 */ /* 0x100fe200078e0a00 */
[----:B------:R-:W-:Y:S02]  /*9e10*/  ISETP.GE.AND P1, PT, R4, RZ, PT ;  /* 0x000000ff0400720c */ /* 0x000fe40003f26270 */
[----:B------:R-:W0:Y:S01]  /*9e20*/  S2R R4, SR_TID.X ;  /* 0x0000000000047919 */ /* 0x000e220000002100 */
[--C-:B------:R-:W-:Y:S02]  /*9e30*/  @!P6 IMAD.IADD R2, R2, 0x1, -R0.reuse ;  /* 0x000000010202e824 */ /* 0x100fe400078e0a00 */
[----:B------:R-:W-:-:S03]  /*9e40*/  @!P2 IMAD.IADD R29, R29, 0x1, -R0 ;  /* 0x000000011d1da824 */ /* 0x000fc600078e0a00 */
[C---:B------:R-:W-:Y:S01]  /*9e50*/  ISETP.GT.U32.AND P6, PT, R0.reuse, R2, PT ;  /* 0x000000020000720c */ /* 0x040fe20003fc4070 */
[----:B------:R-:W-:Y:S01]  /*9e60*/  @!P4 IMAD.IADD R27, R27, 0x1, -R0 ;  /* 0x000000011b1bc824 */ /* 0x000fe200078e0a00 */
[C---:B------:R-:W-:Y:S01]  /*9e70*/  ISETP.GT.U32.AND P4, PT, R0.reuse, R24, PT ;  /* 0x000000180000720c */ /* 0x040fe20003f84070 */
[----:B------:R-:W-:Y:S01]  /*9e80*/  @!P5 IMAD.MOV R23, RZ, RZ, -R23 ;  /* 0x000000ffff17d224 */ /* 0x000fe200078e0a17 */
[----:B------:R-:W-:Y:S01]  /*9e90*/  ISETP.GT.U32.AND P5, PT, R0, R29, PT ;  /* 0x0000001d0000720c */ /* 0x000fe20003fa4070 */
[----:B------:R-:W-:-:S04]  /*9ea0*/  IMAD.MOV R28, RZ, RZ, -R19 ;  /* 0x000000ffff1c7224 */ /* 0x000fc800078e0a13 */
[C---:B------:R-:W-:Y:S01]  /*9eb0*/  IMAD R13, R0.reuse, R28, R13 ;  /* 0x0000001c000d7224 */ /* 0x040fe200078e020d */
[----:B------:R-:W-:-:S03]  /*9ec0*/  ISETP.GT.U32.AND P2, PT, R0, R26, PT ;  /* 0x0000001a0000720c */ /* 0x000fc60003f44070 */
[--C-:B------:R-:W-:Y:S01]  /*9ed0*/  @!P6 IMAD.IADD R2, R2, 0x1, -R0.reuse ;  /* 0x000000010202e824 */ /* 0x100fe200078e0a00 */
[----:B------:R-:W-:Y:S01]  /*9ee0*/  ISETP.GT.U32.AND P6, PT, R0, R13, PT ;  /* 0x0000000d0000720c */ /* 0x000fe20003fc4070 */
[--C-:B------:R-:W-:Y:S02]  /*9ef0*/  @!P4 IMAD.IADD R24, R24, 0x1, -R0.reuse ;  /* 0x000000011818c824 */ /* 0x100fe400078e0a00 */
[----:B------:R-:W-:Y:S01]  /*9f00*/  @!P5 IMAD.IADD R29, R29, 0x1, -R0 ;  /* 0x000000011d1dd824 */ /* 0x000fe200078e0a00 */
[----:B------:R-:W-:Y:S01]  /*9f10*/  ISETP.GE.AND P5, PT, R12, RZ, PT ;  /* 0x000000ff0c00720c */ /* 0x000fe20003fa6270 */
[----:B------:R-:W-:Y:S01]  /*9f20*/  @!P0 IMAD.MOV R22, RZ, RZ, -R22 ;  /* 0x000000ffff168224 */ /* 0x000fe200078e0a16 */
[----:B------:R-:W-:Y:S01]  /*9f30*/  ISETP.GT.U32.AND P0, PT, R0, R27, PT ;  /* 0x0000001b0000720c */ /* 0x000fe20003f04070 */
[----:B------:R-:W-:Y:S01]  /*9f40*/  @!P3 IMAD.MOV R24, RZ, RZ, -R24 ;  /* 0x000000ffff18b224 */ /* 0x000fe200078e0a18 */
[----:B------:R-:W-:Y:S01]  /*9f50*/  ISETP.GE.AND P3, PT, R8, RZ, PT ;  /* 0x000000ff0800720c */ /* 0x000fe20003f66270 */
[C---:B0-----:R-:W-:Y:S01]  /*9f60*/  IMAD.SHL.U32 R12, R4.reuse, 0x2, RZ ;  /* 0x00000002040c7824 */ /* 0x041fe200078e00ff */
[----:B------:R-:W-:Y:S01]  /*9f70*/  LOP3.LUT R8, R4, 0x7, RZ, 0xc0, !PT ;  /* 0x0000000704087812 */ /* 0x000fe200078ec0ff */
[--C-:B------:R-:W-:Y:S01]  /*9f80*/  @!P2 IMAD.IADD R26, R26, 0x1, -R0.reuse ;  /* 0x000000011a1aa824 */ /* 0x100fe200078e0a00 */
[----:B------:R-:W-:Y:S01]  /*9f90*/  ISETP.GE.AND P4, PT, R3, RZ, PT ;  /* 0x000000ff0300720c */ /* 0x000fe20003f86270 */
[----:B------:R-:W-:Y:S01]  /*9fa0*/  @!P6 IMAD.IADD R13, R13, 0x1, -R0 ;  /* 0x000000010d0de824 */ /* 0x000fe200078e0a00 */
[----:B------:R-:W-:Y:S01]  /*9fb0*/  LOP3.LUT R28, R12, 0x10, RZ, 0xc0, !PT ;  /* 0x000000100c1c7812 */ /* 0x000fe200078ec0ff */
[----:B------:R-:W-:Y:S01]  /*9fc0*/  IMAD.MOV R18, RZ, RZ, -R18 ;  /* 0x000000ffff127224 */ /* 0x000fe200078e0a12 */
[----:B------:R-:W-:-:S02]  /*9fd0*/  ISETP.GE.AND P2, PT, R16, RZ, PT ;  /* 0x000000ff1000720c */ /* 0x000fc40003f46270 */
[----:B------:R-:W-:Y:S01]  /*9fe0*/  ISETP.GE.AND P6, PT, R10, RZ, PT ;  /* 0x000000ff0a00720c */ /* 0x000fe20003fc6270 */
[----:B------:R-:W-:Y:S01]  /*9ff0*/  IMAD R10, R8, 0x410, RZ ;  /* 0x00000410080a7824 */ /* 0x000fe200078e02ff */
[----:B------:R-:W-:Y:S01]  /*a000*/  LOP3.LUT R28, R28, 0x20, R4, 0xf8, !PT ;  /* 0x000000201c1c7812 */ /* 0x000fe200078ef804 */
[----:B------:R-:W-:Y:S01]  /*a010*/  IMAD R11, R0, R18, R11 ;  /* 0x00000012000b7224 */ /* 0x000fe200078e020b */
[----:B------:R-:W-:Y:S01]  /*a020*/  STL [R1+0x3094], R20 ;  /* 0x0030941401007387 */ /* 0x000fe20000100800 */
[----:B------:R-:W-:Y:S01]  /*a030*/  @!P0 IMAD.IADD R27, R27, 0x1, -R0 ;  /* 0x000000011b1b8824 */ /* 0x000fe200078e0a00 */
[----:B------:R-:W-:Y:S01]  /*a040*/  LOP3.LUT R28, R10, R28, RZ, 0x3c, !PT ;  /* 0x0000001c0a1c7212 */ /* 0x000fe200078e3cff */
[----:B------:R-:W-:Y:S01]  /*a050*/  IMAD R10, R8, 0x90, RZ ;  /* 0x00000090080a7824 */ /* 0x000fe200078e02ff */
[----:B------:R-:W-:Y:S01]  /*a060*/  ISETP.GT.U32.AND P0, PT, R0, R11, PT ;  /* 0x0000000b0000720c */ /* 0x000fe20003f04070 */
[C---:B------:R-:W-:Y:S01]  /*a070*/  IMAD.SHL.U32 R8, R4.reuse, 0x200, RZ ;  /* 0x0000020004087824 */ /* 0x040fe200078e00ff */
[----:B------:R-:W-:Y:S01]  /*a080*/  STL [R1+0x3098], R21 ;  /* 0x0030981501007387 */ /* 0x000fe20000100800 */
[----:B------:R-:W-:Y:S01]  /*a090*/  LOP3.LUT R4, R4, 0x3f, RZ, 0xc0, !PT ;  /* 0x0000003f04047812 */ /* 0x000fe200078ec0ff */
[----:B------:R-:W-:Y:S01]  /*a0a0*/  @!P4 IMAD.MOV R25, RZ, RZ, -R25 ;  /* 0x000000ffff19c224 */ /* 0x000fe200078e0a19 */
[----:B------:R-:W0:Y:S01]  /*a0b0*/  LDC R16, c[0x0][0x230] ;  /* 0x00008c00ff107b82 */ /* 0x000e220000000800 */
[----:B------:R-:W-:Y:S01]  /*a0c0*/  STL [R1+0x309c], R22 ;  /* 0x00309c1601007387 */ /* 0x000fe20000100800 */
[----:B------:R-:W-:Y:S01]  /*a0d0*/  @!P2 IMAD.MOV R26, RZ, RZ, -R26 ;  /* 0x000000ffff1aa224 */ /* 0x000fe200078e0a1a */
[----:B------:R-:W-:-:S02]  /*a0e0*/  LOP3.LUT R28, R28, 0x2000, R8, 0xf8, !PT ;  /* 0x000020001c1c7812 */ /* 0x000fc400078ef808 */
[----:B------:R-:W-:Y:S01]  /*a0f0*/  STL [R1+0x30a0], R23 ;  /* 0x0030a01701007387 */ /* 0x000fe20000100800 */
[----:B------:R-:W-:-:S03]  /*a100*/  @!P5 IMAD.MOV R27, RZ, RZ, -R27 ;  /* 0x000000ffff1bd224 */ /* 0x000fc600078e0a1b */
[----:B------:R-:W2:Y:S01]  /*a110*/  LDL.LU R3, [R1+0x30d8] ;  /* 0x0030d80001037983 */ /* 0x000ea20000300800 */
[----:B------:R-:W-:-:S03]  /*a120*/  IMAD R4, R4, UR5, RZ ;  /* 0x0000000504047c24 */ /* 0x000fc6000f8e02ff */
[----:B------:R1:W-:Y:S04]  /*a130*/  STL [R1+0x30a4], R24 ;  /* 0x0030a41801007387 */ /* 0x0003e80000100800 */
[----:B------:R-:W-:Y:S04]  /*a140*/  STL [R1+0x30a8], R25 ;  /* 0x0030a81901007387 */ /* 0x000fe80000100800 */
[----:B------:R-:W-:Y:S04]  /*a150*/  STL [R1+0x30ac], R26 ;  /* 0x0030ac1a01007387 */ /* 0x000fe80000100800 */
[----:B------:R-:W-:Y:S01]  /*a160*/  STL [R1+0x2ffc], R28 ;  /* 0x002ffc1c01007387 */ /* 0x000fe20000100800 */
[----:B------:R-:W-:-:S03]  /*a170*/  @!P0 IMAD.IADD R11, R11, 0x1, -R0 ;  /* 0x000000010b0b8824 */ /* 0x000fc600078e0a00 */
[----:B------:R-:W-:Y:S04]  /*a180*/  STL [R1+0x30b0], R27 ;  /* 0x0030b01b01007387 */ /* 0x000fe80000100800 */
[----:B------:R3:W-:Y:S04]  /*a190*/  STL [R1+0x270], R4 ;  /* 0x0002700401007387 */ /* 0x0007e80000100800 */
[----:B-1----:R-:W4:Y:S04]  /*a1a0*/  LDL.LU R24, [R1+0x28] ;  /* 0x0000280001187983 */ /* 0x002f280000300800 */
[----:B------:R-:W4:Y:S01]  /*a1b0*/  LDL.LU R23, [R1] ;  /* 0x0000000001177983 */ /* 0x000f220000300800 */
[----:B------:R-:W-:-:S02]  /*a1c0*/  ISETP.GT.U32.AND P0, PT, R0, R11, PT ;  /* 0x0000000b0000720c */ /* 0x000fc40003f04070 */
[----:B------:R-:W-:Y:S01]  /*a1d0*/  ISETP.GT.U32.AND P4, PT, R0, R9, PT ;  /* 0x000000090000720c */ /* 0x000fe20003f84070 */
[----:B------:R-:W4:Y:S01]  /*a1e0*/  LDL.LU R22, [R1+0x48] ;  /* 0x0000480001167983 */ /* 0x000f220000300800 */
[----:B------:R-:W-:-:S03]  /*a1f0*/  LOP3.LUT R10, R10, 0x30, R12, 0x78, !PT ;  /* 0x000000300a0a7812 */ /* 0x000fc600078e780c */
[----:B------:R-:W4:Y:S04]  /*a200*/  LDL.LU R21, [R1+0x34] ;  /* 0x0000340001157983 */ /* 0x000f280000300800 */
[----:B------:R-:W4:Y:S01]  /*a210*/  LDL.LU R20, [R1+0x38] ;  /* 0x0000380001147983 */ /* 0x000f220000300800 */
[----:B------:R-:W-:-:S03]  /*a220*/  ISETP.GT.U32.AND P2, PT, R0, R13, PT ;  /* 0x0000000d0000720c */ /* 0x000fc60003f44070 */
[----:B------:R-:W4:Y:S01]  /*a230*/  LDL.LU R10, [R1+0x40] ;  /* 0x00004000010a7983 */ /* 0x000f220000300800 */
[----:B0-----:R-:W-:-:S03]  /*a240*/  VIADD R16, R16, 0x3f ;  /* 0x0000003f10107836 */ /* 0x001fc60000000000 */
[----:B------:R-:W4:Y:S01]  /*a250*/  LDL.LU R19, [R1+0x44] ;  /* 0x0000440001137983 */ /* 0x000f220000300800 */
[--C-:B------:R-:W-:Y:S01]  /*a260*/  @!P0 IMAD.IADD R11, R11, 0x1, -R0.reuse ;  /* 0x000000010b0b8824 */ /* 0x100fe200078e0a00 */
[----:B------:R-:W-:Y:S02]  /*a270*/  ISETP.GE.AND P0, PT, R17, RZ, PT ;  /* 0x000000ff1100720c */ /* 0x000fe40003f06270 */
[----:B------:R-:W4:Y:S01]  /*a280*/  LDL.LU R18, [R1+0x2c] ;  /* 0x00002c0001127983 */ /* 0x000f220000300800 */
[----:B------:R-:W-:Y:S01]  /*a290*/  @!P4 IMAD.IADD R9, R9, 0x1, -R0 ;  /* 0x000000010909c824 */ /* 0x000fe200078e0a00 */
[----:B------:R-:W-:Y:S02]  /*a2a0*/  ISETP.GE.AND P4, PT, R14, RZ, PT ;  /* 0x000000ff0e00720c */ /* 0x000fe40003f86270 */
[----:B------:R-:W4:Y:S01]  /*a2b0*/  LDL.LU R17, [R1+0x30] ;  /* 0x0000300001117983 */ /* 0x000f220000300800 */
[----:B------:R-:W-:Y:S01]  /*a2c0*/  SHF.R.S32.HI R14, RZ, 0x1f, R16 ;  /* 0x0000001fff0e7819 */ /* 0x000fe20000011410 */
[----:B------:R-:W-:-:S03]  /*a2d0*/  @!P2 IMAD.IADD R13, R13, 0x1, -R0 ;  /* 0x000000010d0da824 */ /* 0x000fc600078e0a00 */
[----:B------:R-:W-:Y:S02]  /*a2e0*/  LEA.HI R14, R14, R16, RZ, 0x6 ;  /* 0x000000100e0e7211 */ /* 0x000fe400078f30ff */
[----:B------:R-:W4:Y:S01]  /*a2f0*/  LDL.LU R16, [R1+0x10] ;  /* 0x0000100001107983 */ /* 0x000f220000300800 */
[----:B------:R-:W-:Y:S01]  /*a300*/  LEA R0, P5, R4, UR6, 0x1 ;  /* 0x0000000604007c11 */ /* 0x000fe2000f8a08ff */
[----:B------:R-:W-:Y:S01]  /*a310*/  @!P1 IMAD.MOV R29, RZ, RZ, -R29 ;  /* 0x000000ffff1d9224 */ /* 0x000fe200078e0a1d */
[----:B------:R-:W-:Y:S01]  /*a320*/  ULDC UR6, c[0x0][0x234] ;  /* 0x00008d0000067ab9 */ /* 0x000fe20000000800 */
[----:B---3--:R-:W3:Y:S04]  /*a330*/  LDL.LU R4, [R1+0x20] ;  /* 0x0000200001047983 */ /* 0x008ee80000300800 */
[----:B------:R-:W3:Y:S04]  /*a340*/  LDL.LU R14, [R1+0x14] ;  /* 0x00001400010e7983 */ /* 0x000ee80000300800 */
[----:B------:R-:W3:Y:S04]  /*a350*/  LDL.LU R12, [R1+0x18] ;  /* 0x00001800010c7983 */ /* 0x000ee80000300800 */
[----:B------:R-:W3:Y:S01]  /*a360*/  LDL.LU R8, [R1+0x1c] ;  /* 0x00001c0001087983 */ /* 0x000ee20000300800 */
[----:B------:R-:W-:-:S02]  /*a370*/  @!P3 IMAD.MOV R2, RZ, RZ, -R2 ;  /* 0x000000ffff02b224 */ /* 0x000fc400078e0a02 */
[----:B------:R-:W-:Y:S01]  /*a380*/  @!P6 IMAD.MOV R9, RZ, RZ, -R9 ;  /* 0x000000ffff09e224 */ /* 0x000fe200078e0a09 */
[----:B------:R0:W-:Y:S01]  /*a390*/  STL [R1+0x305c], R0 ;  /* 0x00305c0001007387 */ /* 0x0001e20000100800 */
[----:B------:R-:W-:Y:S02]  /*a3a0*/  @!P4 IMAD.MOV R11, RZ, RZ, -R11 ;  /* 0x000000ffff0bc224 */ /* 0x000fe400078e0a0b */
[----:B------:R-:W-:Y:S01]  /*a3b0*/  @!P0 IMAD.MOV R13, RZ, RZ, -R13 ;  /* 0x000000ffff0d8224 */ /* 0x000fe200078e0a0d */
[----:B------:R-:W-:Y:S04]  /*a3c0*/  STL [R1+0x30b4], R29 ;  /* 0x0030b41d01007387 */ /* 0x000fe80000100800 */
[----:B------:R-:W-:Y:S04]  /*a3d0*/  STL [R1+0x30b8], R2 ;  /* 0x0030b80201007387 */ /* 0x000fe80000100800 */
[----:B------:R-:W-:Y:S04]  /*a3e0*/  STL [R1+0x30bc], R9 ;  /* 0x0030bc0901007387 */ /* 0x000fe80000100800 */
[----:B------:R-:W-:Y:S04]  /*a3f0*/  STL [R1+0x30c0], R11 ;  /* 0x0030c00b01007387 */ /* 0x000fe80000100800 */
[----:B------:R-:W-:Y:S01]  /*a400*/  STL [R1+0x30c4], R13 ;  /* 0x0030c40d01007387 */ /* 0x000fe20000100800 */
[----:B--2---:R-:W-:-:S02]  /*a410*/  ISETP.NE.AND P2, PT, R3, RZ, PT ;  /* 0x000000ff0300720c */ /* 0x004fc40003f45270 */
[----:B------:R-:W-:-:S04]  /*a420*/  LOP3.LUT R3, RZ, R3, RZ, 0x33, !PT ;  /* 0x00000003ff037212 */ /* 0x000fc800078e33ff */
[----:B0-----:R-:W-:-:S05]  /*a430*/  SEL R0, R3, R15, !P2 ;  /* 0x0000000f03007207 */ /* 0x001fca0005000000 */
[----:B------:R0:W-:Y:S02]  /*a440*/  STL [R1+0x80], R0 ;  /* 0x0000800001007387 */ /* 0x0001e40000100800 */
[C---:B0-----:R-:W-:Y:S02]  /*a450*/  SEL R0, R3.reuse, R5, !P2 ;  /* 0x0000000503007207 */ /* 0x041fe40005000000 */
[C---:B------:R-:W-:Y:S02]  /*a460*/  SEL R5, R3.reuse, R6, !P2 ;  /* 0x0000000603057207 */ /* 0x040fe40005000000 */
[C---:B----4-:R-:W-:Y:S02]  /*a470*/  SEL R9, R3.reuse, R24, !P2 ;  /* 0x0000001803097207 */ /* 0x050fe40005000000 */
[----:B------:R-:W-:-:S03]  /*a480*/  SEL R2, R3, R23, !P2 ;  /* 0x0000001703027207 */ /* 0x000fc60005000000 */
[----:B------:R-:W-:Y:S04]  /*a490*/  STL [R1+0x84], R9 ;  /* 0x0000840901007387 */ /* 0x000fe80000100800 */
[----:B------:R0:W-:Y:S04]  /*a4a0*/  STL [R1+0x78], R2 ;  /* 0x0000780201007387 */ /* 0x0001e80000100800 */
[----:B------:R1:W-:Y:S01]  /*a4b0*/  STL [R1+0x6c], R0 ;  /* 0x00006c0001007387 */ /* 0x0003e20000100800 */
[----:B0-----:R-:W-:-:S03]  /*a4c0*/  SEL R2, R3, R7, !P2 ;  /* 0x0000000703027207 */ /* 0x001fc60005000000 */
[----:B------:R0:W-:Y:S01]  /*a4d0*/  STL [R1+0x68], R5 ;  /* 0x0000680501007387 */ /* 0x0001e20000100800 */
[----:B-1----:R-:W-:-:S03]  /*a4e0*/  SEL R0, R3, R22, !P2 ;  /* 0x0000001603007207 */ /* 0x002fc60005000000 */
[----:B------:R1:W-:Y:S01]  /*a4f0*/  STL [R1+0x60], R2 ;  /* 0x0000600201007387 */ /* 0x0003e20000100800 */
[----:B0-----:R-:W-:-:S03]  /*a500*/  SEL R5, R3, R21, !P2 ;  /* 0x0000001503057207 */ /* 0x001fc60005000000 */
[----:B------:R0:W-:Y:S01]  /*a510*/  STL [R1+0x54], R0 ;  /* 0x0000540001007387 */ /* 0x0001e20000100800 */
[----:B-1----:R-:W-:-:S03]  /*a520*/  SEL R2, R3, R20, !P2 ;  /* 0x0000001403027207 */ /* 0x002fc60005000000 */
[----:B------:R1:W-:Y:S01]  /*a530*/  STL [R1+0x50], R5 ;  /* 0x0000500501007387 */ /* 0x0003e20000100800 */
[----:B0-----:R-:W-:-:S03]  /*a540*/  SEL R0, R3, R10, !P2 ;  /* 0x0000000a03007207 */ /* 0x001fc60005000000 */
[----:B------:R-:W2:Y:S01]  /*a550*/  LDL.LU R10, [R1+0x1c4] ;  /* 0x0001c400010a7983 */ /* 0x000ea20000300800 */
[----:B-1----:R-:W-:-:S03]  /*a560*/  SEL R5, R3, R19, !P2 ;  /* 0x0000001303057207 */ /* 0x002fc60005000000 */
[----:B------:R0:W-:Y:S04]  /*a570*/  STL [R1+0x4c], R2 ;  /* 0x00004c0201007387 */ /* 0x0001e80000100800 */
[----:B------:R1:W-:Y:S01]  /*a580*/  STL [R1+0x48], R0 ;  /* 0x0000480001007387 */ /* 0x0003e20000100800 */
[----:B0-----:R-:W-:-:S03]  /*a590*/  SEL R2, R3, R18, !P2 ;  /* 0x0000001203027207 */ /* 0x001fc60005000000 */
[----:B------:R0:W-:Y:S01]  /*a5a0*/  STL [R1+0x44], R5 ;  /* 0x0000440501007387 */ /* 0x0001e20000100800 */
[----:B-1----:R-:W-:-:S03]  /*a5b0*/  SEL R0, R3, R17, !P2 ;  /* 0x0000001103007207 */ /* 0x002fc60005000000 */
[----:B------:R-:W4:Y:S04]  /*a5c0*/  LDL.LU R15, [R1+0x1b0] ;  /* 0x0001b000010f7983 */ /* 0x000f280000300800 */
[----:B------:R1:W-:Y:S04]  /*a5d0*/  STL [R1+0x40], R2 ;  /* 0x0000400201007387 */ /* 0x0003e80000100800 */
[----:B------:R-:W4:Y:S01]  /*a5e0*/  LDL.LU R13, [R1+0x1c0] ;  /* 0x0001c000010d7983 */ /* 0x000f220000300800 */
[----:B0-----:R-:W-:-:S03]  /*a5f0*/  SEL R5, R3, R16, !P2 ;  /* 0x0000001003057207 */ /* 0x001fc60005000000 */
[----:B------:R0:W-:Y:S04]  /*a600*/  STL [R1+0x38], R0 ;  /* 0x0000380001007387 */ /* 0x0001e80000100800 */
[----:B------:R-:W4:Y:S04]  /*a610*/  LDL.LU R11, [R1+0x1b4] ;  /* 0x0001b400010b7983 */ /* 0x000f280000300800 */
[----:B------:R-:W4:Y:S01]  /*a620*/  LDL.LU R9, [R1+0x1bc] ;  /* 0x0001bc0001097983 */ /* 0x000f220000300800 */
[----:B---3--:R-:W-:-:S03]  /*a630*/  SEL R6, R3, R4, !P2 ;  /* 0x0000000403067207 */ /* 0x008fc60005000000 */
[----:B-1----:R-:W3:Y:S04]  /*a640*/  LDL.LU R2, [R1+0x1b8] ;  /* 0x0001b80001027983 */ /* 0x002ee80000300800 */
[----:B------:R-:W3:Y:S04]  /*a650*/  LDL.LU R29, [R1+0x1a8] ;  /* 0x0001a800011d7983 */ /* 0x000ee80000300800 */
[----:B0-----:R-:W3:Y:S04]  /*a660*/  LDL.LU R0, [R1+0x1ac] ;  /* 0x0001ac0001007983 */ /* 0x001ee80000300800 */
[----:B------:R-:W3:Y:S04]  /*a670*/  LDL.LU R27, [R1+0x1a4] ;  /* 0x0001a400011b7983 */ /* 0x000ee80000300800 */
[----:B------:R-:W3:Y:S04]  /*a680*/  LDL.LU R28, [R1+0x1a0] ;  /* 0x0001a000011c7983 */ /* 0x000ee80000300800 */
[----:B------:R0:W-:Y:S04]  /*a690*/  STL [R1+0x34], R5 ;  /* 0x0000340501007387 */ /* 0x0001e80000100800 */
[----:B------:R-:W3:Y:S04]  /*a6a0*/  LDL.LU R4, [R1+0x19c] ;  /* 0x00019c0001047983 */ /* 0x000ee80000300800 */
[----:B------:R1:W-:Y:S01]  /*a6b0*/  STL [R1+0x30], R6 ;  /* 0x0000300601007387 */ /* 0x0003e20000100800 */
[----:B0-----:R-:W-:-:S03]  /*a6c0*/  SEL R5, R3, R14, !P2 ;  /* 0x0000000e03057207 */ /* 0x001fc60005000000 */
[----:B------:R-:W3:Y:S04]  /*a6d0*/  LDL.LU R26, [R1+0x198] ;  /* 0x00019800011a7983 */ /* 0x000ee80000300800 */
[----:B------:R0:W-:Y:S01]  /*a6e0*/  STL [R1+0x2c], R5 ;  /* 0x00002c0501007387 */ /* 0x0001e20000100800 */
[----:B-1----:R-:W-:-:S05]  /*a6f0*/  SEL R6, R3, R12, !P2 ;  /* 0x0000000c03067207 */ /* 0x002fca0005000000 */
[----:B------:R-:W-:Y:S01]  /*a700*/  STL [R1+0x28], R6 ;  /* 0x0000280601007387 */ /* 0x000fe20000100800 */
[----:B0-----:R-:W-:-:S03]  /*a710*/  SEL R5, R3, R8, !P2 ;  /* 0x0000000803057207 */ /* 0x001fc60005000000 */
[----:B------:R-:W3:Y:S04]  /*a720*/  LDL.LU R25, [R1+0x8c] ;  /* 0x00008c0001197983 */ /* 0x000ee80000300800 */
[----:B------:R-:W3:Y:S04]  /*a730*/  LDL.LU R24, [R1+0x98] ;  /* 0x0000980001187983 */ /* 0x000ee80000300800 */
[----:B------:R2:W-:Y:S04]  /*a740*/  STL [R1+0x20], R5 ;  /* 0x0000200501007387 */ /* 0x0005e80000100800 */
[----:B------:R-:W3:Y:S04]  /*a750*/  LDL.LU R23, [R1+0x9c] ;  /* 0x00009c0001177983 */ /* 0x000ee80000300800 */
        /* <DEDUP_REMOVED lines=9> */
[----:B------:R-:W3:Y:S01]  /*a7f0*/  LDL.LU R12, [R1+0x140] ;  /* 0x00014000010c7983 */ /* 0x000ee20000300800 */
[----:B--2---:R-:W-:-:S05]  /*a800*/  SEL R5, R3, R10, !P2 ;  /* 0x0000000a03057207 */ /* 0x004fca0005000000 */
[----:B------:R0:W-:Y:S04]  /*a810*/  STL [R1+0x1c], R5 ;  /* 0x00001c0501007387 */ /* 0x0001e80000100800 */
[----:B------:R-:W2:Y:S01]  /*a820*/  LDL.LU R10, [R1+0x194] ;  /* 0x00019400010a7983 */ /* 0x000ea20000300800 */
[C---:B----4-:R-:W-:Y:S02]  /*a830*/  SEL R6, R3.reuse, R15, !P2 ;  /* 0x0000000f03067207 */ /* 0x050fe40005000000 */
[----:B0-----:R-:W-:-:S03]  /*a840*/  SEL R5, R3, R13, !P2 ;  /* 0x0000000d03057207 */ /* 0x001fc60005000000 */
[----:B------:R0:W-:Y:S04]  /*a850*/  STL [R1+0x18], R6 ;  /* 0x0000180601007387 */ /* 0x0001e80000100800 */
[----:B------:R3:W-:Y:S01]  /*a860*/  STL [R1+0x14], R5 ;  /* 0x0000140501007387 */ /* 0x0007e20000100800 */
[C---:B------:R-:W-:Y:S02]  /*a870*/  SEL R7, R3.reuse, R11, !P2 ;  /* 0x0000000b03077207 */ /* 0x040fe40005000000 */
[----:B0-----:R-:W-:-:S03]  /*a880*/  SEL R6, R3, R9, !P2 ;  /* 0x0000000903067207 */ /* 0x001fc60005000000 */
[----:B------:R-:W-:Y:S01]  /*a890*/  STL [R1+0x10], R7 ;  /* 0x0000100701007387 */ /* 0x000fe20000100800 */
[----:B---3--:R-:W-:-:S03]  /*a8a0*/  SEL R5, R3, R2, !P2 ;  /* 0x0000000203057207 */ /* 0x008fc60005000000 */
[----:B------:R-:W-:Y:S01]  /*a8b0*/  STL [R1+0xc], R6 ;  /* 0x00000c0601007387 */ /* 0x000fe20000100800 */
[----:B------:R-:W-:-:S03]  /*a8c0*/  SEL R2, R3, R29, !P2 ;  /* 0x0000001d03027207 */ /* 0x000fc60005000000 */
[----:B------:R0:W-:Y:S01]  /*a8d0*/  STL [R1+0x8], R5 ;  /* 0x0000080501007387 */ /* 0x0001e20000100800 */
[----:B------:R-:W-:-:S03]  /*a8e0*/  SEL R0, R3, R0, !P2 ;  /* 0x0000000003007207 */ /* 0x000fc60005000000 */
[----:B------:R1:W-:Y:S01]  /*a8f0*/  STL [R1+0x4], R2 ;  /* 0x0000040201007387 */ /* 0x0003e20000100800 */
[C---:B0-----:R-:W-:Y:S02]  /*a900*/  SEL R5, R3.reuse, R27, !P2 ;  /* 0x0000001b03057207 */ /* 0x041fe40005000000 */
[----:B------:R-:W-:-:S03]  /*a910*/  SEL R6, R3, R28, !P2 ;  /* 0x0000001c03067207 */ /* 0x000fc60005000000 */
[----:B------:R-:W-:Y:S01]  /*a920*/  STL [R1+0x3060], R5 ;  /* 0x0030600501007387 */ /* 0x000fe20000100800 */
[----:B------:R-:W-:-:S03]  /*a930*/  SEL R7, R3, R4, !P2 ;  /* 0x0000000403077207 */ /* 0x000fc60005000000 */
[----:B------:R0:W-:Y:S04]  /*a940*/  STL [R1], R0 ;  /* 0x0000000001007387 */ /* 0x0001e80000100800 */
[----:B------:R-:W-:Y:S01]  /*a950*/  STL [R1+0x3064], R6 ;  /* 0x0030640601007387 */ /* 0x000fe20000100800 */
[----:B------:R-:W-:-:S03]  /*a960*/  SEL R15, R3, R26, !P2 ;  /* 0x0000001a030f7207 */ /* 0x000fc60005000000 */
[----:B------:R-:W3:Y:S04]  /*a970*/  LDL.LU R4, [R1+0x190] ;  /* 0x0001900001047983 */ /* 0x000ee80000300800 */
[----:B------:R-:W-:Y:S04]  /*a980*/  STL [R1+0x3068], R7 ;  /* 0x0030680701007387 */ /* 0x000fe80000100800 */
[----:B------:R-:W-:Y:S01]  /*a990*/  STL [R1+0x306c], R15 ;  /* 0x00306c0f01007387 */ /* 0x000fe20000100800 */
[C---:B-1----:R-:W-:Y:S02]  /*a9a0*/  SEL R2, R3.reuse, R25, !P2 ;  /* 0x0000001903027207 */ /* 0x042fe40005000000 */
[----:B0-----:R-:W-:-:S03]  /*a9b0*/  SEL R0, R3, R24, !P2 ;  /* 0x0000001803007207 */ /* 0x001fc60005000000 */
[----:B------:R0:W-:Y:S01]  /*a9c0*/  STL [R1+0x8c], R2 ;  /* 0x00008c0201007387 */ /* 0x0001e20000100800 */
[----:B------:R-:W-:-:S03]  /*a9d0*/  SEL R5, R3, R23, !P2 ;  /* 0x0000001703057207 */ /* 0x000fc60005000000 */
[----:B------:R1:W-:Y:S01]  /*a9e0*/  STL [R1+0x98], R0 ;  /* 0x0000980001007387 */ /* 0x0003e20000100800 */
[----:B0-----:R-:W-:-:S03]  /*a9f0*/  SEL R2, R3, R22, !P2 ;  /* 0x0000001603027207 */ /* 0x001fc60005000000 */
[----:B------:R0:W-:Y:S01]  /*aa00*/  STL [R1+0x9c], R5 ;  /* 0x00009c0501007387 */ /* 0x0001e20000100800 */
[----:B-1----:R-:W-:-:S03]  /*aa10*/  SEL R0, R3, R21, !P2 ;  /* 0x0000001503007207 */ /* 0x002fc60005000000 */
[----:B------:R1:W-:Y:S01]  /*aa20*/  STL [R1+0xa8], R2 ;  /* 0x0000a80201007387 */ /* 0x0003e20000100800 */
[----:B0-----:R-:W-:-:S03]  /*aa30*/  SEL R5, R3, R20, !P2 ;  /* 0x0000001403057207 */ /* 0x001fc60005000000 */
[----:B------:R0:W-:Y:S04]  /*aa40*/  STL [R1+0xac], R0 ;  /* 0x0000ac0001007387 */ /* 0x0001e80000100800 */
[----:B------:R4:W-:Y:S01]  /*aa50*/  STL [R1+0xd0], R5 ;  /* 0x0000d00501007387 */ /* 0x0009e20000100800 */
[C---:B-1----:R-:W-:Y:S02]  /*aa60*/  SEL R2, R3.reuse, R19, !P2 ;  /* 0x0000001303027207 */ /* 0x042fe40005000000 */
[----:B0-----:R-:W-:-:S03]  /*aa70*/  SEL R0, R3, R18, !P2 ;  /* 0x0000001203007207 */ /* 0x001fc60005000000 */
[----:B------:R0:W-:Y:S01]  /*aa80*/  STL [R1+0xe8], R2 ;  /* 0x0000e80201007387 */ /* 0x0001e20000100800 */
[----:B----4-:R-:W-:-:S03]  /*aa90*/  SEL R5, R3, R17, !P2 ;  /* 0x0000001103057207 */ /* 0x010fc60005000000 */
[----:B------:R1:W-:Y:S04]  /*aaa0*/  STL [R1+0xf0], R0 ;  /* 0x0000f00001007387 */ /* 0x0003e80000100800 */
[----:B------:R4:W-:Y:S01]  /*aab0*/  STL [R1+0x104], R5 ;  /* 0x0001040501007387 */ /* 0x0009e20000100800 */
[C---:B0-----:R-:W-:Y:S02]  /*aac0*/  SEL R2, R3.reuse, R16, !P2 ;  /* 0x0000001003027207 */ /* 0x041fe40005000000 */
[C---:B-1----:R-:W-:Y:S02]  /*aad0*/  SEL R0, R3.reuse, R8, !P2 ;  /* 0x0000000803007207 */ /* 0x042fe40005000000 */
[----:B------:R-:W3:Y:S01]  /*aae0*/  LDL.LU R8, [R1+0x18c] ;  /* 0x00018c0001087983 */ /* 0x000ee20000300800 */
[----:B----4-:R-:W-:-:S03]  /*aaf0*/  SEL R5, R3, R14, !P2 ;  /* 0x0000000e03057207 */ /* 0x010fc60005000000 */
[----:B------:R0:W-:Y:S04]  /*ab00*/  STL [R1+0x110], R2 ;  /* 0x0001100201007387 */ /* 0x0001e80000100800 */
[----:B------:R2:W-:Y:S04]  /*ab10*/  STL [R1+0x130], R0 ;  /* 0x0001300001007387 */ /* 0x0005e80000100800 */
[----:B------:R-:W-:Y:S04]  /*ab20*/  STL [R1+0x138], R5 ;  /* 0x0001380501007387 */ /* 0x000fe80000100800 */
[----:B------:R-:W4:Y:S01]  /*ab30*/  LDL.LU R15, [R1+0x184] ;  /* 0x00018400010f7983 */ /* 0x000f220000300800 */
[----:B0-----:R-:W-:-:S05]  /*ab40*/  SEL R2, R3, R12, !P2 ;  /* 0x0000000c03027207 */ /* 0x001fca0005000000 */
[----:B------:R-:W-:Y:S01]  /*ab50*/  STL [R1+0x140], R2 ;  /* 0x0001400201007387 */ /* 0x000fe20000100800 */
[----:B--2---:R-:W-:-:S03]  /*ab60*/  SEL R0, R3, R10, !P2 ;  /* 0x0000000a03007207 */ /* 0x004fc60005000000 */
[----:B----4-:R0:W-:Y:S04]  /*ab70*/  STL [R1+0x30d4], R15 ;  /* 0x0030d40f01007387 */ /* 0x0101e80000100800 */
[----:B------:R1:W-:Y:S04]  /*ab80*/  STL [R1+0x26c], R0 ;  /* 0x00026c0001007387 */ /* 0x0003e80000100800 */
[----:B0-----:R-:W2:Y:S04]  /*ab90*/  LDL.LU R15, [R1+0x188] ;  /* 0x00018800010f7983 */ /* 0x001ea80000300800 */
[----:B------:R-:W4:Y:S04]  /*aba0*/  LDL.LU R7, [R1+0x180] ;  /* 0x0001800001077983 */ /* 0x000f280000300800 */
[----:B------:R-:W4:Y:S04]  /*abb0*/  LDL.LU R6, [R1+0x17c] ;  /* 0x00017c0001067983 */ /* 0x000f280000300800 */
[----:B------:R-:W4:Y:S01]  /*abc0*/  LDL.LU R5, [R1+0x178] ;  /* 0x0001780001057983 */ /* 0x000f220000300800 */
[----:B---3--:R-:W-:-:S03]  /*abd0*/  SEL R4, R3, R4, !P2 ;  /* 0x0000000403047207 */ /* 0x008fc60005000000 */
[----:B------:R-:W3:Y:S04]  /*abe0*/  LDL.LU R13, [R1+0x174] ;  /* 0x00017400010d7983 */ /* 0x000ee80000300800 */
[----:B------:R-:W3:Y:S04]  /*abf0*/  LDL.LU R11, [R1+0x170] ;  /* 0x00017000010b7983 */ /* 0x000ee80000300800 */
[----:B------:R-:W3:Y:S04]  /*ac00*/  LDL.LU R9, [R1+0x16c] ;  /* 0x00016c0001097983 */ /* 0x000ee80000300800 */
[----:B------:R-:W3:Y:S04]  /*ac10*/  LDL.LU R2, [R1+0x168] ;  /* 0x0001680001027983 */ /* 0x000ee80000300800 */
[----:B------:R-:W3:Y:S04]  /*ac20*/  LDL.LU R29, [R1+0x164] ;  /* 0x00016400011d7983 */ /* 0x000ee80000300800 */
[----:B------:R-:W4:Y:S04]  /*ac30*/  LDL.LU R28, [R1+0x160] ;  /* 0x00016000011c7983 */ /* 0x000f280000300800 */
[----:B-1----:R-:W3:Y:S04]  /*ac40*/  LDL.LU R0, [R1+0x15c] ;  /* 0x00015c0001007983 */ /* 0x002ee80000300800 */
[----:B------:R-:W3:Y:S04]  /*ac50*/  LDL.LU R27, [R1+0x158] ;  /* 0x00015800011b7983 */ /* 0x000ee80000300800 */
[----:B------:R0:W-:Y:S04]  /*ac60*/  STL [R1+0x268], R4 ;  /* 0x0002680401007387 */ /* 0x0001e80000100800 */
[----:B------:R-:W3:Y:S04]  /*ac70*/  LDL.LU R26, [R1+0x154] ;  /* 0x00015400011a7983 */ /* 0x000ee80000300800 */
[----:B------:R-:W3:Y:S04]  /*ac80*/  LDL.LU R25, [R1+0x150] ;  /* 0x0001500001197983 */ /* 0x000ee80000300800 */
[----:B------:R-:W3:Y:S04]  /*ac90*/  LDL.LU R24, [R1+0x14c] ;  /* 0x00014c0001187983 */ /* 0x000ee80000300800 */
[----:B------:R-:W3:Y:S04]  /*aca0*/  LDL.LU R23, [R1+0x148] ;  /* 0x0001480001177983 */ /* 0x000ee80000300800 */
[----:B------:R-:W3:Y:S04]  /*acb0*/  LDL.LU R22, [R1+0x144] ;  /* 0x0001440001167983 */ /* 0x000ee80000300800 */
[----:B------:R-:W3:Y:S01]  /*acc0*/  LDL.LU R21, [R1+0x13c] ;  /* 0x00013c0001157983 */ /* 0x000ee20000300800 */
[----:B------:R-:W-:-:S03]  /*acd0*/  SEL R8, R3, R8, !P2 ;  /* 0x0000000803087207 */ /* 0x000fc60005000000 */
[----:B------:R-:W3:Y:S04]  /*ace0*/  LDL.LU R20, [R1+0x134] ;  /* 0x0001340001147983 */ /* 0x000ee80000300800 */
[----:B------:R-:W3:Y:S04]  /*acf0*/  LDL.LU R19, [R1+0x12c] ;  /* 0x00012c0001137983 */ /* 0x000ee80000300800 */
[----:B------:R-:W3:Y:S04]  /*ad00*/  LDL.LU R18, [R1+0x128] ;  /* 0x0001280001127983 */ /* 0x000ee80000300800 */
[----:B------:R-:W3:Y:S04]  /*ad10*/  LDL.LU R17, [R1+0x124] ;  /* 0x0001240001117983 */ /* 0x000ee80000300800 */
[----:B------:R-:W3:Y:S04]  /*ad20*/  LDL.LU R16, [R1+0x120] ;  /* 0x0001200001107983 */ /* 0x000ee80000300800 */
[----:B0-----:R-:W3:Y:S04]  /*ad30*/  LDL.LU R4, [R1+0x11c] ;  /* 0x00011c0001047983 */ /* 0x001ee80000300800 */
[----:B------:R-:W3:Y:S04]  /*ad40*/  LDL.LU R14, [R1+0x118] ;  /* 0x00011800010e7983 */ /* 0x000ee80000300800 */
[----:B------:R-:W3:Y:S04]  /*ad50*/  LDL.LU R12, [R1+0x114] ;  /* 0x00011400010c7983 */ /* 0x000ee80000300800 */
[----:B------:R0:W-:Y:S04]  /*ad60*/  STL [R1+0x264], R8 ;  /* 0x0002640801007387 */ /* 0x0001e80000100800 */
[----:B------:R-:W3:Y:S04]  /*ad70*/  LDL.LU R10, [R1+0x10c] ;  /* 0x00010c00010a7983 */ /* 0x000ee80000300800 */
[----:B0-----:R-:W3:Y:S01]  /*ad80*/  LDL.LU R8, [R1+0x108] ;  /* 0x0001080001087983 */ /* 0x001ee20000300800 */
[----:B--2---:R-:W-:-:S05]  /*ad90*/  SEL R15, R3, R15, !P2 ;  /* 0x0000000f030f7207 */ /* 0x004fca0005000000 */
[----:B------:R0:W-:Y:S04]  /*ada0*/  STL [R1+0x260], R15 ;  /* 0x0002600f01007387 */ /* 0x0001e80000100800 */
[----:B0-----:R-:W2:Y:S01]  /*adb0*/  LDL.LU R15, [R1+0x30d4] ;  /* 0x0030d400010f7983 */ /* 0x001ea20000300800 */
[C---:B----4-:R-:W-:Y:S02]  /*adc0*/  SEL R28, R3.reuse, R28, !P2 ;  /* 0x0000001c031c7207 */ /* 0x050fe40005000000 */
[C---:B---3--:R-:W-:Y:S02]  /*add0*/  SEL R0, R3.reuse, R0, !P2 ;  /* 0x0000000003007207 */ /* 0x048fe40005000000 */
[----:B--2---:R-:W-:-:S05]  /*ade0*/  SEL R15, R3, R15, !P2 ;  /* 0x0000000f030f7207 */ /* 0x004fca0005000000 */
[----:B------:R0:W-:Y:S02]  /*adf0*/  STL [R1+0x25c], R15 ;  /* 0x00025c0f01007387 */ /* 0x0001e40000100800 */
[C---:B0-----:R-:W-:Y:S02]  /*ae00*/  SEL R15, R3.reuse, R7, !P2 ;  /* 0x00000007030f7207 */ /* 0x041fe40005000000 */
[C---:B------:R-:W-:Y:S02]  /*ae10*/  SEL R7, R3.reuse, R6, !P2 ;  /* 0x0000000603077207 */ /* 0x040fe40005000000 */
[C---:B------:R-:W-:Y:S02]  /*ae20*/  SEL R6, R3.reuse, R5, !P2 ;  /* 0x0000000503067207 */ /* 0x040fe40005000000 */
[C---:B------:R-:W-:Y:S01]  /*ae30*/  SEL R5, R3.reuse, R13, !P2 ;  /* 0x0000000d03057207 */ /* 0x040fe20005000000 */
[----:B------:R-:W-:Y:S04]  /*ae40*/  STL [R1+0x258], R15 ;  /* 0x0002580f01007387 */ /* 0x000fe80000100800 */
[----:B------:R0:W-:Y:S04]  /*ae50*/  STL [R1+0x254], R7 ;  /* 0x0002540701007387 */ /* 0x0001e80000100800 */
[----:B------:R1:W-:Y:S04]  /*ae60*/  STL [R1+0x250], R6 ;  /* 0x0002500601007387 */ /* 0x0003e80000100800 */
[----:B------:R2:W-:Y:S01]  /*ae70*/  STL [R1+0x24c], R5 ;  /* 0x00024c0501007387 */ /* 0x0005e20000100800 */
[----:B0-----:R-:W-:-:S02]  /*ae80*/  SEL R7, R3, R11, !P2 ;  /* 0x0000000b03077207 */ /* 0x001fc40005000000 */
[----:B-1----:R-:W-:-:S03]  /*ae90*/  SEL R6, R3, R9, !P2 ;  /* 0x0000000903067207 */ /* 0x002fc60005000000 */
[----:B------:R-:W-:Y:S01]  /*aea0*/  STL [R1+0x248], R7 ;  /* 0x0002480701007387 */ /* 0x000fe20000100800 */
[C---:B--2---:R-:W-:Y:S02]  /*aeb0*/  SEL R5, R3.reuse, R2, !P2 ;  /* 0x0000000203057207 */ /* 0x044fe40005000000 */
[C---:B------:R-:W-:Y:S01]  /*aec0*/  SEL R2, R3.reuse, R29, !P2 ;  /* 0x0000001d03027207 */ /* 0x040fe20005000000 */
[----:B------:R-:W-:Y:S04]  /*aed0*/  STL [R1+0x244], R6 ;  /* 0x0002440601007387 */ /* 0x000fe80000100800 */
[----:B------:R0:W-:Y:S04]  /*aee0*/  STL [R1+0x240], R5 ;  /* 0x0002400501007387 */ /* 0x0001e80000100800 */
[----:B------:R-:W-:Y:S04]  /*aef0*/  STL [R1+0x30c8], R28 ;  /* 0x0030c81c01007387 */ /* 0x000fe80000100800 */
[----:B------:R1:W-:Y:S01]  /*af00*/  STL [R1+0x23c], R2 ;  /* 0x00023c0201007387 */ /* 0x0003e20000100800 */
[----:B0-----:R-:W-:-:S03]  /*af10*/  SEL R5, R3, R26, !P2 ;  /* 0x0000001a03057207 */ /* 0x001fc60005000000 */
[----:B------:R0:W-:Y:S01]  /*af20*/  STL [R1+0x234], R0 ;  /* 0x0002340001007387 */ /* 0x0001e20000100800 */
[C---:B-1----:R-:W-:Y:S02]  /*af30*/  SEL R2, R3.reuse, R27, !P2 ;  /* 0x0000001b03027207 */ /* 0x042fe40005000000 */
[----:B0-----:R-:W-:-:S03]  /*af40*/  SEL R0, R3, R25, !P2 ;  /* 0x0000001903007207 */ /* 0x001fc60005000000 */
[----:B------:R0:W-:Y:S04]  /*af50*/  STL [R1+0x230], R2 ;  /* 0x0002300201007387 */ /* 0x0001e80000100800 */
[----:B------:R1:W-:Y:S04]  /*af60*/  STL [R1+0x22c], R5 ;  /* 0x00022c0501007387 */ /* 0x0003e80000100800 */
[----:B------:R2:W-:Y:S01]  /*af70*/  STL [R1+0x228], R0 ;  /* 0x0002280001007387 */ /* 0x0005e20000100800 */
[C---:B0-----:R-:W-:Y:S02]  /*af80*/  SEL R2, R3.reuse, R24, !P2 ;  /* 0x0000001803027207 */ /* 0x041fe40005000000 */
[----:B-1----:R-:W-:-:S03]  /*af90*/  SEL R5, R3, R23, !P2 ;  /* 0x0000001703057207 */ /* 0x002fc60005000000 */
[----:B------:R0:W-:Y:S01]  /*afa0*/  STL [R1+0x224], R2 ;  /* 0x0002240201007387 */ /* 0x0001e20000100800 */
[----:B--2---:R-:W-:-:S03]  /*afb0*/  SEL R0, R3, R22, !P2 ;  /* 0x0000001603007207 */ /* 0x004fc60005000000 */
        /* <DEDUP_REMOVED lines=12> */
[----:B------:R1:W-:Y:S01]  /*b080*/  STL [R1+0x208], R5 ;  /* 0x0002080501007387 */ /* 0x0003e20000100800 */
[----:B0-----:R-:W-:-:S03]  /*b090*/  SEL R2, R3, R4, !P2 ;  /* 0x0000000403027207 */ /* 0x001fc60005000000 */
[----:B------:R-:W2:Y:S01]  /*b0a0*/  LDL.LU R4, [R1+0x100] ;  /* 0x0001000001047983 */ /* 0x000ea20000300800 */
[----:B-1----:R-:W-:-:S03]  /*b0b0*/  SEL R5, R3, R12, !P2 ;  /* 0x0000000c03057207 */ /* 0x002fc60005000000 */
[----:B------:R0:W-:Y:S04]  /*b0c0*/  STL [R1+0x204], R0 ;  /* 0x0002040001007387 */ /* 0x0001e80000100800 */
[----:B------:R1:W-:Y:S01]  /*b0d0*/  STL [R1+0x200], R2 ;  /* 0x0002000201007387 */ /* 0x0003e20000100800 */
[----:B0-----:R-:W-:-:S05]  /*b0e0*/  SEL R0, R3, R14, !P2 ;  /* 0x0000000e03007207 */ /* 0x001fca0005000000 */
[----:B------:R0:W-:Y:S04]  /*b0f0*/  STL [R1+0x1fc], R0 ;  /* 0x0001fc0001007387 */ /* 0x0001e80000100800 */
[----:B------:R-:W-:Y:S04]  /*b100*/  STL [R1+0x1f8], R5 ;  /* 0x0001f80501007387 */ /* 0x000fe80000100800 */
[----:B------:R-:W3:Y:S01]  /*b110*/  LDL.LU R28, [R1+0xf4] ;  /* 0x0000f400011c7983 */ /* 0x000ee20000300800 */
[C---:B-1----:R-:W-:Y:S02]  /*b120*/  SEL R2, R3.reuse, R10, !P2 ;  /* 0x0000000a03027207 */ /* 0x042fe40005000000 */
[----:B0-----:R-:W-:-:S03]  /*b130*/  SEL R0, R3, R8, !P2 ;  /* 0x0000000803007207 */ /* 0x001fc60005000000 */
[----:B------:R-:W-:Y:S04]  /*b140*/  STL [R1+0x1f4], R2 ;  /* 0x0001f40201007387 */ /* 0x000fe80000100800 */
[----:B---3--:R0:W-:Y:S04]  /*b150*/  STL [R1+0x30cc], R28 ;  /* 0x0030cc1c01007387 */ /* 0x0081e80000100800 */
[----:B------:R2:W-:Y:S04]  /*b160*/  STL [R1+0x1f0], R0 ;  /* 0x0001f00001007387 */ /* 0x0005e80000100800 */
[----:B0-----:R-:W3:Y:S01]  /*b170*/  LDL.LU R28, [R1+0xf8] ;  /* 0x0000f800011c7983 */ /* 0x001ee20000300800 */
[----:B--2---:R-:W-:-:S03]  /*b180*/  SEL R0, R3, R4, !P2 ;  /* 0x0000000403007207 */ /* 0x004fc60005000000 */
[----:B---3--:R0:W-:Y:S04]  /*b190*/  STL [R1+0x30d0], R28 ;  /* 0x0030d01c01007387 */ /* 0x0081e80000100800 */
[----:B0-----:R-:W2:Y:S04]  /*b1a0*/  LDL.LU R28, [R1+0xfc] ;  /* 0x0000fc00011c7983 */ /* 0x001ea80000300800 */
[----:B------:R-:W3:Y:S04]  /*b1b0*/  LDL.LU R13, [R1+0xec] ;  /* 0x0000ec00010d7983 */ /* 0x000ee80000300800 */
[----:B------:R-:W4:Y:S04]  /*b1c0*/  LDL.LU R11, [R1+0xe4] ;  /* 0x0000e400010b7983 */ /* 0x000f280000300800 */
        /* <DEDUP_REMOVED lines=21> */
[----:B------:R0:W-:Y:S04]  /*b320*/  STL [R1+0x1ec], R0 ;  /* 0x0001ec0001007387 */ /* 0x0001e80000100800 */
[----:B------:R-:W4:Y:S04]  /*b330*/  LDL.LU R15, [R1+0x5c] ;  /* 0x00005c00010f7983 */ /* 0x000f280000300800 */
[----:B------:R-:W4:Y:S04]  /*b340*/  LDL.LU R7, [R1+0x58] ;  /* 0x0000580001077983 */ /* 0x000f280000300800 */
[----:B------:R-:W4:Y:S04]  /*b350*/  LDL.LU R6, [R1+0x3c] ;  /* 0x00003c0001067983 */ /* 0x000f280000300800 */
[----:B0-----:R-:W4:Y:S01]  /*b360*/  LDL.LU R0, [R1+0x24] ;  /* 0x0000240001007983 */ /* 0x001f220000300800 */
[----:B--2---:R-:W-:-:S05]  /*b370*/  SEL R28, R3, R28, !P2 ;  /* 0x0000001c031c7207 */ /* 0x004fca0005000000 */
[----:B------:R0:W-:Y:S04]  /*b380*/  STL [R1+0x1e8], R28 ;  /* 0x0001e81c01007387 */ /* 0x0001e80000100800 */
[----:B0-----:R-:W2:Y:S02]  /*b390*/  LDL.LU R28, [R1+0x30d0] ;  /* 0x0030d000011c7983 */ /* 0x001ea40000300800 */
[----:B--2---:R-:W-:-:S05]  /*b3a0*/  SEL R28, R3, R28, !P2 ;  /* 0x0000001c031c7207 */ /* 0x004fca0005000000 */
[----:B------:R0:W-:Y:S04]  /*b3b0*/  STL [R1+0x1e4], R28 ;  /* 0x0001e41c01007387 */ /* 0x0001e80000100800 */
[----:B0-----:R-:W2:Y:S01]  /*b3c0*/  LDL.LU R28, [R1+0x30cc] ;  /* 0x0030cc00011c7983 */ /* 0x001ea20000300800 */
[C---:B---3--:R-:W-:Y:S02]  /*b3d0*/  SEL R13, R3.reuse, R13, !P2 ;  /* 0x0000000d030d7207 */ /* 0x048fe40005000000 */
[C---:B----4-:R-:W-:Y:S02]  /*b3e0*/  SEL R11, R3.reuse, R11, !P2 ;  /* 0x0000000b030b7207 */ /* 0x050fe40005000000 */
[C---:B------:R-:W-:Y:S02]  /*b3f0*/  SEL R9, R3.reuse, R9, !P2 ;  /* 0x0000000903097207 */ /* 0x040fe40005000000 */
[----:B------:R-:W-:-:S02]  /*b400*/  SEL R2, R3, R2, !P2 ;  /* 0x0000000203027207 */ /* 0x000fc40005000000 */
[C---:B------:R-:W-:Y:S02]  /*b410*/  SEL R29, R3.reuse, R29, !P2 ;  /* 0x0000001d031d7207 */ /* 0x040fe40005000000 */
[C---:B------:R-:W-:Y:S02]  /*b420*/  SEL R27, R3.reuse, R27, !P2 ;  /* 0x0000001b031b7207 */ /* 0x040fe40005000000 */
[C---:B------:R-:W-:Y:S02]  /*b430*/  SEL R26, R3.reuse, R26, !P2 ;  /* 0x0000001a031a7207 */ /* 0x040fe40005000000 */
[C---:B------:R-:W-:Y:S02]  /*b440*/  SEL R25, R3.reuse, R25, !P2 ;  /* 0x0000001903197207 */ /* 0x040fe40005000000 */
        /* <DEDUP_REMOVED lines=15> */
[----:B--2---:R-:W-:-:S05]  /*b540*/  SEL R28, R3, R28, !P2 ;  /* 0x0000001c031c7207 */ /* 0x004fca0005000000 */
[----:B------:R0:W-:Y:S04]  /*b550*/  STL [R1+0x1e0], R28 ;  /* 0x0001e01c01007387 */ /* 0x0001e80000100800 */
[----:B0-----:R-:W2:Y:S04]  /*b560*/  LDL.LU R28, [R1+0x30c8] ;  /* 0x0030c800011c7983 */ /* 0x001ea80000300800 */
[----:B------:R0:W-:Y:S04]  /*b570*/  STL [R1+0x1dc], R13 ;  /* 0x0001dc0d01007387 */ /* 0x0001e80000100800 */
[----:B0-----:R-:W3:Y:S04]  /*b580*/  LDL.LU R13, [R1+0x30c4] ;  /* 0x0030c400010d7983 */ /* 0x001ee80000300800 */
[----:B------:R0:W-:Y:S04]  /*b590*/  STL [R1+0x1d8], R11 ;  /* 0x0001d80b01007387 */ /* 0x0001e80000100800 */
[----:B0-----:R-:W4:Y:S04]  /*b5a0*/  LDL.LU R11, [R1+0x30c0] ;  /* 0x0030c000010b7983 */ /* 0x001f280000300800 */
        /* <DEDUP_REMOVED lines=41> */
[----:B0-----:R-:W2:Y:S01]  /*b840*/  LDL.LU R4, [R1+0x3070] ;  /* 0x0030700001047983 */ /* 0x001ea20000300800 */
[----:B------:R-:W-:-:S02]  /*b850*/  SEL R15, R3, R15, !P2 ;  /* 0x0000000f030f7207 */ /* 0x000fc40005000000 */
[----:B------:R-:W-:-:S03]  /*b860*/  SEL R0, R3, R0, !P2 ;  /* 0x0000000003007207 */ /* 0x000fc60005000000 */
[----:B------:R0:W-:Y:S02]  /*b870*/  STL [R1+0x180], R15 ;  /* 0x0001800f01007387 */ /* 0x0001e40000100800 */
[C---:B0-----:R-:W-:Y:S02]  /*b880*/  SEL R15, R3.reuse, R7, !P2 ;  /* 0x00000007030f7207 */ /* 0x041fe40005000000 */
[----:B------:R-:W-:-:S03]  /*b890*/  SEL R7, R3, R6, !P2 ;  /* 0x0000000603077207 */ /* 0x000fc60005000000 */
[----:B------:R-:W-:Y:S04]  /*b8a0*/  STL [R1+0x17c], R15 ;  /* 0x00017c0f01007387 */ /* 0x000fe80000100800 */
[----:B------:R-:W-:Y:S04]  /*b8b0*/  STL [R1+0x178], R7 ;  /* 0x0001780701007387 */ /* 0x000fe80000100800 */
[----:B------:R4:W-:Y:S02]  /*b8c0*/  STL [R1+0x174], R0 ;  /* 0x0001740001007387 */ /* 0x0009e40000100800 */
[----:B----4-:R-:W-:-:S02]  /*b8d0*/  SEL R0, R3, R10, !P2 ;  /* 0x0000000a03007207 */ /* 0x010fc40005000000 */
[C---:B--2---:R-:W-:Y:S02]  /*b8e0*/  SEL R6, R3.reuse, R4, !P2 ;  /* 0x0000000403067207 */ /* 0x044fe40005000000 */
[----:B---3--:R-:W-:-:S03]  /*b8f0*/  SEL R4, R3, R8, !P2 ;  /* 0x0000000803047207 */ /* 0x008fc60005000000 */
[----:B------:R0:W-:Y:S04]  /*b900*/  STL [R1+0x170], R6 ;  /* 0x0001700601007387 */ /* 0x0001e80000100800 */
[----:B------:R1:W-:Y:S01]  /*b910*/  STL [R1+0x16c], R4 ;  /* 0x00016c0401007387 */ /* 0x0003e20000100800 */
[----:B0-----:R-:W-:-:S03]  /*b920*/  SEL R6, R3, R12, !P2 ;  /* 0x0000000c03067207 */ /* 0x001fc60005000000 */
[----:B------:R0:W-:Y:S01]  /*b930*/  STL [R1+0x168], R0 ;  /* 0x0001680001007387 */ /* 0x0001e20000100800 */
[----:B-1----:R-:W-:-:S03]  /*b940*/  SEL R4, R3, R14, !P2 ;  /* 0x0000000e03047207 */ /* 0x002fc60005000000 */
        /* <DEDUP_REMOVED lines=27> */
[C---:B-1----:R-:W-:Y:S02]  /*bb00*/  SEL R6, R3.reuse, R2, !P2 ;  /* 0x0000000203067207 */ /* 0x042fe40005000000 */
[C---:B------:R-:W-:Y:S02]  /*bb10*/  SEL R2, R3.reuse, R11, !P2 ;  /* 0x0000000b03027207 */ /* 0x040fe40005000000 */
[C---:B--2---:R-:W-:Y:S01]  /*bb20*/  SEL R4, R3.reuse, R9, !P2 ;  /* 0x0000000903047207 */ /* 0x044fe20005000000 */
[----:B------:R0:W-:Y:S01]  /*bb30*/  STL [R1+0x10c], R6 ;  /* 0x00010c0601007387 */ /* 0x0001e20000100800 */
[----:B------:R-:W-:-:S03]  /*bb40*/  SEL R3, R3, R13, !P2 ;  /* 0x0000000d03037207 */ /* 0x000fc60005000000 */
[----:B------:R-:W2:Y:S04]  /*bb50*/  LDL.LU R12, [R1+0x274] ;  /* 0x00027400010c7983 */ /* 0x000ea80000300800 */
[----:B------:R1:W-:Y:S04]  /*bb60*/  STL [R1+0x100], R4 ;  /* 0x0001000401007387 */ /* 0x0003e80000100800 */
[----:B------:R3:W-:Y:S04]  /*bb70*/  STL [R1+0xf8], R2 ;  /* 0x0000f80201007387 */ /* 0x0007e80000100800 */
[----:B------:R-:W4:Y:S04]  /*bb80*/  LDL.LU R8, [R1+0x27c] ;  /* 0x00027c0001087983 */ /* 0x000f280000300800 */
[----:B------:R3:W-:Y:S04]  /*bb90*/  STL [R1+0xe4], R3 ;  /* 0x0000e40301007387 */ /* 0x0007e80000100800 */
[----:B------:R-:W4:Y:S04]  /*bba0*/  LDL.LU R15, [R1+0x278] ;  /* 0x00027800010f7983 */ /* 0x000f280000300800 */
[----:B------:R-:W4:Y:S04]  /*bbb0*/  LDL.LU R7, [R1+0x80] ;  /* 0x0000800001077983 */ /* 0x000f280000300800 */
[----:B0-----:R-:W4:Y:S04]  /*bbc0*/  LDL.LU R6, [R1+0x84] ;  /* 0x0000840001067983 */ /* 0x001f280000300800 */
[----:B-1----:R-:W4:Y:S01]  /*bbd0*/  LDL.LU R4, [R1+0x78] ;  /* 0x0000780001047983 */ /* 0x002f220000300800 */
[----:B---3--:R-:W-:Y:S01]  /*bbe0*/  LEA.HI.X.SX32 R2, R5, UR7, 0x1, P5 ;  /* 0x0000000705027c11 */ /* 0x008fe2000a8f0eff */
[----:B------:R-:W-:-:S02]  /*bbf0*/  ULDC UR7, c[0x0][0x240] ;  /* 0x0000900000077ab9 */ /* 0x000fc40000000800 */
        /* <DEDUP_REMOVED lines=19> */
[----:B--2---:R-:W-:-:S03]  /*bd30*/  IMAD R14, R12, UR6, RZ ;  /* 0x000000060c0e7c24 */ /* 0x004fc6000f8e02ff */
[----:B------:R-:W2:Y:S04]  /*bd40*/  LDL.LU R12, [R1+0xc] ;  /* 0x00000c00010c7983 */ /* 0x000ea80000300800 */
[----:B------:R0:W-:Y:S01]  /*bd50*/  STL [R1+0x274], R14 ;  /* 0x0002740e01007387 */ /* 0x0001e20000100800 */
[----:B----4-:R-:W-:-:S03]  /*bd60*/  IMAD R8, R8, UR6, RZ ;  /* 0x0000000608087c24 */ /* 0x010fc6000f8e02ff */
[----:B0-----:R-:W4:Y:S01]  /*bd70*/  LDL.LU R14, [R1+0x8] ;  /* 0x00000800010e7983 */ /* 0x001f220000300800 */
[----:B------:R-:W-:-:S03]  /*bd80*/  IMAD R15, R15, UR6, RZ ;  /* 0x000000060f0f7c24 */ /* 0x000fc6000f8e02ff */
[----:B------:R0:W-:Y:S01]  /*bd90*/  STL [R1+0x270], R8 ;  /* 0x0002700801007387 */ /* 0x0001e20000100800 */
[----:B------:R-:W-:Y:S02]  /*bda0*/  IMAD R7, R7, UR7, RZ ;  /* 0x0000000707077c24 */ /* 0x000fe4000f8e02ff */
[----:B------:R-:W-:Y:S01]  /*bdb0*/  IMAD R6, R6, UR7, RZ ;  /* 0x0000000706067c24 */ /* 0x000fe2000f8e02ff */
[----:B0-----:R-:W4:Y:S01]  /*bdc0*/  LDL.LU R8, [R1+0x4] ;  /* 0x0000040001087983 */ /* 0x001f220000300800 */
[----:B------:R-:W-:-:S03]  /*bdd0*/  IMAD R4, R4, UR7, RZ ;  /* 0x0000000704047c24 */ /* 0x000fc6000f8e02ff */
[----:B------:R0:W-:Y:S04]  /*bde0*/  STL [R1+0x124], R15 ;  /* 0x0001240f01007387 */ /* 0x0001e80000100800 */
[----:B0-----:R-:W4:Y:S04]  /*bdf0*/  LDL.LU R15, [R1+0x306c] ;  /* 0x00306c00010f7983 */ /* 0x001f280000300800 */
[----:B------:R0:W-:Y:S01]  /*be00*/  STL [R1+0x11c], R7 ;  /* 0x00011c0701007387 */ /* 0x0001e20000100800 */
[----:B---3--:R-:W-:-:S03]  /*be10*/  IMAD R5, R5, UR7, RZ ;  /* 0x0000000705057c24 */ /* 0x008fc6000f8e02ff */
[----:B0-----:R-:W3:Y:S04]  /*be20*/  LDL.LU R7, [R1+0x3068] ;  /* 0x0030680001077983 */ /* 0x001ee80000300800 */
[----:B------:R0:W-:Y:S04]  /*be30*/  STL [R1+0x114], R6 ;  /* 0x0001140601007387 */ /* 0x0001e80000100800 */
[----:B0-----:R-:W3:Y:S04]  /*be40*/  LDL.LU R6, [R1+0x3064] ;  /* 0x0030640001067983 */ /* 0x001ee80000300800 */
[----:B------:R0:W-:Y:S04]  /*be50*/  STL [R1+0x108], R4 ;  /* 0x0001080401007387 */ /* 0x0001e80000100800 */
[----:B0-----:R-:W3:Y:S04]  /*be60*/  LDL.LU R4, [R1] ;  /* 0x0000000001047983 */ /* 0x001ee80000300800 */
[----:B------:R0:W-:Y:S04]  /*be70*/  STL [R1+0xfc], R5 ;  /* 0x0000fc0501007387 */ /* 0x0001e80000100800 */
[----:B0-----:R-:W3:Y:S01]  /*be80*/  LDL.LU R5, [R1+0x3060] ;  /* 0x0030600001057983 */ /* 0x001ee20000300800 */
[----:B------:R-:W-:-:S02]  /*be90*/  IMAD R3, R3, UR7, RZ ;  /* 0x0000000703037c24 */ /* 0x000fc4000f8e02ff */
[----:B------:R-:W-:Y:S02]  /*bea0*/  IMAD R13, R13, UR7, RZ ;  /* 0x000000070d0d7c24 */ /* 0x000fe4000f8e02ff */
[----:B------:R-:W-:Y:S01]  /*beb0*/  IMAD R11, R11, UR7, RZ ;  /* 0x000000070b0b7c24 */ /* 0x000fe2000f8e02ff */
[----:B------:R0:W-:Y:S04]  /*bec0*/  STL [R1+0xf4], R3 ;  /* 0x0000f40301007387 */ /* 0x0001e80000100800 */
[----:B------:R-:W-:Y:S01]  /*bed0*/  STL [R1+0xec], R13 ;  /* 0x0000ec0d01007387 */ /* 0x000fe20000100800 */
[----:B0-----:R-:W-:-:S03]  /*bee0*/  IMAD R3, R9, UR7, RZ ;  /* 0x0000000709037c24 */ /* 0x001fc6000f8e02ff */
[----:B------:R0:W-:Y:S01]  /*bef0*/  STL [R1+0xe0], R11 ;  /* 0x0000e00b01007387 */ /* 0x0001e20000100800 */
[----:B------:R-:W-:-:S03]  /*bf00*/  IMAD R9, R29, UR7, RZ ;  /* 0x000000071d097c24 */ /* 0x000fc6000f8e02ff */
[----:B------:R1:W-:Y:S01]  /*bf10*/  STL [R1+0xdc], R3 ;  /* 0x0000dc0301007387 */ /* 0x0003e20000100800 */
[----:B0-----:R-:W-:-:S03]  /*bf20*/  IMAD R11, R27, UR7, RZ ;  /* 0x000000071b0b7c24 */ /* 0x001fc6000f8e02ff */
[----:B------:R0:W-:Y:S01]  /*bf30*/  STL [R1+0xd8], R9 ;  /* 0x0000d80901007387 */ /* 0x0001e20000100800 */
[----:B-1----:R-:W-:-:S03]  /*bf40*/  IMAD R3, R26, UR7, RZ ;  /* 0x000000071a037c24 */ /* 0x002fc6000f8e02ff */
[----:B------:R1:W-:Y:S04]  /*bf50*/  STL [R1+0xd4], R11 ;  /* 0x0000d40b01007387 */ /* 0x0003e80000100800 */
[----:B------:R1:W-:Y:S01]  /*bf60*/  STL [R1+0xcc], R3 ;  /* 0x0000cc0301007387 */ /* 0x0003e20000100800 */
[----:B0-----:R-:W-:Y:S02]  /*bf70*/  IMAD R9, R25, UR7, RZ ;  /* 0x0000000719097c24 */ /* 0x001fe4000f8e02ff */
[----:B-1----:R-:W-:-:S03]  /*bf80*/  IMAD R11, R24, UR7, RZ ;  /* 0x00000007180b7c24 */ /* 0x002fc6000f8e02ff */
[----:B------:R0:W-:Y:S01]  /*bf90*/  STL [R1+0xc8], R9 ;  /* 0x0000c80901007387 */ /* 0x0001e20000100800 */
[----:B------:R-:W-:-:S03]  /*bfa0*/  IMAD R3, R23, UR7, RZ ;  /* 0x0000000717037c24 */ /* 0x000fc6000f8e02ff */
[----:B------:R1:W-:Y:S04]  /*bfb0*/  STL [R1+0xc4], R11 ;  /* 0x0000c40b01007387 */ /* 0x0003e80000100800 */
[----:B------:R1:W-:Y:S01]  /*bfc0*/  STL [R1+0xc0], R3 ;  /* 0x0000c00301007387 */ /* 0x0003e20000100800 */
[----:B0-----:R-:W-:Y:S02]  /*bfd0*/  IMAD R9, R22, UR7, RZ ;  /* 0x0000000716097c24 */ /* 0x001fe4000f8e02ff */
[----:B-1----:R-:W-:-:S03]  /*bfe0*/  IMAD R11, R21, UR7, RZ ;  /* 0x00000007150b7c24 */ /* 0x002fc6000f8e02ff */
[----:B------:R0:W-:Y:S01]  /*bff0*/  STL [R1+0xbc], R9 ;  /* 0x0000bc0901007387 */ /* 0x0001e20000100800 */
[----:B------:R-:W-:-:S03]  /*c000*/  IMAD R3, R20, UR7, RZ ;  /* 0x0000000714037c24 */ /* 0x000fc6000f8e02ff */
[----:B------:R-:W-:Y:S04]  /*c010*/  STL [R1+0xb8], R11 ;  /* 0x0000b80b01007387 */ /* 0x000fe80000100800 */
[----:B------:R-:W3:Y:S01]  /*c020*/  LDL.LU R20, [R1+0x8c] ;  /* 0x00008c0001147983 */ /* 0x000ee20000300800 */
[----:B0-----:R-:W-:-:S03]  /*c030*/  IMAD R9, R19, UR7, RZ ;  /* 0x0000000713097c24 */ /* 0x001fc6000f8e02ff */
[----:B------:R0:W-:Y:S04]  /*c040*/  STL [R1+0xb4], R3 ;  /* 0x0000b40301007387 */ /* 0x0001e80000100800 */
[----:B------:R1:W-:Y:S01]  /*c050*/  STL [R1+0xb0], R9 ;  /* 0x0000b00901007387 */ /* 0x0003e20000100800 */
[----:B0-----:R-:W-:Y:S02]  /*c060*/  IMAD R3, R18, UR7, RZ ;  /* 0x0000000712037c24 */ /* 0x001fe4000f8e02ff */
[----:B-1----:R-:W-:Y:S02]  /*c070*/  IMAD R9, R10, UR7, RZ ;  /* 0x000000070a097c24 */ /* 0x002fe4000f8e02ff */
[----:B------:R-:W3:Y:S04]  /*c080*/  LDL.LU R10, [R1+0x98] ;  /* 0x00009800010a7983 */ /* 0x000ee80000300800 */
[----:B------:R0:W-:Y:S04]  /*c090*/  STL [R1+0xa4], R3 ;  /* 0x0000a40301007387 */ /* 0x0001e80000100800 */
[----:B------:R1:W-:Y:S01]  /*c0a0*/  STL [R1+0xa0], R9 ;  /* 0x0000a00901007387 */ /* 0x0003e20000100800 */
[----:B0-----:R-:W-:-:S02]  /*c0b0*/  IMAD R3, R17, UR7, RZ ;  /* 0x0000000711037c24 */ /* 0x001fc4000f8e02ff */
[----:B-1----:R-:W-:Y:S02]  /*c0c0*/  IMAD R9, R16, UR7, RZ ;  /* 0x0000000710097c24 */ /* 0x002fe4000f8e02ff */
[----:B------:R-:W3:Y:S04]  /*c0d0*/  LDL.LU R16, [R1+0x9c] ;  /* 0x00009c0001107983 */ /* 0x000ee80000300800 */
[----:B------:R2:W-:Y:S04]  /*c0e0*/  STL [R1+0x94], R3 ;  /* 0x0000940301007387 */ /* 0x0005e80000100800 */
[----:B------:R4:W-:Y:S01]  /*c0f0*/  STL [R1+0x90], R9 ;  /* 0x0000900901007387 */ /* 0x0009e20000100800 */
[----:B--2---:R-:W-:-:S03]  /*c100*/  IMAD R3, R12, UR7, RZ ;  /* 0x000000070c037c24 */ /* 0x004fc6000f8e02ff */
[----:B------:R-:W2:Y:S04]  /*c110*/  LDL.LU R12, [R1+0xa8] ;  /* 0x0000a800010c7983 */ /* 0x000ea80000300800 */
[----:B------:R0:W-:Y:S01]  /*c120*/  STL [R1+0x88], R3 ;  /* 0x0000880301007387 */ /* 0x0001e20000100800 */
[----:B----4-:R-:W-:-:S03]  /*c130*/  IMAD R9, R14, UR7, RZ ;  /* 0x000000070e097c24 */ /* 0x010fc6000f8e02ff */
[----:B0-----:R-:W4:Y:S04]  /*c140*/  LDL.LU R3, [R1+0xac] ;  /* 0x0000ac0001037983 */ /* 0x001f280000300800 */
[----:B------:R0:W-:Y:S04]  /*c150*/  STL [R1+0x84], R9 ;  /* 0x0000840901007387 */ /* 0x0001e80000100800 */
[----:B------:R-:W4:Y:S01]  /*c160*/  LDL.LU R13, [R1+0xd0] ;  /* 0x0000d000010d7983 */ /* 0x000f220000300800 */
[----:B------:R-:W-:-:S05]  /*c170*/  IMAD R8, R8, UR7, RZ ;  /* 0x0000000708087c24 */ /* 0x000fca000f8e02ff */
[----:B------:R-:W-:Y:S04]  /*c180*/  STL [R1+0x80], R8 ;  /* 0x0000800801007387 */ /* 0x000fe80000100800 */
[----:B------:R-:W4:Y:S04]  /*c190*/  LDL.LU R11, [R1+0xe8] ;  /* 0x0000e800010b7983 */ /* 0x000f280000300800 */
[----:B------:R-:W4:Y:S04]  /*c1a0*/  LDL.LU R14, [R1+0xf0] ;  /* 0x0000f000010e7983 */ /* 0x000f280000300800 */
[----:B0-----:R-:W4:Y:S04]  /*c1b0*/  LDL.LU R9, [R1+0x104] ;  /* 0x0001040001097983 */ /* 0x001f280000300800 */
[----:B------:R-:W4:Y:S01]  /*c1c0*/  LDL.LU R29, [R1+0x110] ;  /* 0x00011000011d7983 */ /* 0x000f220000300800 */
[----:B---3--:R-:W-:-:S05]  /*c1d0*/  IMAD R4, R4, UR7, RZ ;  /* 0x0000000704047c24 */ /* 0x008fca000f8e02ff */
[----:B------:R0:W-:Y:S04]  /*c1e0*/  STL [R1+0x7c], R4 ;  /* 0x00007c0401007387 */ /* 0x0001e80000100800 */
[----:B0-----:R-:W3:Y:S01]  /*c1f0*/  LDL.LU R4, [R1+0x130] ;  /* 0x0001300001047983 */ /* 0x001ee20000300800 */
[----:B------:R-:W-:-:S03]  /*c200*/  IMAD R5, R5, UR7, RZ ;  /* 0x0000000705057c24 */ /* 0x000fc6000f8e02ff */
[----:B------:R-:W3:Y:S04]  /*c210*/  LDL.LU R27, [R1+0x138] ;  /* 0x00013800011b7983 */ /* 0x000ee80000300800 */
[----:B------:R-:W3:Y:S04]  /*c220*/  LDL.LU R17, [R1+0x140] ;  /* 0x0001400001117983 */ /* 0x000ee80000300800 */
[----:B------:R0:W-:Y:S04]  /*c230*/  STL [R1+0x78], R5 ;  /* 0x0000780501007387 */ /* 0x0001e80000100800 */
[----:B------:R-:W3:Y:S04]  /*c240*/  LDL.LU R26, [R1+0x26c] ;  /* 0x00026c00011a7983 */ /* 0x000ee80000300800 */
[----:B------:R-:W3:Y:S01]  /*c250*/  LDL.LU R18, [R1+0x268] ;  /* 0x0002680001127983 */ /* 0x000ee20000300800 */
[----:B0-----:R-:W-:-:S05]  /*c260*/  IMAD R5, R6, UR7, RZ ;  /* 0x0000000706057c24 */ /* 0x001fca000f8e02ff */
        /* <DEDUP_REMOVED lines=13> */
[----:B------:R-:W3:Y:S01]  /*c340*/  LDL.LU R22, [R1+0x24c] ;  /* 0x00024c0001167983 */ /* 0x000ee20000300800 */
[----:B0-----:R-:W-:-:S03]  /*c350*/  IMAD R5, R10, UR7, RZ ;  /* 0x000000070a057c24 */ /* 0x001fc6000f8e02ff */
[----:B------:R-:W3:Y:S04]  /*c360*/  LDL.LU R10, [R1+0x248] ;  /* 0x00024800010a7983 */ /* 0x000ee80000300800 */
[----:B------:R2:W-:Y:S04]  /*c370*/  STL [R1+0x64], R5 ;  /* 0x0000640501007387 */ /* 0x0005e80000100800 */
[----:B------:R-:W3:Y:S01]  /*c380*/  LDL.LU R20, [R1+0x244] ;  /* 0x0002440001147983 */ /* 0x000ee20000300800 */
[----:B------:R-:W-:-:S05]  /*c390*/  IMAD R6, R16, UR7, RZ ;  /* 0x0000000710067c24 */ /* 0x000fca000f8e02ff */
[----:B------:R0:W-:Y:S04]  /*c3a0*/  STL [R1+0x60], R6 ;  /* 0x0000600601007387 */ /* 0x0001e80000100800 */
[----:B------:R-:W3:Y:S01]  /*c3b0*/  LDL.LU R16, [R1+0x240] ;  /* 0x0002400001107983 */ /* 0x000ee20000300800 */
[----:B--2---:R-:W-:-:S03]  /*c3c0*/  IMAD R5, R12, UR7, RZ ;  /* 0x000000070c057c24 */ /* 0x004fc6000f8e02ff */
[----:B------:R-:W2:Y:S04]  /*c3d0*/  LDL.LU R12, [R1+0x23c] ;  /* 0x00023c00010c7983 */ /* 0x000ea80000300800 */
[----:B------:R1:W-:Y:S01]  /*c3e0*/  STL [R1+0x5c], R5 ;  /* 0x00005c0501007387 */ /* 0x0003e20000100800 */
[----:B----4-:R-:W-:-:S05]  /*c3f0*/  IMAD R3, R3, UR7, RZ ;  /* 0x0000000703037c24 */ /* 0x010fca000f8e02ff */
[----:B------:R4:W-:Y:S01]  /*c400*/  STL [R1+0x58], R3 ;  /* 0x0000580301007387 */ /* 0x0009e20000100800 */
[----:B0-----:R-:W-:-:S05]  /*c410*/  IMAD R6, R13, UR7, RZ ;  /* 0x000000070d067c24 */ /* 0x001fca000f8e02ff */
[----:B------:R0:W-:Y:S01]  /*c420*/  STL [R1+0x54], R6 ;  /* 0x0000540601007387 */ /* 0x0001e20000100800 */
[----:B-1----:R-:W-:Y:S02]  /*c430*/  IMAD R5, R11, UR7, RZ ;  /* 0x000000070b057c24 */ /* 0x002fe4000f8e02ff */
[----:B----4-:R-:W-:Y:S02]  /*c440*/  IMAD R3, R14, UR7, RZ ;  /* 0x000000070e037c24 */ /* 0x010fe4000f8e02ff */
[----:B------:R-:W4:Y:S01]  /*c450*/  LDL.LU R14, [R1+0x234] ;  /* 0x00023400010e7983 */ /* 0x000f220000300800 */
[----:B0-----:R-:W-:-:S03]  /*c460*/  IMAD R6, R9, UR7, RZ ;  /* 0x0000000709067c24 */ /* 0x001fc6000f8e02ff */
[----:B------:R-:W-:Y:S04]  /*c470*/  STL [R1+0x50], R5 ;  /* 0x0000500501007387 */ /* 0x000fe80000100800 */
[----:B------:R0:W-:Y:S04]  /*c480*/  STL [R1+0x4c], R3 ;  /* 0x00004c0301007387 */ /* 0x0001e80000100800 */
[----:B------:R-:W-:Y:S01]  /*c490*/  STL [R1+0x48], R6 ;  /* 0x0000480601007387 */ /* 0x000fe20000100800 */
[----:B0-----:R-:W-:Y:S02]  /*c4a0*/  IMAD R3, R29, UR7, RZ ;  /* 0x000000071d037c24 */ /* 0x001fe4000f8e02ff */
[----:B---3--:R-:W-:-:S02]  /*c4b0*/  IMAD R5, R4, UR7, RZ ;  /* 0x0000000704057c24 */ /* 0x008fc4000f8e02ff */
[----:B------:R-:W3:Y:S04]  /*c4c0*/  LDL.LU R4, [R1+0x230] ;  /* 0x0002300001047983 */ /* 0x000ee80000300800 */
[----:B------:R0:W-:Y:S04]  /*c4d0*/  STL [R1+0x44], R3 ;  /* 0x0000440301007387 */ /* 0x0001e80000100800 */
[----:B------:R1:W-:Y:S01]  /*c4e0*/  STL [R1+0x40], R5 ;  /* 0x0000400501007387 */ /* 0x0003e20000100800 */
[----:B0-----:R-:W-:Y:S02]  /*c4f0*/  IMAD R3, R27, UR7, RZ ;  /* 0x000000071b037c24 */ /* 0x001fe4000f8e02ff */
[----:B-1----:R-:W-:-:S02]  /*c500*/  IMAD R5, R17, UR7, RZ ;  /* 0x0000000711057c24 */ /* 0x002fc4000f8e02ff */
        /* <DEDUP_REMOVED lines=16> */
[----:B------:R-:W-:Y:S04]  /*c610*/  STL [R1+0x24], R3 ;  /* 0x0000240301007387 */ /* 0x000fe80000100800 */
[----:B------:R0:W-:Y:S02]  /*c620*/  STL [R1+0x20], R5 ;  /* 0x0000200501007387 */ /* 0x0001e40000100800 */
[----:B0-----:R-:W-:-:S02]  /*c630*/  IMAD R5, R21, UR7, RZ ;  /* 0x0000000715057c24 */ /* 0x001fc4000f8e02ff */
[----:B------:R-:W3:Y:S01]  /*c640*/  LDL.LU R21, [R1+0x21c] ;  /* 0x00021c0001157983 */ /* 0x000ee20000300800 */
[----:B------:R-:W-:-:S05]  /*c650*/  IMAD R3, R23, UR7, RZ ;  /* 0x0000000717037c24 */ /* 0x000fca000f8e02ff */
[----:B------:R0:W-:Y:S04]  /*c660*/  STL [R1+0x1c], R3 ;  /* 0x00001c0301007387 */ /* 0x0001e80000100800 */
[----:B------:R1:W-:Y:S01]  /*c670*/  STL [R1+0x18], R5 ;  /* 0x0000180501007387 */ /* 0x0003e20000100800 */
[----:B0-----:R-:W-:Y:S02]  /*c680*/  IMAD R3, R22, UR7, RZ ;  /* 0x0000000716037c24 */ /* 0x001fe4000f8e02ff */
[----:B-1----:R-:W-:Y:S02]  /*c690*/  IMAD R5, R10, UR7, RZ ;  /* 0x000000070a057c24 */ /* 0x002fe4000f8e02ff */
[----:B------:R-:W3:Y:S04]  /*c6a0*/  LDL.LU R10, [R1+0x218] ;  /* 0x00021800010a7983 */ /* 0x000ee80000300800 */
[----:B------:R0:W-:Y:S04]  /*c6b0*/  STL [R1+0x14], R3 ;  /* 0x0000140301007387 */ /* 0x0001e80000100800 */
[----:B------:R1:W-:Y:S04]  /*c6c0*/  STL [R1+0x10], R5 ;  /* 0x0000100501007387 */ /* 0x0003e80000100800 */
[----:B------:R-:W3:Y:S01]  /*c6d0*/  LDL.LU R22, [R1+0x214] ;  /* 0x0002140001167983 */ /* 0x000ee20000300800 */
[----:B0-----:R-:W-:-:S02]  /*c6e0*/  IMAD R3, R20, UR7, RZ ;  /* 0x0000000714037c24 */ /* 0x001fc4000f8e02ff */
[----:B-1----:R-:W-:-:S03]  /*c6f0*/  IMAD R5, R16, UR7, RZ ;  /* 0x0000000710057c24 */ /* 0x002fc6000f8e02ff */
[----:B------:R2:W-:Y:S01]  /*c700*/  STL [R1+0xc], R3 ;  /* 0x00000c0301007387 */ /* 0x0005e20000100800 */
[----:B------:R-:W-:Y:S02]  /*c710*/  IMAD R28, R28, UR7, RZ ;  /* 0x000000071c1c7c24 */ /* 0x000fe4000f8e02ff */
[----:B--2---:R-:W-:Y:S02]  /*c720*/  IMAD R3, R12, UR7, RZ ;  /* 0x000000070c037c24 */ /* 0x004fe4000f8e02ff */
[----:B------:R-:W2:Y:S04]  /*c730*/  LDL.LU R12, [R1+0x210] ;  /* 0x00021000010c7983 */ /* 0x000ea80000300800 */
[----:B------:R-:W-:Y:S04]  /*c740*/  STL [R1+0x8], R5 ;  /* 0x0000080501007387 */ /* 0x000fe80000100800 */
[----:B------:R4:W-:Y:S04]  /*c750*/  STL [R1+0x4], R3 ;  /* 0x0000040301007387 */ /* 0x0009e80000100800 */
[----:B------:R-:W2:Y:S04]  /*c760*/  LDL.LU R23, [R1+0x20c] ;  /* 0x00020c0001177983 */ /* 0x000ea80000300800 */
[----:B------:R-:W-:Y:S01]  /*c770*/  STL [R1+0x301c], R28 ;  /* 0x00301c1c01007387 */ /* 0x000fe20000100800 */
[----:B----4-:R-:W-:-:S03]  /*c780*/  IMAD R3, R14, UR7, RZ ;  /* 0x000000070e037c24 */ /* 0x010fc6000f8e02ff */
[----:B------:R-:W4:Y:S04]  /*c790*/  LDL.LU R14, [R1+0x208] ;  /* 0x00020800010e7983 */ /* 0x000f280000300800 */
[----:B------:R-:W4:Y:S04]  /*c7a0*/  LDL.LU R24, [R1+0x204] ;  /* 0x0002040001187983 */ /* 0x000f280000300800 */
[----:B------:R-:W-:Y:S04]  /*c7b0*/  STL [R1+0x3018], R3 ;  /* 0x0030180301007387 */ /* 0x000fe80000100800 */
[----:B------:R-:W4:Y:S01]  /*c7c0*/  LDL.LU R16, [R1+0x200] ;  /* 0x0002000001107983 */ /* 0x000f220000300800 */
[----:B---3--:R-:W-:-:S05]  /*c7d0*/  IMAD R4, R4, UR7, RZ ;  /* 0x0000000704047c24 */ /* 0x008fca000f8e02ff */
[----:B------:R-:W-:Y:S01]  /*c7e0*/  STL [R1+0x3014], R4 ;  /* 0x0030140401007387 */ /* 0x000fe20000100800 */
[----:B------:R-:W-:-:S03]  /*c7f0*/  IMAD R5, R17, UR7, RZ ;  /* 0x0000000711057c24 */ /* 0x000fc6000f8e02ff */
[----:B------:R-:W3:Y:S04]  /*c800*/  LDL.LU R17, [R1+0x1fc] ;  /* 0x0001fc0001117983 */ /* 0x000ee80000300800 */
[----:B------:R-:W-:Y:S01]  /*c810*/  STL [R1+0x3010], R5 ;  /* 0x0030100501007387 */ /* 0x000fe20000100800 */
[----:B------:R-:W-:-:S03]  /*c820*/  IMAD R6, R18, UR7, RZ ;  /* 0x0000000712067c24 */ /* 0x000fc6000f8e02ff */
[----:B------:R-:W3:Y:S04]  /*c830*/  LDL.LU R18, [R1+0x1f8] ;  /* 0x0001f80001127983 */ /* 0x000ee80000300800 */
[----:B------:R-:W-:Y:S01]  /*c840*/  STL [R1+0x300c], R6 ;  /* 0x00300c0601007387 */ /* 0x000fe20000100800 */
[----:B------:R-:W-:-:S03]  /*c850*/  IMAD R7, R19, UR7, RZ ;  /* 0x0000000713077c24 */ /* 0x000fc6000f8e02ff */
[----:B------:R-:W3:Y:S04]  /*c860*/  LDL.LU R19, [R1+0x1f4] ;  /* 0x0001f40001137983 */ /* 0x000ee80000300800 */
[----:B------:R-:W-:Y:S04]  /*c870*/  STL [R1+0x3008], R7 ;  /* 0x0030080701007387 */ /* 0x000fe80000100800 */
[----:B------:R-:W3:Y:S01]  /*c880*/  LDL.LU R20, [R1+0x1f0] ;  /* 0x0001f00001147983 */ /* 0x000ee20000300800 */
[----:B------:R-:W-:-:S05]  /*c890*/  IMAD R8, R8, UR7, RZ ;  /* 0x0000000708087c24 */ /* 0x000fca000f8e02ff */
[----:B------:R0:W-:Y:S01]  /*c8a0*/  STL [R1+0x3004], R8 ;  /* 0x0030040801007387 */ /* 0x0001e20000100800 */
[----:B------:R-:W-:-:S03]  /*c8b0*/  IMAD R9, R21, UR7, RZ ;  /* 0x0000000715097c24 */ /* 0x000fc6000f8e02ff */
[----:B------:R-:W3:Y:S04]  /*c8c0*/  LDL.LU R21, [R1+0x1ec] ;  /* 0x0001ec0001157983 */ /* 0x000ee80000300800 */
[----:B------:R-:W-:Y:S01]  /*c8d0*/  STL [R1+0x3000], R9 ;  /* 0x0030000901007387 */ /* 0x000fe20000100800 */
[----:B------:R-:W-:-:S05]  /*c8e0*/  IMAD R10, R10, UR7, RZ ;  /* 0x000000070a0a7c24 */ /* 0x000fca000f8e02ff */
[----:B------:R-:W-:Y:S01]  /*c8f0*/  STL [R1+0x3020], R10 ;  /* 0x0030200a01007387 */ /* 0x000fe20000100800 */
[----:B------:R-:W-:-:S03]  /*c900*/  IMAD R11, R22, UR7, RZ ;  /* 0x00000007160b7c24 */ /* 0x000fc6000f8e02ff */
[----:B------:R-:W3:Y:S04]  /*c910*/  LDL.LU R22, [R1+0x1e8] ;  /* 0x0001e80001167983 */ /* 0x000ee80000300800 */
[----:B------:R-:W-:Y:S01]  /*c920*/  STL [R1+0x3024], R11 ;  /* 0x0030240b01007387 */ /* 0x000fe20000100800 */
[----:B--2---:R-:W-:-:S05]  /*c930*/  IMAD R12, R12, UR7, RZ ;  /* 0x000000070c0c7c24 */ /* 0x004fca000f8e02ff */
[----:B------:R-:W-:Y:S01]  /*c940*/  STL [R1+0x3028], R12 ;  /* 0x0030280c01007387 */ /* 0x000fe20000100800 */
[----:B------:R-:W-:-:S03]  /*c950*/  IMAD R13, R23, UR7, RZ ;  /* 0x00000007170d7c24 */ /* 0x000fc6000f8e02ff */
[----:B------:R-:W2:Y:S04]  /*c960*/  LDL.LU R23, [R1+0x1e4] ;  /* 0x0001e40001177983 */ /* 0x000ea80000300800 */
[----:B------:R-:W-:Y:S01]  /*c970*/  STL [R1+0x302c], R13 ;  /* 0x00302c0d01007387 */ /* 0x000fe20000100800 */
[----:B----4-:R-:W-:Y:S02]  /*c980*/  IMAD R14, R14, UR7, RZ ;  /* 0x000000070e0e7c24 */ /* 0x010fe4000f8e02ff */
[----:B------:R-:W-:-:S03]  /*c990*/  IMAD R15, R24, UR7, RZ ;  /* 0x00000007180f7c24 */ /* 0x000fc6000f8e02ff */
[----:B------:R-:W-:Y:S04]  /*c9a0*/  STL [R1+0x3030], R14 ;  /* 0x0030300e01007387 */ /* 0x000fe80000100800 */
[----:B------:R-:W4:Y:S01]  /*c9b0*/  LDL.LU R24, [R1+0x1e0] ;  /* 0x0001e00001187983 */ /* 0x000f220000300800 */
[----:B------:R-:W-:-:S03]  /*c9c0*/  IMAD R16, R16, UR7, RZ ;  /* 0x0000000710107c24 */ /* 0x000fc6000f8e02ff */
[----:B------:R-:W-:Y:S04]  /*c9d0*/  STL [R1+0x3034], R15 ;  /* 0x0030340f01007387 */ /* 0x000fe80000100800 */
[----:B------:R-:W-:Y:S04]  /*c9e0*/  STL [R1+0x3038], R16 ;  /* 0x0030381001007387 */ /* 0x000fe80000100800 */
[----:B------:R-:W4:Y:S01]  /*c9f0*/  LDL.LU R25, [R1+0x1dc] ;  /* 0x0001dc0001197983 */ /* 0x000f220000300800 */
[----:B---3--:R-:W-:-:S05]  /*ca00*/  IMAD R17, R17, UR7, RZ ;  /* 0x0000000711117c24 */ /* 0x008fca000f8e02ff */
[----:B------:R-:W-:Y:S04]  /*ca10*/  STL [R1+0x303c], R17 ;  /* 0x00303c1101007387 */ /* 0x000fe80000100800 */
[----:B------:R-:W3:Y:S01]  /*ca20*/  LDL.LU R26, [R1+0x1d8] ;  /* 0x0001d800011a7983 */ /* 0x000ee20000300800 */
[----:B------:R-:W-:-:S05]  /*ca30*/  IMAD R18, R18, UR7, RZ ;  /* 0x0000000712127c24 */ /* 0x000fca000f8e02ff */
[----:B------:R-:W-:Y:S04]  /*ca40*/  STL [R1+0x3040], R18 ;  /* 0x0030401201007387 */ /* 0x000fe80000100800 */
[----:B------:R-:W3:Y:S01]  /*ca50*/  LDL.LU R27, [R1+0x1d4] ;  /* 0x0001d400011b7983 */ /* 0x000ee20000300800 */
[----:B------:R-:W-:-:S05]  /*ca60*/  IMAD R19, R19, UR7, RZ ;  /* 0x0000000713137c24 */ /* 0x000fca000f8e02ff */
[----:B------:R-:W-:Y:S01]  /*ca70*/  STL [R1+0x3044], R19 ;  /* 0x0030441301007387 */ /* 0x000fe20000100800 */
[----:B------:R-:W-:-:S03]  /*ca80*/  IMAD R20, R20, UR7, RZ ;  /* 0x0000000714147c24 */ /* 0x000fc6000f8e02ff */
[----:B------:R-:W3:Y:S04]  /*ca90*/  LDL.LU R29, [R1+0x1d0] ;  /* 0x0001d000011d7983 */ /* 0x000ee80000300800 */
[----:B------:R1:W-:Y:S04]  /*caa0*/  STL [R1+0x3048], R20 ;  /* 0x0030481401007387 */ /* 0x0003e80000100800 */
[----:B0-----:R-:W3:Y:S04]  /*cab0*/  LDL.LU R8, [R1+0x1c8] ;  /* 0x0001c80001087983 */ /* 0x001ee80000300800 */
[----:B-1----:R-:W3:Y:S04]  /*cac0*/  LDL.LU R20, [R1+0x1c4] ;  /* 0x0001c40001147983 */ /* 0x002ee80000300800 */
[----:B------:R-:W3:Y:S01]  /*cad0*/  LDL.LU R7, [R1+0x1c0] ;  /* 0x0001c00001077983 */ /* 0x000ee20000300800 */
[----:B------:R-:W-:-:S05]  /*cae0*/  IMAD R21, R21, UR7, RZ ;  /* 0x0000000715157c24 */ /* 0x000fca000f8e02ff */
[----:B------:R0:W-:Y:S04]  /*caf0*/  STL [R1+0x304c], R21 ;  /* 0x00304c1501007387 */ /* 0x0001e80000100800 */
[----:B0-----:R-:W3:Y:S04]  /*cb00*/  LDL.LU R21, [R1+0x1cc] ;  /* 0x0001cc0001157983 */ /* 0x001ee80000300800 */
[----:B------:R-:W3:Y:S04]  /*cb10*/  LDL.LU R6, [R1+0x1bc] ;  /* 0x0001bc0001067983 */ /* 0x000ee80000300800 */
[----:B------:R-:W3:Y:S04]  /*cb20*/  LDL.LU R19, [R1+0x1b8] ;  /* 0x0001b80001137983 */ /* 0x000ee80000300800 */
[----:B------:R-:W3:Y:S01]  /*cb30*/  LDL.LU R4, [R1+0x1b4] ;  /* 0x0001b40001047983 */ /* 0x000ee20000300800 */
[----:B------:R-:W-:-:S05]  /*cb40*/  IMAD R22, R22, UR7, RZ ;  /* 0x0000000716167c24 */ /* 0x000fca000f8e02ff */
[----:B------:R3:W-:Y:S04]  /*cb50*/  STL [R1+0x3050], R22 ;  /* 0x0030501601007387 */ /* 0x0007e80000100800 */
[----:B------:R-:W3:Y:S04]  /*cb60*/  LDL.LU R9, [R1+0x1b0] ;  /* 0x0001b00001097983 */ /* 0x000ee80000300800 */
[----:B------:R-:W3:Y:S01]  /*cb70*/  LDL.LU R28, [R1+0x1ac] ;  /* 0x0001ac00011c7983 */ /* 0x000ee20000300800 */
[----:B--2---:R-:W-:-:S05]  /*cb80*/  IMAD R23, R23, UR7, RZ ;  /* 0x0000000717177c24 */ /* 0x004fca000f8e02ff */
[----:B------:R-:W-:Y:S04]  /*cb90*/  STL [R1+0x3054], R23 ;  /* 0x0030541701007387 */ /* 0x000fe80000100800 */
[----:B------:R-:W2:Y:S04]  /*cba0*/  LDL.LU R3, [R1+0x1a8] ;  /* 0x0001a80001037983 */ /* 0x000ea80000300800 */
[----:B------:R-:W2:Y:S04]  /*cbb0*/  LDL.LU R18, [R1+0x1a4] ;  /* 0x0001a40001127983 */ /* 0x000ea80000300800 */
[----:B------:R-:W2:Y:S01]  /*cbc0*/  LDL.LU R5, [R1+0x1a0] ;  /* 0x0001a00001057983 */ /* 0x000ea20000300800 */
[----:B----4-:R-:W-:-:S05]  /*cbd0*/  IMAD R24, R24, UR7, RZ ;  /* 0x0000000718187c24 */ /* 0x010fca000f8e02ff */
[----:B------:R-:W-:Y:S04]  /*cbe0*/  STL [R1+0x3058], R24 ;  /* 0x0030581801007387 */ /* 0x000fe80000100800 */
[----:B------:R-:W4:Y:S04]  /*cbf0*/  LDL.LU R17, [R1+0x19c] ;  /* 0x00019c0001117983 */ /* 0x000f280000300800 */
[----:B------:R-:W4:Y:S04]  /*cc00*/  LDL.LU R13, [R1+0x198] ;  /* 0x00019800010d7983 */ /* 0x000f280000300800 */
[----:B------:R-:W4:Y:S04]  /*cc10*/  LDL.LU R16, [R1+0x194] ;  /* 0x0001940001107983 */ /* 0x000f280000300800 */
[----:B------:R-:W4:Y:S04]  /*cc20*/  LDL.LU R15, [R1+0x190] ;  /* 0x00019000010f7983 */ /* 0x000f280000300800 */
[----:B------:R-:W4:Y:S04]  /*cc30*/  LDL.LU R12, [R1+0x18c] ;  /* 0x00018c00010c7983 */ /* 0x000f280000300800 */
[----:B------:R-:W4:Y:S04]  /*cc40*/  LDL.LU R14, [R1+0x188] ;  /* 0x00018800010e7983 */ /* 0x000f280000300800 */
[----:B------:R-:W4:Y:S04]  /*cc50*/  LDL.LU R11, [R1+0x184] ;  /* 0x00018400010b7983 */ /* 0x000f280000300800 */
[----:B------:R-:W4:Y:S01]  /*cc60*/  LDL.LU R10, [R1+0x180] ;  /* 0x00018000010a7983 */ /* 0x000f220000300800 */
[----:B---3--:R-:W-:-:S03]  /*cc70*/  IMAD R22, R8, UR7, RZ ;  /* 0x0000000708167c24 */ /* 0x008fc6000f8e02ff */
[----:B------:R-:W3:Y:S01]  /*cc80*/  LDL.LU R8, [R1+0x17c] ;  /* 0x00017c0001087983 */ /* 0x000ee20000300800 */
[----:B------:R-:W-:-:S05]  /*cc90*/  IMAD R21, R21, UR7, RZ ;  /* 0x0000000715157c24 */ /* 0x000fca000f8e02ff */
[----:B------:R0:W-:Y:S04]  /*cca0*/  STL [R1+0x8c], R21 ;  /* 0x00008c1501007387 */ /* 0x0001e80000100800 */
[----:B------:R-:W-:Y:S01]  /*ccb0*/  STL [R1+0x98], R22 ;  /* 0x0000981601007387 */ /* 0x000fe20000100800 */
[----:B0-----:R-:W-:Y:S02]  /*ccc0*/  IMAD R21, R20, UR7, RZ ;  /* 0x0000000714157c24 */ /* 0x001fe4000f8e02ff */
[----:B------:R-:W-:Y:S02]  /*ccd0*/  IMAD R20, R7, UR7, RZ ;  /* 0x0000000707147c24 */ /* 0x000fe4000f8e02ff */
[----:B------:R-:W3:Y:S04]  /*cce0*/  LDL.LU R7, [R1+0x178] ;  /* 0x0001780001077983 */ /* 0x000ee80000300800 */
[----:B------:R0:W-:Y:S04]  /*ccf0*/  STL [R1+0x9c], R21 ;  /* 0x00009c1501007387 */ /* 0x0001e80000100800 */
[----:B------:R1:W-:Y:S01]  /*cd00*/  STL [R1+0xa8], R20 ;  /* 0x0000a81401007387 */ /* 0x0003e20000100800 */
[----:B0-----:R-:W-:-:S03]  /*cd10*/  IMAD R21, R6, UR7, RZ ;  /* 0x0000000706157c24 */ /* 0x001fc6000f8e02ff */
[----:B------:R-:W3:Y:S01]  /*cd20*/  LDL.LU R6, [R1+0x174] ;  /* 0x0001740001067983 */ /* 0x000ee20000300800 */
[----:B-1----:R-:W-:-:S03]  /*cd30*/  IMAD R20, R19, UR7, RZ ;  /* 0x0000000713147c24 */ /* 0x002fc6000f8e02ff */
[----:B------:R-:W-:Y:S01]  /*cd40*/  STL [R1+0xac], R21 ;  /* 0x0000ac1501007387 */ /* 0x000fe20000100800 */
[----:B------:R-:W-:-:S03]  /*cd50*/  IMAD R19, R4, UR7, RZ ;  /* 0x0000000704137c24 */ /* 0x000fc6000f8e02ff */
[----:B------:R-:W3:Y:S04]  /*cd60*/  LDL.LU R4, [R1+0x170] ;  /* 0x0001700001047983 */ /* 0x000ee80000300800 */
[----:B------:R0:W-:Y:S04]  /*cd70*/  STL [R1+0xd0], R20 ;  /* 0x0000d01401007387 */ /* 0x0001e80000100800 */
[----:B------:R1:W-:Y:S01]  /*cd80*/  STL [R1+0xe8], R19 ;  /* 0x0000e81301007387 */ /* 0x0003e20000100800 */
[----:B0-----:R-:W-:-:S03]  /*cd90*/  IMAD R20, R9, UR7, RZ ;  /* 0x0000000709147c24 */ /* 0x001fc6000f8e02ff */
[----:B------:R-:W3:Y:S01]  /*cda0*/  LDL.LU R9, [R1+0x16c] ;  /* 0x00016c0001097983 */ /* 0x000ee20000300800 */
[----:B-1----:R-:W-:-:S03]  /*cdb0*/  IMAD R19, R28, UR7, RZ ;  /* 0x000000071c137c24 */ /* 0x002fc6000f8e02ff */
[----:B------:R2:W-:Y:S04]  /*cdc0*/  STL [R1+0xf0], R20 ;  /* 0x0000f01401007387 */ /* 0x0005e80000100800 */
[----:B------:R-:W3:Y:S04]  /*cdd0*/  LDL.LU R28, [R1+0x168] ;  /* 0x00016800011c7983 */ /* 0x000ee80000300800 */
[----:B------:R0:W-:Y:S01]  /*cde0*/  STL [R1+0x104], R19 ;  /* 0x0001041301007387 */ /* 0x0001e20000100800 */
[----:B--2---:R-:W-:-:S03]  /*cdf0*/  IMAD R20, R3, UR7, RZ ;  /* 0x0000000703147c24 */ /* 0x004fc6000f8e02ff */
[----:B------:R-:W2:Y:S01]  /*ce00*/  LDL.LU R3, [R1+0x164] ;  /* 0x0001640001037983 */ /* 0x000ea20000300800 */
[----:B0-----:R-:W-:-:S03]  /*ce10*/  IMAD R19, R18, UR7, RZ ;  /* 0x0000000712137c24 */ /* 0x001fc6000f8e02ff */
[----:B------:R-:W-:Y:S01]  /*ce20*/  STL [R1+0x110], R20 ;  /* 0x0001101401007387 */ /* 0x000fe20000100800 */
[----:B------:R-:W-:-:S03]  /*ce30*/  IMAD R18, R5, UR7, RZ ;  /* 0x0000000705127c24 */ /* 0x000fc6000f8e02ff */
[----:B------:R-:W2:Y:S04]  /*ce40*/  LDL.LU R5, [R1+0x160] ;  /* 0x0001600001057983 */ /* 0x000ea80000300800 */
[----:B------:R-:W-:Y:S04]  /*ce50*/  STL [R1+0x130], R19 ;  /* 0x0001301301007387 */ /* 0x000fe80000100800 */
[----:B------:R0:W-:Y:S01]  /*ce60*/  STL [R1+0x138], R18 ;  /* 0x0001381201007387 */ /* 0x0001e20000100800 */
[----:B----4-:R-:W-:Y:S02]  /*ce70*/  IMAD R17, R17, UR7, RZ ;  /* 0x0000000711117c24 */ /* 0x010fe4000f8e02ff */
[----:B0-----:R-:W-:-:S02]  /*ce80*/  IMAD R18, R13, UR7, RZ ;  /* 0x000000070d127c24 */ /* 0x001fc4000f8e02ff */
[----:B------:R-:W4:Y:S04]  /*ce90*/  LDL.LU R13, [R1+0x15c] ;  /* 0x00015c00010d7983 */ /* 0x000f280000300800 */
[----:B------:R0:W-:Y:S04]  /*cea0*/  STL [R1+0x140], R17 ;  /* 0x0001401101007387 */ /* 0x0001e80000100800 */
[----:B------:R-:W-:Y:S01]  /*ceb0*/  STL [R1+0x198], R18 ;  /* 0x0001981201007387 */ /* 0x000fe20000100800 */
[----:B0-----:R-:W-:Y:S02]  /*cec0*/  IMAD R17, R16, UR7, RZ ;  /* 0x0000000710117c24 */ /* 0x001fe4000f8e02ff */
[----:B------:R-:W-:-:S02]  /*ced0*/  IMAD R16, R15, UR7, RZ ;  /* 0x000000070f107c24 */ /* 0x000fc4000f8e02ff */
[----:B------:R-:W-:Y:S01]  /*cee0*/  IMAD R15, R12, UR7, RZ ;  /* 0x000000070c0f7c24 */ /* 0x000fe2000f8e02ff */
[----:B------:R-:W-:Y:S01]  /*cef0*/  STL [R1+0x194], R17 ;  /* 0x0001941101007387 */ /* 0x000fe20000100800 */
[----:B------:R-:W-:-:S03]  /*cf00*/  IMAD R14, R14, UR7, RZ ;  /* 0x000000070e0e7c24 */ /* 0x000fc6000f8e02ff */
[----:B------:R-:W4:Y:S04]  /*cf10*/  LDL.LU R12, [R1+0x158] ;  /* 0x00015800010c7983 */ /* 0x000f280000300800 */
[----:B------:R-:W-:Y:S04]  /*cf20*/  STL [R1+0x190], R16 ;  /* 0x0001901001007387 */ /* 0x000fe80000100800 */
[----:B------:R0:W-:Y:S02]  /*cf30*/  STL [R1+0x18c], R15 ;  /* 0x00018c0f01007387 */ /* 0x0001e40000100800 */
[----:B0-----:R-:W-:-:S02]  /*cf40*/  IMAD R15, R11, UR7, RZ ;  /* 0x000000070b0f7c24 */ /* 0x001fc4000f8e02ff */
[----:B------:R-:W4:Y:S04]  /*cf50*/  LDL.LU R11, [R1+0x154] ;  /* 0x00015400010b7983 */ /* 0x000f280000300800 */
[----:B------:R0:W-:Y:S04]  /*cf60*/  STL [R1+0x188], R14 ;  /* 0x0001880e01007387 */ /* 0x0001e80000100800 */
[----:B------:R-:W-:Y:S04]  /*cf70*/  STL [R1+0x184], R15 ;  /* 0x0001840f01007387 */ /* 0x000fe80000100800 */
[----:B------:R-:W4:Y:S01]  /*cf80*/  LDL.LU R21, [R1+0x150] ;  /* 0x0001500001157983 */ /* 0x000f220000300800 */
[----:B0-----:R-:W-:-:S03]  /*cf90*/  IMAD R14, R10, UR7, RZ ;  /* 0x000000070a0e7c24 */ /* 0x001fc6000f8e02ff */
[----:B------:R-:W4:Y:S04]  /*cfa0*/  LDL.LU R10, [R1+0x14c] ;  /* 0x00014c00010a7983 */ /* 0x000f280000300800 */
[----:B------:R3:W-:Y:S04]  /*cfb0*/  STL [R1+0x180], R14 ;  /* 0x0001800e01007387 */ /* 0x0007e80000100800 */
[----:B------:R-:W4:Y:S01]  /*cfc0*/  LDL.LU R20, [R1+0x148] ;  /* 0x0001480001147983 */ /* 0x000f220000300800 */
[----:B---3--:R-:W-:-:S03]  /*cfd0*/  IMAD R14, R8, UR7, RZ ;  /* 0x00000007080e7c24 */ /* 0x008fc6000f8e02ff */
[----:B------:R-:W3:Y:S04]  /*cfe0*/  LDL.LU R8, [R1+0x144] ;  /* 0x0001440001087983 */ /* 0x000ee80000300800 */
[----:B------:R0:W-:Y:S01]  /*cff0*/  STL [R1+0x17c], R14 ;  /* 0x00017c0e01007387 */ /* 0x0001e20000100800 */
[----:B------:R-:W-:-:S03]  /*d000*/  IMAD R15, R7, UR7, RZ ;  /* 0x00000007070f7c24 */ /* 0x000fc6000f8e02ff */
[----:B------:R-:W3:Y:S04]  /*d010*/  LDL.LU R7, [R1+0x13c] ;  /* 0x00013c0001077983 */ /* 0x000ee80000300800 */
[----:B------:R-:W-:Y:S04]  /*d020*/  STL [R1+0x178], R15 ;  /* 0x0001780f01007387 */ /* 0x000fe80000100800 */
[----:B------:R-:W3:Y:S01]  /*d030*/  LDL.LU R17, [R1+0x134] ;  /* 0x0001340001117983 */ /* 0x000ee20000300800 */
[----:B0-----:R-:W-:-:S03]  /*d040*/  IMAD R14, R6, UR7, RZ ;  /* 0x00000007060e7c24 */ /* 0x001fc6000f8e02ff */
[----:B------:R-:W3:Y:S04]  /*d050*/  LDL.LU R6, [R1+0x12c] ;  /* 0x00012c0001067983 */ /* 0x000ee80000300800 */
[----:B------:R0:W-:Y:S04]  /*d060*/  STL [R1+0x174], R14 ;  /* 0x0001740e01007387 */ /* 0x0001e80000100800 */
[----:B------:R-:W3:Y:S01]  /*d070*/  LDL.LU R16, [R1+0x128] ;  /* 0x0001280001107983 */ /* 0x000ee20000300800 */
[----:B0-----:R-:W-:-:S03]  /*d080*/  IMAD R14, R4, UR7, RZ ;  /* 0x00000007040e7c24 */ /* 0x001fc6000f8e02ff */
[----:B------:R-:W3:Y:S04]  /*d090*/  LDL.LU R4, [R1+0x120] ;  /* 0x0001200001047983 */ /* 0x000ee80000300800 */
[----:B------:R0:W-:Y:S02]  /*d0a0*/  STL [R1+0x170], R14 ;  /* 0x0001700e01007387 */ /* 0x0001e40000100800 */
[----:B0-----:R-:W-:Y:S02]  /*d0b0*/  IMAD R14, R9, UR7, RZ ;  /* 0x00000007090e7c24 */ /* 0x001fe4000f8e02ff */
[----:B------:R-:W-:Y:S02]  /*d0c0*/  IMAD R9, R28, UR7, RZ ;  /* 0x000000071c097c24 */ /* 0x000fe4000f8e02ff */
[----:B------:R-:W3:Y:S04]  /*d0d0*/  LDL.LU R28, [R1+0x10c] ;  /* 0x00010c00011c7983 */ /* 0x000ee80000300800 */
[----:B------:R-:W-:Y:S04]  /*d0e0*/  STL [R1+0x16c], R14 ;  /* 0x00016c0e01007387 */ /* 0x000fe80000100800 */
[----:B------:R0:W-:Y:S04]  /*d0f0*/  STL [R1+0x168], R9 ;  /* 0x0001680901007387 */ /* 0x0001e80000100800 */
[----:B0-----:R-:W3:Y:S01]  /*d100*/  LDL.LU R9, [R1+0x100] ;  /* 0x0001000001097983 */ /* 0x001ee20000300800 */
[----:B--2---:R-:W-:-:S03]  /*d110*/  IMAD R14, R3, UR7, RZ ;  /* 0x00000007030e7c24 */ /* 0x004fc6000f8e02ff */
[----:B------:R-:W2:Y:S04]  /*d120*/  LDL.LU R3, [R1+0xf8] ;  /* 0x0000f80001037983 */ /* 0x000ea80000300800 */
[----:B------:R0:W-:Y:S02]  /*d130*/  STL [R1+0x164], R14 ;  /* 0x0001640e01007387 */ /* 0x0001e40000100800 */
[----:B0-----:R-:W-:Y:S02]  /*d140*/  IMAD R14, R5, UR7, RZ ;  /* 0x00000007050e7c24 */ /* 0x001fe4000f8e02ff */
[----:B------:R-:W2:Y:S04]  /*d150*/  LDL.LU R5, [R1+0xe4] ;  /* 0x0000e40001057983 */ /* 0x000ea80000300800 */
[----:B------:R-:W2:Y:S04]  /*d160*/  LDL.LU R19, [R1+0x11c] ;  /* 0x00011c0001137983 */ /* 0x000ea80000300800 */
[----:B------:R0:W-:Y:S04]  /*d170*/  STL [R1+0x160], R14 ;  /* 0x0001600e01007387 */ /* 0x0001e80000100800 */
[----:B------:R-:W2:Y:S04]  /*d180*/  LDL.LU R18, [R1+0x124] ;  /* 0x0001240001127983 */ /* 0x000ea80000300800 */
[----:B------:R-:W2:Y:S01]  /*d190*/  LDL.LU R15, [R1+0x114] ;  /* 0x00011400010f7983 */ /* 0x000ea20000300800 */
[----:B----4-:R-:W-:-:S05]  /*d1a0*/  IMAD R13, R13, UR7, RZ ;  /* 0x000000070d0d7c24 */ /* 0x010fca000f8e02ff */
[----:B------:R1:W-:Y:S04]  /*d1b0*/  STL [R1+0x15c], R13 ;  /* 0x00015c0d01007387 */ /* 0x0003e80000100800 */
[----:B0-----:R-:W4:Y:S04]  /*d1c0*/  LDL.LU R14, [R1+0x108] ;  /* 0x00010800010e7983 */ /* 0x001f280000300800 */
[----:B-1----:R-:W4:Y:S01]  /*d1d0*/  LDL.LU R13, [R1+0xfc] ;  /* 0x0000fc00010d7983 */ /* 0x002f220000300800 */
[----:B------:R-:W-:-:S03]  /*d1e0*/  IMAD R22, R12, UR7, RZ ;  /* 0x000000070c167c24 */ /* 0x000fc6000f8e02ff */
[----:B------:R-:W4:Y:S04]  /*d1f0*/  LDL.LU R12, [R1+0xf4] ;  /* 0x0000f400010c7983 */ /* 0x000f280000300800 */
[----:B------:R0:W-:Y:S02]  /*d200*/  STL [R1+0x158], R22 ;  /* 0x0001581601007387 */ /* 0x0001e40000100800 */
[----:B0-----:R-:W-:Y:S02]  /*d210*/  IMAD R22, R11, UR7, RZ ;  /* 0x000000070b167c24 */ /* 0x001fe4000f8e02ff */
[----:B------:R-:W4:Y:S04]  /*d220*/  LDL.LU R11, [R1+0xec] ;  /* 0x0000ec00010b7983 */ /* 0x000f280000300800 */
[----:B------:R0:W-:Y:S01]  /*d230*/  STL [R1+0x154], R22 ;  /* 0x0001541601007387 */ /* 0x0001e20000100800 */
[----:B------:R-:W-:-:S02]  /*d240*/  IMAD R21, R21, UR7, RZ ;  /* 0x0000000715157c24 */ /* 0x000fc4000f8e02ff */
[----:B0-----:R-:W-:Y:S02]  /*d250*/  IMAD R22, R10, UR7, RZ ;  /* 0x000000070a167c24 */ /* 0x001fe4000f8e02ff */
[----:B------:R-:W4:Y:S04]  /*d260*/  LDL.LU R10, [R1+0xe0] ;  /* 0x0000e000010a7983 */ /* 0x000f280000300800 */
[----:B------:R0:W-:Y:S04]  /*d270*/  STL [R1+0x150], R21 ;  /* 0x0001501501007387 */ /* 0x0001e80000100800 */
[----:B------:R-:W-:Y:S01]  /*d280*/  STL [R1+0x14c], R22 ;  /* 0x00014c1601007387 */ /* 0x000fe20000100800 */
[----:B0-----:R-:W-:-:S02]  /*d290*/  IMAD R21, R20, UR7, RZ ;  /* 0x0000000714157c24 */ /* 0x001fc4000f8e02ff */
[----:B---3--:R-:W-:Y:S02]  /*d2a0*/  IMAD R20, R8, UR7, RZ ;  /* 0x0000000708147c24 */ /* 0x008fe4000f8e02ff */
        /* <DEDUP_REMOVED lines=9> */
[----:B------:R-:W-:Y:S01]  /*d340*/  STL [R1+0x134], R20 ;  /* 0x0001341401007387 */ /* 0x000fe20000100800 */
[----:B------:R-:W-:-:S03]  /*d350*/  IMAD R16, R16, UR7, RZ ;  /* 0x0000000710107c24 */ /* 0x000fc6000f8e02ff */
[----:B------:R0:W-:Y:S02]  /*d360*/  STL [R1+0x12c], R17 ;  /* 0x00012c1101007387 */ /* 0x0001e40000100800 */
[----:B0-----:R-:W-:Y:S02]  /*d370*/  IMAD R17, R4, UR7, RZ ;  /* 0x0000000704117c24 */ /* 0x001fe4000f8e02ff */
[----:B------:R-:W3:Y:S04]  /*d380*/  LDL.LU R4, [R1+0xcc] ;  /* 0x0000cc0001047983 */ /* 0x000ee80000300800 */
[----:B------:R0:W-:Y:S04]  /*d390*/  STL [R1+0x128], R16 ;  /* 0x0001281001007387 */ /* 0x0001e80000100800 */
[----:B------:R1:W-:Y:S01]  /*d3a0*/  STL [R1+0x120], R17 ;  /* 0x0001201101007387 */ /* 0x0003e20000100800 */
[----:B0-----:R-:W-:-:S03]  /*d3b0*/  IMAD R16, R0, UR7, RZ ;  /* 0x0000000700107c24 */ /* 0x001fc6000f8e02ff */
[----:B------:R-:W4:Y:S01]  /*d3c0*/  LDL.LU R0, [R1+0x305c] ;  /* 0x00305c0001007983 */ /* 0x000f220000300800 */
[----:B-1----:R-:W-:-:S03]  /*d3d0*/  IMAD R17, R28, UR7, RZ ;  /* 0x000000071c117c24 */ /* 0x002fc6000f8e02ff */
[----:B------:R-:W3:Y:S04]  /*d3e0*/  LDL.LU R28, [R1+0xc8] ;  /* 0x0000c800011c7983 */ /* 0x000ee80000300800 */
[----:B------:R0:W-:Y:S04]  /*d3f0*/  STL [R1+0x118], R16 ;  /* 0x0001181001007387 */ /* 0x0001e80000100800 */
[----:B------:R-:W-:Y:S01]  /*d400*/  STL [R1+0x10c], R17 ;  /* 0x00010c1101007387 */ /* 0x000fe20000100800 */
[----:B0-----:R-:W-:Y:S02]  /*d410*/  IMAD R16, R9, UR7, RZ ;  /* 0x0000000709107c24 */ /* 0x001fe4000f8e02ff */
[----:B--2---:R-:W-:-:S02]  /*d420*/  IMAD R9, R3, UR7, RZ ;  /* 0x0000000703097c24 */ /* 0x004fc4000f8e02ff */
[----:B------:R-:W2:Y:S04]  /*d430*/  LDL.LU R3, [R1+0xc4] ;  /* 0x0000c40001037983 */ /* 0x000ea80000300800 */
[----:B------:R0:W-:Y:S04]  /*d440*/  STL [R1+0x100], R16 ;  /* 0x0001001001007387 */ /* 0x0001e80000100800 */
[----:B------:R-:W-:Y:S01]  /*d450*/  STL [R1+0xf8], R9 ;  /* 0x0000f80901007387 */ /* 0x000fe20000100800 */
[----:B0-----:R-:W-:-:S03]  /*d460*/  IMAD R16, R5, UR7, RZ ;  /* 0x0000000705107c24 */ /* 0x001fc6000f8e02ff */
[----:B------:R-:W2:Y:S04]  /*d470*/  LDL.LU R5, [R1+0xc0] ;  /* 0x0000c00001057983 */ /* 0x000ea80000300800 */
[----:B------:R0:W-:Y:S02]  /*d480*/  STL [R1+0xe4], R16 ;  /* 0x0000e41001007387 */ /* 0x0001e40000100800 */
[----:B0-----:R-:W-:Y:S02]  /*d490*/  LEA R16, P4, R18, UR8, 0x1 ;  /* 0x0000000812107c11 */ /* 0x001fe4000f8808ff */
[----:B----4-:R-:W-:-:S05]  /*d4a0*/  LEA R9, P5, R19, R0, 0x1 ;  /* 0x0000000013097211 */ /* 0x010fca00078a08ff */
[----:B------:R0:W-:Y:S04]  /*d4b0*/  STL [R1+0x2fc8], R9 ;  /* 0x002fc80901007387 */ /* 0x0001e80000100800 */
[----:B------:R-:W4:Y:S01]  /*d4c0*/  LDL.LU R20, [R1+0xbc] ;  /* 0x0000bc0001147983 */ /* 0x000f220000300800 */
[-C--:B------:R-:W-:Y:S02]  /*d4d0*/  LEA R17, P3, R15, R0.reuse, 0x1 ;  /* 0x000000000f117211 */ /* 0x080fe400078608ff */
[----:B0-----:R-:W-:-:S03]  /*d4e0*/  LEA R9, P2, R14, R0, 0x1 ;  /* 0x000000000e097211 */ /* 0x001fc600078408ff */
[----:B------:R0:W-:Y:S01]  /*d4f0*/  STL [R1+0x2fb4], R17 ;  /* 0x002fb41101007387 */ /* 0x0001e20000100800 */
[----:B------:R-:W-:-:S03]  /*d500*/  LEA R21, P1, R13, R0, 0x1 ;  /* 0x000000000d157211 */ /* 0x000fc600078208ff */
[----:B------:R1:W-:Y:S01]  /*d510*/  STL [R1+0x2fb8], R9 ;  /* 0x002fb80901007387 */ /* 0x0003e20000100800 */
[----:B0-----:R-:W-:-:S03]  /*d520*/  LEA R17, P0, R12, R0, 0x1 ;  /* 0x000000000c117211 */ /* 0x001fc600078008ff */
[----:B-1----:R-:W4:Y:S04]  /*d530*/  LDL.LU R9, [R1+0xb8] ;  /* 0x0000b80001097983 */ /* 0x002f280000300800 */
[----:B------:R-:W-:Y:S04]  /*d540*/  STL [R1+0x2fbc], R21 ;  /* 0x002fbc1501007387 */ /* 0x000fe80000100800 */
[----:B------:R0:W-:Y:S02]  /*d550*/  STL [R1+0x2fc0], R17 ;  /* 0x002fc01101007387 */ /* 0x0001e40000100800 */
[----:B0-----:R-:W-:-:S02]  /*d560*/  LEA.HI.X.SX32 R17, R19, R2, 0x1, P5 ;  /* 0x0000000213117211 */ /* 0x001fc400028f0eff */
[----:B------:R-:W4:Y:S01]  /*d570*/  LDL.LU R19, [R1+0xb4] ;  /* 0x0000b40001137983 */ /* 0x000f220000300800 */
[----:B------:R-:W-:-:S05]  /*d580*/  LEA R21, P6, R11, R0, 0x1 ;  /* 0x000000000b157211 */ /* 0x000fca00078c08ff */
[----:B------:R-:W-:Y:S04]  /*d590*/  STL [R1+0x2fc4], R21 ;  /* 0x002fc41501007387 */ /* 0x000fe80000100800 */
[----:B------:R0:W-:Y:S02]  /*d5a0*/  STL [R1+0x2fb0], R17 ;  /* 0x002fb01101007387 */ /* 0x0001e40000100800 */
[----:B0-----:R-:W-:Y:S02]  /*d5b0*/  LEA.HI.X.SX32 R17, R18, UR9, 0x1, P4 ;  /* 0x0000000912117c11 */ /* 0x001fe4000a0f0eff */
[----:B------:R-:W4:Y:S01]  /*d5c0*/  LDL.LU R18, [R1+0xb0] ;  /* 0x0000b00001127983 */ /* 0x000f220000300800 */
[----:B------:R-:W-:-:S05]  /*d5d0*/  LEA R21, P5, R10, R0, 0x1 ;  /* 0x000000000a157211 */ /* 0x000fca00078a08ff */
[----:B------:R-:W-:Y:S04]  /*d5e0*/  STL [R1+0x2fac], R21 ;  /* 0x002fac1501007387 */ /* 0x000fe80000100800 */
[----:B------:R3:W-:Y:S02]  /*d5f0*/  STL.64 [R1+0x1bc8], R16 ;  /* 0x001bc81001007387 */ /* 0x0007e40000100a00 */
[----:B---3--:R-:W-:Y:S02]  /*d600*/  LEA R17, P4, R8, R0, 0x1 ;  /* 0x0000000008117211 */ /* 0x008fe400078808ff */
[----:B------:R-:W-:-:S03]  /*d610*/  LEA.HI.X.SX32 R16, R15, R2, 0x1, P3 ;  /* 0x000000020f107211 */ /* 0x000fc600018f0eff */
[----:B------:R0:W-:Y:S01]  /*d620*/  STL [R1+0x2fa8], R17 ;  /* 0x002fa81101007387 */ /* 0x0001e20000100800 */
[----:B------:R-:W-:-:S03]  /*d630*/  LEA R15, P3, R7, R0, 0x1 ;  /* 0x00000000070f7211 */ /* 0x000fc600078608ff */
[----:B0-----:R-:W3:Y:S04]  /*d640*/  LDL.LU R17, [R1+0xa4] ;  /* 0x0000a40001117983 */ /* 0x001ee80000300800 */
[----:B------:R0:W-:Y:S04]  /*d650*/  STL [R1+0x2fa0], R16 ;  /* 0x002fa01001007387 */ /* 0x0001e80000100800 */
[----:B------:R1:W-:Y:S04]  /*d660*/  STL [R1+0x2fa4], R15 ;  /* 0x002fa40f01007387 */ /* 0x0003e80000100800 */
[----:B0-----:R-:W3:Y:S01]  /*d670*/  LDL.LU R16, [R1+0xa0] ;  /* 0x0000a00001107983 */ /* 0x001ee20000300800 */
[----:B------:R-:W-:-:S02]  /*d680*/  LEA.HI.X.SX32 R14, R14, R2, 0x1, P2 ;  /* 0x000000020e0e7211 */ /* 0x000fc400010f0eff */
[----:B-1----:R-:W-:-:S03]  /*d690*/  LEA R15, P2, R6, R0, 0x1 ;  /* 0x00000000060f7211 */ /* 0x002fc600078408ff */
[----:B------:R0:W-:Y:S04]  /*d6a0*/  STL [R1+0x2f98], R14 ;  /* 0x002f980e01007387 */ /* 0x0001e80000100800 */
[----:B------:R1:W-:Y:S01]  /*d6b0*/  STL [R1+0x2f9c], R15 ;  /* 0x002f9c0f01007387 */ /* 0x0003e20000100800 */
[----:B0-----:R-:W-:-:S03]  /*d6c0*/  LEA.HI.X.SX32 R14, R13, R2, 0x1, P1 ;  /* 0x000000020d0e7211 */ /* 0x001fc600008f0eff */
[----:B-1----:R-:W3:Y:S01]  /*d6d0*/  LDL.LU R15, [R1+0x94] ;  /* 0x00009400010f7983 */ /* 0x002ee20000300800 */
[----:B------:R-:W-:Y:S02]  /*d6e0*/  LEA R13, P1, R4, R0, 0x1 ;  /* 0x00000000040d7211 */ /* 0x000fe400078208ff */
[----:B------:R-:W-:Y:S01]  /*d6f0*/  LEA.HI.X.SX32 R12, R12, R2, 0x1, P0 ;  /* 0x000000020c0c7211 */ /* 0x000fe200000f0eff */
[----:B------:R0:W-:Y:S04]  /*d700*/  STL [R1+0x2f90], R14 ;  /* 0x002f900e01007387 */ /* 0x0001e80000100800 */
[----:B------:R1:W-:Y:S04]  /*d710*/  STL [R1+0x2f94], R13 ;  /* 0x002f940d01007387 */ /* 0x0003e80000100800 */
[----:B0-----:R-:W3:Y:S01]  /*d720*/  LDL.LU R14, [R1+0x90] ;  /* 0x00009000010e7983 */ /* 0x001ee20000300800 */
[----:B-1----:R-:W-:-:S03]  /*d730*/  LEA R13, P0, R28, R0, 0x1 ;  /* 0x000000001c0d7211 */ /* 0x002fc600078008ff */
[----:B------:R-:W-:Y:S04]  /*d740*/  STL [R1+0x2f88], R12 ;  /* 0x002f880c01007387 */ /* 0x000fe80000100800 */
[----:B------:R0:W-:Y:S04]  /*d750*/  STL [R1+0x2f8c], R13 ;  /* 0x002f8c0d01007387 */ /* 0x0001e80000100800 */
[----:B0-----:R-:W3:Y:S01]  /*d760*/  LDL.LU R13, [R1+0x88] ;  /* 0x00008800010d7983 */ /* 0x001ee20000300800 */
[----:B------:R-:W-:Y:S02]  /*d770*/  LEA.HI.X.SX32 R12, R11, R2, 0x1, P6 ;  /* 0x000000020b0c7211 */ /* 0x000fe400030f0eff */
[----:B--2---:R-:W-:-:S03]  /*d780*/  LEA R11, P6, R3, R0, 0x1 ;  /* 0x00000000030b7211 */ /* 0x004fc600078c08ff */
[----:B------:R0:W-:Y:S04]  /*d790*/  STL [R1+0x2f80], R12 ;  /* 0x002f800c01007387 */ /* 0x0001e80000100800 */
[----:B------:R1:W-:Y:S01]  /*d7a0*/  STL [R1+0x2f84], R11 ;  /* 0x002f840b01007387 */ /* 0x0003e20000100800 */
[----:B------:R-:W-:-:S03]  /*d7b0*/  LEA.HI.X.SX32 R10, R10, R2, 0x1, P5 ;  /* 0x000000020a0a7211 */ /* 0x000fc600028f0eff */
[----:B0-----:R-:W2:Y:S01]  /*d7c0*/  LDL.LU R12, [R1+0x84] ;  /* 0x00008400010c7983 */ /* 0x001ea20000300800 */
[----:B------:R-:W-:-:S03]  /*d7d0*/  LEA R21, P5, R5, R0, 0x1 ;  /* 0x0000000005157211 */ /* 0x000fc600078a08ff */
[----:B------:R0:W-:Y:S04]  /*d7e0*/  STL [R1+0x2f78], R10 ;  /* 0x002f780a01007387 */ /* 0x0001e80000100800 */
[----:B-1----:R-:W2:Y:S01]  /*d7f0*/  LDL.LU R11, [R1+0x80] ;  /* 0x00008000010b7983 */ /* 0x002ea20000300800 */
[----:B0-----:R-:W-:-:S03]  /*d800*/  LEA.HI.X.SX32 R10, R8, R2, 0x1, P4 ;  /* 0x00000002080a7211 */ /* 0x001fc600020f0eff */
[----:B------:R-:W-:Y:S04]  /*d810*/  STL [R1+0x2f7c], R21 ;  /* 0x002f7c1501007387 */ /* 0x000fe80000100800 */
[----:B------:R0:W-:Y:S01]  /*d820*/  STL [R1+0x2f70], R10 ;  /* 0x002f700a01007387 */ /* 0x0001e20000100800 */
[----:B------:R-:W-:-:S03]  /*d830*/  LEA.HI.X.SX32 R7, R7, R2, 0x1, P3 ;  /* 0x0000000207077211 */ /* 0x000fc600018f0eff */
[----:B0-----:R-:W2:Y:S01]  /*d840*/  LDL.LU R10, [R1+0x7c] ;  /* 0x00007c00010a7983 */ /* 0x001ea20000300800 */
[----:B----4-:R-:W-:-:S05]  /*d850*/  LEA R8, P4, R20, R0, 0x1 ;  /* 0x0000000014087211 */ /* 0x010fca00078808ff */
[----:B------:R0:W-:Y:S04]  /*d860*/  STL [R1+0x2f74], R8 ;  /* 0x002f740801007387 */ /* 0x0001e80000100800 */
[----:B------:R1:W-:Y:S04]  /*d870*/  STL [R1+0x2f68], R7 ;  /* 0x002f680701007387 */ /* 0x0003e80000100800 */
[----:B0-----:R-:W4:Y:S01]  /*d880*/  LDL.LU R8, [R1+0x78] ;  /* 0x0000780001087983 */ /* 0x001f220000300800 */
[----:B------:R-:W-:Y:S02]  /*d890*/  LEA R21, P3, R9, R0, 0x1 ;  /* 0x0000000009157211 */ /* 0x000fe400078608ff */
[----:B-1----:R-:W-:-:S03]  /*d8a0*/  LEA.HI.X.SX32 R7, R6, R2, 0x1, P2 ;  /* 0x0000000206077211 */ /* 0x002fc600010f0eff */
[----:B------:R0:W-:Y:S04]  /*d8b0*/  STL [R1+0x2f6c], R21 ;  /* 0x002f6c1501007387 */ /* 0x0001e80000100800 */
[----:B------:R-:W4:Y:S04]  /*d8c0*/  LDL.LU R6, [R1+0x74] ;  /* 0x0000740001067983 */ /* 0x000f280000300800 */
[----:B------:R1:W-:Y:S01]  /*d8d0*/  STL [R1+0x2f60], R7 ;  /* 0x002f600701007387 */ /* 0x0003e20000100800 */
[----:B0-----:R-:W-:Y:S02]  /*d8e0*/  LEA R21, P2, R19, R0, 0x1 ;  /* 0x0000000013157211 */ /* 0x001fe400078408ff */
[----:B-1----:R-:W-:-:S03]  /*d8f0*/  LEA.HI.X.SX32 R7, R4, R2, 0x1, P1 ;  /* 0x0000000204077211 */ /* 0x002fc600008f0eff */
[----:B------:R0:W-:Y:S04]  /*d900*/  STL [R1+0x2f64], R21 ;  /* 0x002f641501007387 */ /* 0x0001e80000100800 */
[----:B------:R-:W4:Y:S04]  /*d910*/  LDL.LU R4, [R1+0x70] ;  /* 0x0000700001047983 */ /* 0x000f280000300800 */
[----:B------:R1:W-:Y:S01]  /*d920*/  STL [R1+0x2f58], R7 ;  /* 0x002f580701007387 */ /* 0x0003e20000100800 */
[----:B0-----:R-:W-:Y:S02]  /*d930*/  LEA R21, P1, R18, R0, 0x1 ;  /* 0x0000000012157211 */ /* 0x001fe400078208ff */
[----:B-1----:R-:W-:-:S03]  /*d940*/  LEA.HI.X.SX32 R7, R28, R2, 0x1, P0 ;  /* 0x000000021c077211 */ /* 0x002fc600000f0eff */
[----:B------:R-:W-:Y:S04]  /*d950*/  STL [R1+0x2f5c], R21 ;  /* 0x002f5c1501007387 */ /* 0x000fe80000100800 */
[----:B------:R-:W4:Y:S04]  /*d960*/  LDL.LU R28, [R1+0x6c] ;  /* 0x00006c00011c7983 */ /* 0x000f280000300800 */
[----:B------:R0:W-:Y:S02]  /*d970*/  STL [R1+0x2f50], R7 ;  /* 0x002f500701007387 */ /* 0x0001e40000100800 */
[----:B0-----:R-:W-:-:S02]  /*d980*/  LEA.HI.X.SX32 R7, R3, R2, 0x1, P6 ;  /* 0x0000000203077211 */ /* 0x001fc400030f0eff */
[----:B------:R-:W4:Y:S01]  /*d990*/  LDL.LU R3, [R1+0x68] ;  /* 0x0000680001037983 */ /* 0x000f220000300800 */
[----:B---3--:R-:W-:-:S05]  /*d9a0*/  LEA R21, P0, R17, R0, 0x1 ;  /* 0x0000000011157211 */ /* 0x008fca00078008ff */
[----:B------:R0:W-:Y:S04]  /*d9b0*/  STL [R1+0x2f54], R21 ;  /* 0x002f541501007387 */ /* 0x0001e80000100800 */
[----:B------:R1:W-:Y:S01]  /*d9c0*/  STL [R1+0x2f48], R7 ;  /* 0x002f480701007387 */ /* 0x0003e20000100800 */
[----:B0-----:R-:W-:Y:S02]  /*d9d0*/  LEA R21, P6, R16, R0, 0x1 ;  /* 0x0000000010157211 */ /* 0x001fe400078c08ff */
[----:B-1----:R-:W-:Y:S02]  /*d9e0*/  LEA.HI.X.SX32 R7, R5, R2, 0x1, P5 ;  /* 0x0000000205077211 */ /* 0x002fe400028f0eff */
[----:B------:R-:W3:Y:S04]  /*d9f0*/  LDL.LU R5, [R1+0x64] ;  /* 0x0000640001057983 */ /* 0x000ee80000300800 */
[----:B------:R-:W-:Y:S04]  /*da00*/  STL [R1+0x2f4c], R21 ;  /* 0x002f4c1501007387 */ /* 0x000fe80000100800 */
[----:B------:R0:W-:Y:S04]  /*da10*/  STL [R1+0x2f40], R7 ;  /* 0x002f400701007387 */ /* 0x0001e80000100800 */
[----:B0-----:R-:W3:Y:S01]  /*da20*/  LDL.LU R7, [R1+0x60] ;  /* 0x0000600001077983 */ /* 0x001ee20000300800 */
[----:B------:R-:W-:-:S02]  /*da30*/  LEA R21, P5, R15, R0, 0x1 ;  /* 0x000000000f157211 */ /* 0x000fc400078a08ff */
[-C--:B------:R-:W-:Y:S02]  /*da40*/  LEA.HI.X.SX32 R22, R20, R2.reuse, 0x1, P4 ;  /* 0x0000000214167211 */ /* 0x080fe400020f0eff */
[----:B------:R-:W-:Y:S01]  /*da50*/  LEA.HI.X.SX32 R20, R9, R2, 0x1, P3 ;  /* 0x0000000209147211 */ /* 0x000fe200018f0eff */
[----:B------:R0:W-:Y:S04]  /*da60*/  STL [R1+0x2f44], R21 ;  /* 0x002f441501007387 */ /* 0x0001e80000100800 */
[----:B------:R-:W-:Y:S04]  /*da70*/  STL [R1+0x2f38], R22 ;  /* 0x002f381601007387 */ /* 0x000fe80000100800 */
[----:B------:R-:W3:Y:S01]  /*da80*/  LDL.LU R9, [R1+0x5c] ;  /* 0x00005c0001097983 */ /* 0x000ee20000300800 */
[----:B0-----:R-:W-:-:S05]  /*da90*/  LEA R21, P4, R14, R0, 0x1 ;  /* 0x000000000e157211 */ /* 0x001fca00078808ff */
[----:B------:R0:W-:Y:S04]  /*daa0*/  STL [R1+0x2f3c], R21 ;  /* 0x002f3c1501007387 */ /* 0x0001e80000100800 */
[----:B------:R2:W-:Y:S01]  /*dab0*/  STL [R1+0x2f30], R20 ;  /* 0x002f301401007387 */ /* 0x0005e20000100800 */
[----:B0-----:R-:W-:-:S05]  /*dac0*/  LEA R21, P3, R13, R0, 0x1 ;  /* 0x000000000d157211 */ /* 0x001fca00078608ff */
[----:B------:R-:W-:Y:S04]  /*dad0*/  STL [R1+0x2f34], R21 ;  /* 0x002f341501007387 */ /* 0x000fe80000100800 */
[----:B------:R-:W3:Y:S01]  /*dae0*/  LDL.LU R23, [R1+0x58] ;  /* 0x0000580001177983 */ /* 0x000ee20000300800 */
[----:B------:R-:W-:Y:S02]  /*daf0*/  LEA.HI.X.SX32 R19, R19, R2, 0x1, P2 ;  /* 0x0000000213137211 */ /* 0x000fe400010f0eff */
[----:B--2---:R-:W-:-:S03]  /*db00*/  LEA R20, P2, R12, R0, 0x1 ;  /* 0x000000000c147211 */ /* 0x004fc600078408ff */
[----:B------:R0:W-:Y:S04]  /*db10*/  STL [R1+0x2f28], R19 ;  /* 0x002f281301007387 */ /* 0x0001e80000100800 */
[----:B------:R-:W-:Y:S01]  /*db20*/  STL [R1+0x2f2c], R20 ;  /* 0x002f2c1401007387 */ /* 0x000fe20000100800 */
[----:B0-----:R-:W-:-:S05]  /*db30*/  LEA.HI.X.SX32 R19, R18, R2, 0x1, P1 ;  /* 0x0000000212137211 */ /* 0x001fca00008f0eff */
[----:B------:R-:W-:Y:S04]  /*db40*/  STL [R1+0x2f20], R19 ;  /* 0x002f201301007387 */ /* 0x000fe80000100800 */
[----:B------:R-:W2:Y:S01]  /*db50*/  LDL.LU R22, [R1+0x54] ;  /* 0x0000540001167983 */ /* 0x000ea20000300800 */
[----:B------:R-:W-:Y:S02]  /*db60*/  LEA R18, P1, R11, R0, 0x1 ;  /* 0x000000000b127211 */ /* 0x000fe400078208ff */
[----:B------:R-:W-:-:S03]  /*db70*/  LEA.HI.X.SX32 R17, R17, R2, 0x1, P0 ;  /* 0x0000000211117211 */ /* 0x000fc600000f0eff */
[----:B------:R0:W-:Y:S04]  /*db80*/  STL [R1+0x2f24], R18 ;  /* 0x002f241201007387 */ /* 0x0001e80000100800 */
[----:B------:R-:W-:Y:S01]  /*db90*/  STL [R1+0x2f18], R17 ;  /* 0x002f181101007387 */ /* 0x000fe20000100800 */
[----:B0-----:R-:W-:-:S05]  /*dba0*/  LEA R18, P0, R10, R0, 0x1 ;  /* 0x000000000a127211 */ /* 0x001fca00078008ff */
[----:B------:R-:W-:Y:S04]  /*dbb0*/  STL [R1+0x2f1c], R18 ;  /* 0x002f1c1201007387 */ /* 0x000fe80000100800 */
[----:B------:R-:W2:Y:S01]  /*dbc0*/  LDL.LU R21, [R1+0x50] ;  /* 0x0000500001157983 */ /* 0x000ea20000300800 */
[----:B------:R-:W-:-:S05]  /*dbd0*/  LEA.HI.X.SX32 R16, R16, R2, 0x1, P6 ;  /* 0x0000000210107211 */ /* 0x000fca00030f0eff */
[----:B------:R0:W-:Y:S02]  /*dbe0*/  STL [R1+0x2f10], R16 ;  /* 0x002f101001007387 */ /* 0x0001e40000100800 */
[-C--:B0-----:R-:W-:Y:S02]  /*dbf0*/  LEA.HI.X.SX32 R16, R15, R2.reuse, 0x1, P5 ;  /* 0x000000020f107211 */ /* 0x081fe400028f0eff */
[-C--:B------:R-:W-:Y:S02]  /*dc00*/  LEA.HI.X.SX32 R14, R14, R2.reuse, 0x1, P4 ;  /* 0x000000020e0e7211 */ /* 0x080fe400020f0eff */
[----:B------:R-:W-:Y:S02]  /*dc10*/  LEA.HI.X.SX32 R13, R13, R2, 0x1, P3 ;  /* 0x000000020d0d7211 */ /* 0x000fe400018f0eff */
[----:B----4-:R-:W-:-:S05]  /*dc20*/  LEA R17, P6, R8, R0, 0x1 ;  /* 0x0000000008117211 */ /* 0x010fca00078c08ff */
[----:B------:R-:W-:Y:S04]  /*dc30*/  STL [R1+0x2f14], R17 ;  /* 0x002f141101007387 */ /* 0x000fe80000100800 */
[----:B------:R-:W-:Y:S04]  /*dc40*/  STL [R1+0x2f08], R16 ;  /* 0x002f081001007387 */ /* 0x000fe80000100800 */
[----:B------:R-:W4:Y:S01]  /*dc50*/  LDL.LU R20, [R1+0x4c] ;  /* 0x00004c0001147983 */ /* 0x000f220000300800 */
[----:B------:R-:W-:-:S05]  /*dc60*/  LEA R15, P5, R6, R0, 0x1 ;  /* 0x00000000060f7211 */ /* 0x000fca00078a08ff */
[----:B------:R0:W-:Y:S04]  /*dc70*/  STL [R1+0x2f0c], R15 ;  /* 0x002f0c0f01007387 */ /* 0x0001e80000100800 */
[----:B------:R1:W-:Y:S01]  /*dc80*/  STL [R1+0x2f00], R14 ;  /* 0x002f000e01007387 */ /* 0x0003e20000100800 */
[----:B0-----:R-:W-:-:S05]  /*dc90*/  LEA R15, P4, R4, R0, 0x1 ;  /* 0x00000000040f7211 */ /* 0x001fca00078808ff */
[----:B------:R-:W-:Y:S04]  /*dca0*/  STL [R1+0x2f04], R15 ;  /* 0x002f040f01007387 */ /* 0x000fe80000100800 */
[----:B------:R-:W4:Y:S04]  /*dcb0*/  LDL.LU R19, [R1+0x48] ;  /* 0x0000480001137983 */ /* 0x000f280000300800 */
[----:B------:R0:W-:Y:S01]  /*dcc0*/  STL [R1+0x2ef8], R13 ;  /* 0x002ef80d01007387 */ /* 0x0001e20000100800 */
[----:B-1----:R-:W-:Y:S02]  /*dcd0*/  LEA R14, P3, R28, R0, 0x1 ;  /* 0x000000001c0e7211 */ /* 0x002fe400078608ff */
[----:B0-----:R-:W-:-:S03]  /*dce0*/  LEA.HI.X.SX32 R13, R12, R2, 0x1, P2 ;  /* 0x000000020c0d7211 */ /* 0x001fc600010f0eff */
[----:B------:R-:W-:Y:S04]  /*dcf0*/  STL [R1+0x2efc], R14 ;  /* 0x002efc0e01007387 */ /* 0x000fe80000100800 */
[----:B------:R-:W-:Y:S04]  /*dd00*/  STL [R1+0x2ef0], R13 ;  /* 0x002ef00d01007387 */ /* 0x000fe80000100800 */
[----:B------:R-:W4:Y:S01]  /*dd10*/  LDL.LU R18, [R1+0x44] ;  /* 0x0000440001127983 */ /* 0x000f220000300800 */
[----:B------:R-:W-:Y:S02]  /*dd20*/  LEA R12, P2, R3, R0, 0x1 ;  /* 0x00000000030c7211 */ /* 0x000fe400078408ff */
[----:B------:R-:W-:-:S03]  /*dd30*/  LEA.HI.X.SX32 R11, R11, R2, 0x1, P1 ;  /* 0x000000020b0b7211 */ /* 0x000fc600008f0eff */
[----:B------:R-:W-:Y:S04]  /*dd40*/  STL [R1+0x2ef4], R12 ;  /* 0x002ef40c01007387 */ /* 0x000fe80000100800 */
[----:B------:R0:W-:Y:S01]  /*dd50*/  STL [R1+0x2ee8], R11 ;  /* 0x002ee80b01007387 */ /* 0x0001e20000100800 */
[-C--:B------:R-:W-:Y:S02]  /*dd60*/  LEA.HI.X.SX32 R8, R8, R2.reuse, 0x1, P6 ;  /* 0x0000000208087211 */ /* 0x080fe400030f0eff */
[----:B0-----:R-:W-:Y:S02]  /*dd70*/  LEA.HI.X.SX32 R11, R10, R2, 0x1, P0 ;  /* 0x000000020a0b7211 */ /* 0x001fe400000f0eff */
[----:B---3--:R-:W-:-:S05]  /*dd80*/  LEA R12, P1, R5, R0, 0x1 ;  /* 0x00000000050c7211 */ /* 0x008fca00078208ff */
[----:B------:R-:W-:Y:S04]  /*dd90*/  STL [R1+0x2eec], R12 ;  /* 0x002eec0c01007387 */ /* 0x000fe80000100800 */
[----:B------:R-:W3:Y:S04]  /*dda0*/  LDL.LU R17, [R1+0x40] ;  /* 0x0000400001117983 */ /* 0x000ee80000300800 */
[----:B------:R-:W-:Y:S01]  /*ddb0*/  STL [R1+0x2ee0], R11 ;  /* 0x002ee00b01007387 */ /* 0x000fe20000100800 */
[----:B------:R-:W-:-:S05]  /*ddc0*/  LEA R10, P0, R7, R0, 0x1 ;  /* 0x00000000070a7211 */ /* 0x000fca00078008ff */
[----:B------:R0:W-:Y:S04]  /*ddd0*/  STL [R1+0x2ee4], R10 ;  /* 0x002ee40a01007387 */ /* 0x0001e80000100800 */
[----:B------:R-:W3:Y:S04]  /*dde0*/  LDL.LU R16, [R1+0x3c] ;  /* 0x00003c0001107983 */ /* 0x000ee80000300800 */
[----:B------:R1:W-:Y:S01]  /*ddf0*/  STL [R1+0x2ed8], R8 ;  /* 0x002ed80801007387 */ /* 0x0003e20000100800 */
[----:B0-----:R-:W-:-:S03]  /*de00*/  LEA R10, P6, R9, R0, 0x1 ;  /* 0x00000000090a7211 */ /* 0x001fc600078c08ff */
[----:B------:R-:W3:Y:S04]  /*de10*/  LDL.LU R15, [R1+0x38] ;  /* 0x00003800010f7983 */ /* 0x000ee80000300800 */
[----:B------:R-:W-:Y:S01]  /*de20*/  STL [R1+0x2edc], R10 ;  /* 0x002edc0a01007387 */ /* 0x000fe20000100800 */
[----:B-1----:R-:W-:-:S03]  /*de30*/  LEA.HI.X.SX32 R8, R6, R2, 0x1, P5 ;  /* 0x0000000206087211 */ /* 0x002fc600028f0eff */
[----:B------:R-:W3:Y:S04]  /*de40*/  LDL.LU R14, [R1+0x34] ;  /* 0x00003400010e7983 */ /* 0x000ee80000300800 */
[----:B------:R-:W-:Y:S04]  /*de50*/  STL [R1+0x2ed0], R8 ;  /* 0x002ed00801007387 */ /* 0x000fe80000100800 */
[----:B------:R-:W3:Y:S01]  /*de60*/  LDL.LU R13, [R1+0x30] ;  /* 0x00003000010d7983 */ /* 0x000ee20000300800 */
[----:B------:R-:W-:Y:S02]  /*de70*/  LEA R6, P5, R23, R0, 0x1 ;  /* 0x0000000017067211 */ /* 0x000fe400078a08ff */
[----:B------:R-:W-:-:S03]  /*de80*/  LEA.HI.X.SX32 R4, R4, R2, 0x1, P4 ;  /* 0x0000000204047211 */ /* 0x000fc600020f0eff */
[----:B------:R2:W-:Y:S04]  /*de90*/  STL [R1+0x2ed4], R6 ;  /* 0x002ed40601007387 */ /* 0x0005e80000100800 */
[----:B------:R-:W3:Y:S04]  /*dea0*/  LDL.LU R12, [R1+0x2c] ;  /* 0x00002c00010c7983 */ /* 0x000ee80000300800 */
[----:B------:R0:W-:Y:S04]  /*deb0*/  STL [R1+0x2ec8], R4 ;  /* 0x002ec80401007387 */ /* 0x0001e80000100800 */
[----:B------:R-:W3:Y:S01]  /*dec0*/  LDL.LU R11, [R1+0x28] ;  /* 0x00002800010b7983 */ /* 0x000ee20000300800 */
[----:B--2---:R-:W-:-:S02]  /*ded0*/  LEA R6, P4, R22, R0, 0x1 ;  /* 0x0000000016067211 */ /* 0x004fc400078808ff */
[----:B0-----:R-:W-:-:S03]  /*dee0*/  LEA.HI.X.SX32 R4, R28, R2, 0x1, P3 ;  /* 0x000000021c047211 */ /* 0x001fc600018f0eff */
[----:B------:R0:W-:Y:S04]  /*def0*/  STL [R1+0x2ecc], R6 ;  /* 0x002ecc0601007387 */ /* 0x0001e80000100800 */
[----:B------:R-:W2:Y:S04]  /*df00*/  LDL.LU R10, [R1+0x24] ;  /* 0x00002400010a7983 */ /* 0x000ea80000300800 */
[----:B------:R1:W-:Y:S04]  /*df10*/  STL [R1+0x2ec0], R4 ;  /* 0x002ec00401007387 */ /* 0x0003e80000100800 */
[----:B------:R-:W2:Y:S01]  /*df20*/  LDL.LU R28, [R1+0x20] ;  /* 0x00002000011c7983 */ /* 0x000ea20000300800 */
[----:B0-----:R-:W-:-:S02]  /*df30*/  LEA R6, P3, R21, R0, 0x1 ;  /* 0x0000000015067211 */ /* 0x001fc400078608ff */
[----:B-1----:R-:W-:-:S03]  /*df40*/  LEA.HI.X.SX32 R4, R3, R2, 0x1, P2 ;  /* 0x0000000203047211 */ /* 0x002fc600010f0eff */
[----:B------:R0:W-:Y:S04]  /*df50*/  STL [R1+0x2ec4], R6 ;  /* 0x002ec40601007387 */ /* 0x0001e80000100800 */
[----:B------:R-:W2:Y:S04]  /*df60*/  LDL.LU R3, [R1+0x1c] ;  /* 0x00001c0001037983 */ /* 0x000ea80000300800 */
[----:B------:R1:W-:Y:S01]  /*df70*/  STL [R1+0x2eb8], R4 ;  /* 0x002eb80401007387 */ /* 0x0003e20000100800 */
[----:B0-----:R-:W-:-:S03]  /*df80*/  LEA.HI.X.SX32 R6, R5, R2, 0x1, P1 ;  /* 0x0000000205067211 */ /* 0x001fc600008f0eff */
[----:B-1----:R-:W2:Y:S01]  /*df90*/  LDL.LU R4, [R1+0x18] ;  /* 0x0000180001047983 */ /* 0x002ea20000300800 */
[----:B----4-:R-:W-:-:S05]  /*dfa0*/  LEA R8, P2, R20, R0, 0x1 ;  /* 0x0000000014087211 */ /* 0x010fca00078408ff */
[----:B------:R0:W-:Y:S04]  /*dfb0*/  STL [R1+0x2ebc], R8 ;  /* 0x002ebc0801007387 */ /* 0x0001e80000100800 */
[----:B------:R-:W4:Y:S04]  /*dfc0*/  LDL.LU R5, [R1+0x14] ;  /* 0x0000140001057983 */ /* 0x000f280000300800 */
[----:B------:R1:W-:Y:S01]  /*dfd0*/  STL [R1+0x2eb0], R6 ;  /* 0x002eb00601007387 */ /* 0x0003e20000100800 */
[----:B0-----:R-:W-:-:S03]  /*dfe0*/  LEA.HI.X.SX32 R8, R7, R2, 0x1, P0 ;  /* 0x0000000207087211 */ /* 0x001fc600000f0eff */
[----:B-1----:R-:W4:Y:S01]  /*dff0*/  LDL.LU R6, [R1+0x10] ;  /* 0x0000100001067983 */ /* 0x002f220000300800 */
[----:B------:R-:W-:-:S05]  /*e000*/  LEA R24, P1, R19, R0, 0x1 ;  /* 0x0000000013187211 */ /* 0x000fca00078208ff */
[----:B------:R-:W-:Y:S04]  /*e010*/  STL [R1+0x2eb4], R24 ;  /* 0x002eb41801007387 */ /* 0x000fe80000100800 */
[----:B------:R-:W4:Y:S04]  /*e020*/  LDL.LU R7, [R1+0xc] ;  /* 0x00000c0001077983 */ /* 0x000f280000300800 */
[----:B------:R0:W-:Y:S04]  /*e030*/  STL [R1+0x2ea8], R8 ;  /* 0x002ea80801007387 */ /* 0x0001e80000100800 */
[----:B0-----:R-:W4:Y:S01]  /*e040*/  LDL.LU R8, [R1+0x8] ;  /* 0x0000080001087983 */ /* 0x001f220000300800 */
[----:B------:R-:W-:-:S05]  /*e050*/  LEA R24, P0, R18, R0, 0x1 ;  /* 0x0000000012187211 */ /* 0x000fca00078008ff */
[----:B------:R0:W-:Y:S02]  /*e060*/  STL [R1+0x2eac], R24 ;  /* 0x002eac1801007387 */ /* 0x0001e40000100800 */
[-C--:B0-----:R-:W-:Y:S02]  /*e070*/  LEA.HI.X.SX32 R24, R9, R2.reuse, 0x1, P6 ;  /* 0x0000000209187211 */ /* 0x081fe400030f0eff */
[----:B------:R-:W4:Y:S01]  /*e080*/  LDL.LU R9, [R1+0x4] ;  /* 0x0000040001097983 */ /* 0x000f220000300800 */
[----:B------:R-:W-:-:S03]  /*e090*/  LEA.HI.X.SX32 R23, R23, R2, 0x1, P5 ;  /* 0x0000000217177211 */ /* 0x000fc600028f0eff */
[----:B------:R3:W-:Y:S01]  /*e0a0*/  STL [R1+0x2ea0], R24 ;  /* 0x002ea01801007387 */ /* 0x0007e20000100800 */
[-C--:B------:R-:W-:Y:S02]  /*e0b0*/  LEA.HI.X.SX32 R22, R22, R2.reuse, 0x1, P4 ;  /* 0x0000000216167211 */ /* 0x080fe400020f0eff */
[----:B------:R-:W-:Y:S02]  /*e0c0*/  LEA.HI.X.SX32 R21, R21, R2, 0x1, P3 ;  /* 0x0000000215157211 */ /* 0x000fe400018f0eff */
[----:B---3--:R-:W-:-:S05]  /*e0d0*/  LEA R24, P6, R17, R0, 0x1 ;  /* 0x0000000011187211 */ /* 0x008fca00078c08ff */
[----:B------:R0:W-:Y:S04]  /*e0e0*/  STL [R1+0x2ea4], R24 ;  /* 0x002ea41801007387 */ /* 0x0001e80000100800 */
[----:B0-----:R-:W3:Y:S04]  /*e0f0*/  LDL.LU R24, [R1+0x3058] ;  /* 0x0030580001187983 */ /* 0x001ee80000300800 */
[----:B------:R0:W-:Y:S02]  /*e100*/  STL [R1+0x2e98], R23 ;  /* 0x002e981701007387 */ /* 0x0001e40000100800 */
[----:B0-----:R-:W-:-:S05]  /*e110*/  LEA R23, P5, R16, R0, 0x1 ;  /* 0x0000000010177211 */ /* 0x001fca00078a08ff */
[----:B------:R0:W-:Y:S04]  /*e120*/  STL [R1+0x2e9c], R23 ;  /* 0x002e9c1701007387 */ /* 0x0001e80000100800 */
[----:B0-----:R-:W3:Y:S04]  /*e130*/  LDL.LU R23, [R1+0x3054] ;  /* 0x0030540001177983 */ /* 0x001ee80000300800 */
[----:B------:R0:W-:Y:S02]  /*e140*/  STL [R1+0x2e90], R22 ;  /* 0x002e901601007387 */ /* 0x0001e40000100800 */
[----:B0-----:R-:W-:-:S05]  /*e150*/  LEA R22, P4, R15, R0, 0x1 ;  /* 0x000000000f167211 */ /* 0x001fca00078808ff */
[----:B------:R0:W-:Y:S01]  /*e160*/  STL [R1+0x2e94], R22 ;  /* 0x002e941601007387 */ /* 0x0001e20000100800 */
[----:B------:R-:W-:-:S03]  /*e170*/  LEA.HI.X.SX32 R20, R20, R2, 0x1, P2 ;  /* 0x0000000214147211 */ /* 0x000fc600010f0eff */
        /* <DEDUP_REMOVED lines=22> */
[----:B--2---:R-:W-:-:S05]  /*e2e0*/  LEA R17, P6, R10, R0, 0x1 ;  /* 0x000000000a117211 */ /* 0x004fca00078c08ff */
[----:B------:R0:W-:Y:S01]  /*e2f0*/  STL [R1+0x2e6c], R17 ;  /* 0x002e6c1101007387 */ /* 0x0001e20000100800 */
[----:B------:R-:W-:-:S03]  /*e300*/  LEA.HI.X.SX32 R15, R15, R2, 0x1, P4 ;  /* 0x000000020f0f7211 */ /* 0x000fc600020f0eff */
[----:B0-----:R-:W2:Y:S04]  /*e310*/  LDL.LU R17, [R1+0x303c] ;  /* 0x00303c0001117983 */ /* 0x001ea80000300800 */
        /* <DEDUP_REMOVED lines=16> */
[----:B----4-:R-:W-:-:S05]  /*e420*/  LEA R13, P2, R5, R0, 0x1 ;  /* 0x00000000050d7211 */ /* 0x010fca00078408ff */
[----:B------:R0:W-:Y:S01]  /*e430*/  STL [R1+0x2e4c], R13 ;  /* 0x002e4c0d01007387 */ /* 0x0001e20000100800 */
[----:B------:R-:W-:-:S03]  /*e440*/  LEA.HI.X.SX32 R11, R11, R2, 0x1, P0 ;  /* 0x000000020b0b7211 */ /* 0x000fc600000f0eff */
[----:B0-----:R-:W4:Y:S04]  /*e450*/  LDL.LU R13, [R1+0x302c] ;  /* 0x00302c00010d7983 */ /* 0x001f280000300800 */
        /* <DEDUP_REMOVED lines=12> */
[----:B------:R0:W-:Y:S04]  /*e520*/  STL [R1+0x2e34], R10 ;  /* 0x002e340a01007387 */ /* 0x0001e80000100800 */
[----:B0-----:R-:W4:Y:S04]  /*e530*/  LDL.LU R10, [R1+0x3020] ;  /* 0x00302000010a7983 */ /* 0x001f280000300800 */
[----:B------:R0:W-:Y:S02]  /*e540*/  STL [R1+0x2e28], R28 ;  /* 0x002e281c01007387 */ /* 0x0001e40000100800 */
[----:B0-----:R-:W-:-:S05]  /*e550*/  LEA R28, P5, R9, R0, 0x1 ;  /* 0x00000000091c7211 */ /* 0x001fca00078a08ff */
[----:B------:R0:W-:Y:S04]  /*e560*/  STL [R1+0x2e2c], R28 ;  /* 0x002e2c1c01007387 */ /* 0x0001e80000100800 */
[----:B0-----:R-:W2:Y:S01]  /*e570*/  LDL.LU R28, [R1+0x301c] ;  /* 0x00301c00011c7983 */ /* 0x001ea20000300800 */
[----:B------:R-:W-:-:S05]  /*e580*/  LEA.HI.X.SX32 R3, R3, R2, 0x1, P4 ;  /* 0x0000000203037211 */ /* 0x000fca00020f0eff */
[----:B------:R2:W-:Y:S02]  /*e590*/  STL [R1+0x2e20], R3 ;  /* 0x002e200301007387 */ /* 0x0005e40000100800 */
[----:B--2---:R-:W-:-:S05]  /*e5a0*/  LEA R3, P4, R28, R0, 0x1 ;  /* 0x000000001c037211 */ /* 0x004fca00078808ff */
        /* <DEDUP_REMOVED lines=32> */
[-C--:B------:R-:W-:Y:S02]  /*e7b0*/  LEA.HI.X.SX32 R28, R28, R2.reuse, 0x1, P4 ;  /* 0x000000021c1c7211 */ /* 0x080fe400020f0eff */
[----:B------:R-:W-:-:S03]  /*e7c0*/  LEA.HI.X.SX32 R3, R3, R2, 0x1, P3 ;  /* 0x0000000203037211 */ /* 0x000fc600018f0eff */
[----:B------:R2:W-:Y:S01]  /*e7d0*/  STL [R1+0x2de8], R28 ;  /* 0x002de81c01007387 */ /* 0x0005e20000100800 */
[-C--:B------:R-:W-:Y:S02]  /*e7e0*/  LEA.HI.X.SX32 R4, R4, R2.reuse, 0x1, P2 ;  /* 0x0000000204047211 */ /* 0x080fe400010f0eff */
[----:B------:R-:W-:Y:S01]  /*e7f0*/  LEA.HI.X.SX32 R5, R5, R2, 0x1, P1 ;  /* 0x0000000205057211 */ /* 0x000fe200008f0eff */
[----:B------:R-:W-:Y:S01]  /*e800*/  IMAD R25, R25, UR7, RZ ;  /* 0x0000000719197c24 */ /* 0x000fe2000f8e02ff */
[----:B--2---:R-:W-:-:S05]  /*e810*/  LEA R28, P4, R9, R0, 0x1 ;  /* 0x00000000091c7211 */ /* 0x004fca00078808ff */
[----:B------:R0:W-:Y:S04]  /*e820*/  STL [R1+0x2dec], R28 ;  /* 0x002dec1c01007387 */ /* 0x0001e80000100800 */
[----:B0-----:R-:W2:Y:S04]  /*e830*/  LDL.LU R28, [R1+0x2ffc] ;  /* 0x002ffc00011c7983 */ /* 0x001ea80000300800 */
[----:B------:R4:W-:Y:S02]  /*e840*/  STL [R1+0x2de0], R3 ;  /* 0x002de00301007387 */ /* 0x0009e40000100800 */
[----:B----4-:R-:W-:-:S05]  /*e850*/  LEA R3, P3, R10, R0, 0x1 ;  /* 0x000000000a037211 */ /* 0x010fca00078608ff */
[----:B------:R3:W-:Y:S04]  /*e860*/  STL [R1+0x2de4], R3 ;  /* 0x002de40301007387 */ /* 0x0007e80000100800 */
[----:B------:R0:W-:Y:S01]  /*e870*/  STL [R1+0x2dd8], R4 ;  /* 0x002dd80401007387 */ /* 0x0001e20000100800 */
[-C--:B---3--:R-:W-:Y:S02]  /*e880*/  LEA R3, P2, R11, R0.reuse, 0x1 ;  /* 0x000000000b037211 */ /* 0x088fe400078408ff */
[----:B0-----:R-:W-:-:S03]  /*e890*/  LEA R4, P1, R12, R0, 0x1 ;  /* 0x000000000c047211 */ /* 0x001fc600078208ff */
[----:B------:R0:W-:Y:S04]  /*e8a0*/  STL [R1+0x2ddc], R3 ;  /* 0x002ddc0301007387 */ /* 0x0001e80000100800 */
[----:B------:R1:W-:Y:S01]  /*e8b0*/  STL [R1+0x2dd0], R5 ;  /* 0x002dd00501007387 */ /* 0x0003e20000100800 */
[----:B0-----:R-:W-:-:S03]  /*e8c0*/  LEA.HI.X.SX32 R3, R6, R2, 0x1, P0 ;  /* 0x0000000206037211 */ /* 0x001fc600000f0eff */
[----:B------:R0:W-:Y:S01]  /*e8d0*/  STL [R1+0x2dd4], R4 ;  /* 0x002dd40401007387 */ /* 0x0001e20000100800 */
[----:B-1----:R-:W-:-:S03]  /*e8e0*/  LEA R5, P0, R13, R0, 0x1 ;  /* 0x000000000d057211 */ /* 0x002fc600078008ff */
[----:B------:R1:W-:Y:S01]  /*e8f0*/  STL [R1+0x2dc8], R3 ;  /* 0x002dc80301007387 */ /* 0x0003e20000100800 */
[----:B0-----:R-:W-:-:S03]  /*e900*/  LEA.HI.X.SX32 R4, R7, R2, 0x1, P6 ;  /* 0x0000000207047211 */ /* 0x001fc600030f0eff */
[----:B------:R0:W-:Y:S01]  /*e910*/  STL [R1+0x2dcc], R5 ;  /* 0x002dcc0501007387 */ /* 0x0001e20000100800 */
[----:B-1----:R-:W-:-:S03]  /*e920*/  LEA R3, P6, R14, R0, 0x1 ;  /* 0x000000000e037211 */ /* 0x002fc600078c08ff */
[----:B------:R1:W-:Y:S04]  /*e930*/  STL [R1+0x2dc0], R4 ;  /* 0x002dc00401007387 */ /* 0x0003e80000100800 */
[----:B------:R3:W-:Y:S01]  /*e940*/  STL [R1+0x2dc4], R3 ;  /* 0x002dc40301007387 */ /* 0x0007e20000100800 */
[----:B0-----:R-:W-:Y:S02]  /*e950*/  LEA.HI.X.SX32 R5, R8, R2, 0x1, P5 ;  /* 0x0000000208057211 */ /* 0x001fe400028f0eff */
[----:B-1----:R-:W-:-:S03]  /*e960*/  LEA R4, P5, R15, R0, 0x1 ;  /* 0x000000000f047211 */ /* 0x002fc600078a08ff */
[----:B------:R0:W-:Y:S01]  /*e970*/  STL [R1+0x2db8], R5 ;  /* 0x002db80501007387 */ /* 0x0001e20000100800 */
[----:B---3--:R-:W-:-:S03]  /*e980*/  LEA.HI.X.SX32 R3, R9, R2, 0x1, P4 ;  /* 0x0000000209037211 */ /* 0x008fc600020f0eff */
[----:B------:R1:W-:Y:S04]  /*e990*/  STL [R1+0x2dbc], R4 ;  /* 0x002dbc0401007387 */ /* 0x0003e80000100800 */
[----:B------:R3:W-:Y:S01]  /*e9a0*/  STL [R1+0x2db0], R3 ;  /* 0x002db00301007387 */ /* 0x0007e20000100800 */
[----:B0-----:R-:W-:Y:S02]  /*e9b0*/  LEA R5, P4, R16, R0, 0x1 ;  /* 0x0000000010057211 */ /* 0x001fe400078808ff */
[----:B-1----:R-:W-:-:S03]  /*e9c0*/  LEA.HI.X.SX32 R4, R10, R2, 0x1, P3 ;  /* 0x000000020a047211 */ /* 0x002fc600018f0eff */
[----:B------:R0:W-:Y:S01]  /*e9d0*/  STL [R1+0x2db4], R5 ;  /* 0x002db40501007387 */ /* 0x0001e20000100800 */
[----:B---3--:R-:W-:-:S03]  /*e9e0*/  LEA R3, P3, R17, R0, 0x1 ;  /* 0x0000000011037211 */ /* 0x008fc600078608ff */
[----:B------:R1:W-:Y:S04]  /*e9f0*/  STL [R1+0x2da8], R4 ;  /* 0x002da80401007387 */ /* 0x0003e80000100800 */
[----:B------:R3:W-:Y:S01]  /*ea00*/  STL [R1+0x2dac], R3 ;  /* 0x002dac0301007387 */ /* 0x0007e20000100800 */
[----:B0-----:R-:W-:Y:S02]  /*ea10*/  LEA.HI.X.SX32 R5, R11, R2, 0x1, P2 ;  /* 0x000000020b057211 */ /* 0x001fe400010f0eff */
[----:B-1----:R-:W-:Y:S01]  /*ea20*/  LEA R4, P2, R18, R0, 0x1 ;  /* 0x0000000012047211 */ /* 0x002fe200078408ff */
[----:B---3--:R-:W3:Y:S04]  /*ea30*/  LDL.LU R3, [R1+0x8c] ;  /* 0x00008c0001037983 */ /* 0x008ee80000300800 */
[----:B------:R0:W-:Y:S04]  /*ea40*/  STL [R1+0x2da0], R5 ;  /* 0x002da00501007387 */ /* 0x0001e80000100800 */
[----:B------:R1:W-:Y:S04]  /*ea50*/  STL [R1+0x2da4], R4 ;  /* 0x002da40401007387 */ /* 0x0003e80000100800 */
[----:B------:R-:W4:Y:S01]  /*ea60*/  LDL.LU R8, [R1+0x98] ;  /* 0x0000980001087983 */ /* 0x000f220000300800 */
[----:B0-----:R-:W-:-:S02]  /*ea70*/  LEA.HI.X.SX32 R5, R12, R2, 0x1, P1 ;  /* 0x000000020c057211 */ /* 0x001fc400008f0eff */
[----:B-1----:R-:W-:-:S03]  /*ea80*/  LEA R4, P1, R19, R0, 0x1 ;  /* 0x0000000013047211 */ /* 0x002fc600078208ff */
[----:B------:R0:W-:Y:S04]  /*ea90*/  STL [R1+0x2d98], R5 ;  /* 0x002d980501007387 */ /* 0x0001e80000100800 */
[----:B------:R1:W-:Y:S04]  /*eaa0*/  STL [R1+0x2d9c], R4 ;  /* 0x002d9c0401007387 */ /* 0x0003e80000100800 */
[----:B------:R-:W2:Y:S01]  /*eab0*/  LDL.LU R6, [R1+0x9c] ;  /* 0x00009c0001067983 */ /* 0x000ea20000300800 */
[----:B0-----:R-:W-:Y:S02]  /*eac0*/  LEA.HI.X.SX32 R5, R13, R2, 0x1, P0 ;  /* 0x000000020d057211 */ /* 0x001fe400000f0eff */
[----:B-1----:R-:W-:-:S03]  /*ead0*/  LEA R4, P0, R20, R0, 0x1 ;  /* 0x0000000014047211 */ /* 0x002fc600078008ff */
[----:B------:R0:W-:Y:S01]  /*eae0*/  STL [R1+0x2d90], R5 ;  /* 0x002d900501007387 */ /* 0x0001e20000100800 */
[----:B------:R-:W-:-:S03]  /*eaf0*/  LEA.HI.X.SX32 R7, R15, R2, 0x1, P5 ;  /* 0x000000020f077211 */ /* 0x000fc600028f0eff */
[----:B------:R1:W-:Y:S04]  /*eb00*/  STL [R1+0x2d94], R4 ;  /* 0x002d940401007387 */ /* 0x0003e80000100800 */
[----:B------:R-:W2:Y:S01]  /*eb10*/  LDL.LU R9, [R1+0xa8] ;  /* 0x0000a80001097983 */ /* 0x000ea20000300800 */
[----:B0-----:R-:W-:Y:S02]  /*eb20*/  LEA.HI.X.SX32 R5, R14, R2, 0x1, P6 ;  /* 0x000000020e057211 */ /* 0x001fe400030f0eff */
[----:B-1----:R-:W-:-:S03]  /*eb30*/  LEA R4, P6, R21, R0, 0x1 ;  /* 0x0000000015047211 */ /* 0x002fc600078c08ff */
[----:B------:R0:W-:Y:S04]  /*eb40*/  STL [R1+0x2d88], R5 ;  /* 0x002d880501007387 */ /* 0x0001e80000100800 */
[----:B------:R1:W-:Y:S04]  /*eb50*/  STL [R1+0x2d8c], R4 ;  /* 0x002d8c0401007387 */ /* 0x0003e80000100800 */
[----:B0-----:R-:W2:Y:S01]  /*eb60*/  LDL.LU R5, [R1+0xac] ;  /* 0x0000ac0001057983 */ /* 0x001ea20000300800 */
[----:B-1----:R-:W-:-:S03]  /*eb70*/  LEA R4, P5, R22, R0, 0x1 ;  /* 0x0000000016047211 */ /* 0x002fc600078a08ff */
[----:B------:R0:W-:Y:S04]  /*eb80*/  STL [R1+0x2d80], R7 ;  /* 0x002d800701007387 */ /* 0x0001e80000100800 */
[----:B------:R1:W-:Y:S01]  /*eb90*/  STL [R1+0x2d84], R4 ;  /* 0x002d840401007387 */ /* 0x0003e20000100800 */
[----:B0-----:R-:W-:Y:S02]  /*eba0*/  LEA.HI.X.SX32 R7, R16, R2, 0x1, P4 ;  /* 0x0000000210077211 */ /* 0x001fe400020f0eff */
[----:B------:R-:W-:Y:S01]  /*ebb0*/  LEA R10, P4, R23, R0, 0x1 ;  /* 0x00000000170a7211 */ /* 0x000fe200078808ff */
[----:B-1----:R-:W2:Y:S04]  /*ebc0*/  LDL.LU R4, [R1+0xd0] ;  /* 0x0000d00001047983 */ /* 0x002ea80000300800 */
[----:B------:R0:W-:Y:S04]  /*ebd0*/  STL [R1+0x2d78], R7 ;  /* 0x002d780701007387 */ /* 0x0001e80000100800 */
[----:B------:R1:W-:Y:S01]  /*ebe0*/  STL [R1+0x2d7c], R10 ;  /* 0x002d7c0a01007387 */ /* 0x0003e20000100800 */
[----:B0-----:R-:W-:-:S02]  /*ebf0*/  LEA.HI.X.SX32 R7, R17, R2, 0x1, P3 ;  /* 0x0000000211077211 */ /* 0x001fc400018f0eff */
[----:B------:R-:W-:Y:S02]  /*ec00*/  LEA R11, P3, R24, R0, 0x1 ;  /* 0x00000000180b7211 */ /* 0x000fe400078608ff */
[----:B-1----:R-:W-:Y:S01]  /*ec10*/  LEA.HI.X.SX32 R10, R18, R2, 0x1, P2 ;  /* 0x00000002120a7211 */ /* 0x002fe200010f0eff */
[----:B------:R0:W-:Y:S04]  /*ec20*/  STL [R1+0x2d70], R7 ;  /* 0x002d700701007387 */ /* 0x0001e80000100800 */
[----:B------:R-:W-:Y:S04]  /*ec30*/  STL [R1+0x2d74], R11 ;  /* 0x002d740b01007387 */ /* 0x000fe80000100800 */
[----:B------:R-:W2:Y:S01]  /*ec40*/  LDL.LU R13, [R1+0xe8] ;  /* 0x0000e800010d7983 */ /* 0x000ea20000300800 */
[----:B0-----:R-:W-:-:S03]  /*ec50*/  LEA R7, P2, R25, R0, 0x1 ;  /* 0x0000000019077211 */ /* 0x001fc600078408ff */
[----:B------:R0:W-:Y:S04]  /*ec60*/  STL [R1+0x2d68], R10 ;  /* 0x002d680a01007387 */ /* 0x0001e80000100800 */
[----:B------:R1:W-:Y:S04]  /*ec70*/  STL [R1+0x2d6c], R7 ;  /* 0x002d6c0701007387 */ /* 0x0003e80000100800 */
[----:B------:R-:W2:Y:S01]  /*ec80*/  LDL.LU R12, [R1+0xf0] ;  /* 0x0000f000010c7983 */ /* 0x000ea20000300800 */
[----:B------:R-:W-:Y:S01]  /*ec90*/  IMAD R26, R26, UR7, RZ ;  /* 0x000000071a1a7c24 */ /* 0x000fe2000f8e02ff */
[----:B0-----:R-:W-:Y:S01]  /*eca0*/  LEA.HI.X.SX32 R10, R19, R2, 0x1, P1 ;  /* 0x00000002130a7211 */ /* 0x001fe200008f0eff */
[----:B------:R-:W-:-:S03]  /*ecb0*/  IMAD R27, R27, UR7, RZ ;  /* 0x000000071b1b7c24 */ /* 0x000fc6000f8e02ff */
[----:B-1----:R-:W-:Y:S01]  /*ecc0*/  LEA R7, P1, R26, R0, 0x1 ;  /* 0x000000001a077211 */ /* 0x002fe200078208ff */
[----:B------:R0:W-:Y:S01]  /*ecd0*/  STL [R1+0x2d60], R10 ;  /* 0x002d600a01007387 */ /* 0x0001e20000100800 */
[----:B------:R-:W-:-:S03]  /*ece0*/  IMAD R29, R29, UR7, RZ ;  /* 0x000000071d1d7c24 */ /* 0x000fc6000f8e02ff */
[----:B------:R1:W-:Y:S01]  /*ecf0*/  STL [R1+0x2d64], R7 ;  /* 0x002d640701007387 */ /* 0x0003e20000100800 */
[----:B0-----:R-:W-:-:S03]  /*ed00*/  LEA.HI.X.SX32 R10, R20, R2, 0x1, P0 ;  /* 0x00000002140a7211 */ /* 0x001fc600000f0eff */
[----:B------:R-:W2:Y:S01]  /*ed10*/  LDL.LU R20, [R1+0x104] ;  /* 0x0001040001147983 */ /* 0x000ea20000300800 */
[----:B-1----:R-:W-:-:S03]  /*ed20*/  LEA R7, P0, R27, R0, 0x1 ;  /* 0x000000001b077211 */ /* 0x002fc600078008ff */
[----:B------:R0:W-:Y:S04]  /*ed30*/  STL [R1+0x2d58], R10 ;  /* 0x002d580a01007387 */ /* 0x0001e80000100800 */
[----:B------:R1:W-:Y:S04]  /*ed40*/  STL [R1+0x2d5c], R7 ;  /* 0x002d5c0701007387 */ /* 0x0003e80000100800 */
[----:B------:R-:W2:Y:S01]  /*ed50*/  LDL.LU R19, [R1+0x110] ;  /* 0x0001100001137983 */ /* 0x000ea20000300800 */
[----:B0-----:R-:W-:Y:S02]  /*ed60*/  LEA.HI.X.SX32 R10, R21, R2, 0x1, P6 ;  /* 0x00000002150a7211 */ /* 0x001fe400030f0eff */
[----:B-1----:R-:W-:-:S03]  /*ed70*/  LEA R7, P6, R29, R0, 0x1 ;  /* 0x000000001d077211 */ /* 0x002fc600078c08ff */
[----:B------:R0:W-:Y:S04]  /*ed80*/  STL [R1+0x2d50], R10 ;  /* 0x002d500a01007387 */ /* 0x0001e80000100800 */
[----:B------:R-:W-:Y:S04]  /*ed90*/  STL [R1+0x2d54], R7 ;  /* 0x002d540701007387 */ /* 0x000fe80000100800 */
[----:B------:R-:W2:Y:S01]  /*eda0*/  LDL.LU R18, [R1+0x130] ;  /* 0x0001300001127983 */ /* 0x000ea20000300800 */
[----:B0-----:R-:W-:-:S05]  /*edb0*/  LEA.HI.X.SX32 R10, R22, R2, 0x1, P5 ;  /* 0x00000002160a7211 */ /* 0x001fca00028f0eff */
[----:B------:R0:W-:Y:S01]  /*edc0*/  STL [R1+0x2d48], R10 ;  /* 0x002d480a01007387 */ /* 0x0001e20000100800 */
[-C--:B------:R-:W-:Y:S02]  /*edd0*/  LEA.HI.X.SX32 R11, R24, R2.reuse, 0x1, P3 ;  /* 0x00000002180b7211 */ /* 0x080fe400018f0eff */
[-C--:B0-----:R-:W-:Y:S02]  /*ede0*/  LEA.HI.X.SX32 R10, R23, R2.reuse, 0x1, P4 ;  /* 0x00000002170a7211 */ /* 0x081fe400020f0eff */
[----:B------:R-:W-:Y:S02]  /*edf0*/  LEA.HI.X.SX32 R14, R25, R2, 0x1, P2 ;  /* 0x00000002190e7211 */ /* 0x000fe400010f0eff */
[----:B---3--:R-:W-:-:S05]  /*ee00*/  LEA R7, P5, R3, R0, 0x1 ;  /* 0x0000000003077211 */ /* 0x008fca00078a08ff */
[----:B------:R4:W-:Y:S04]  /*ee10*/  STL [R1+0x2d4c], R7 ;  /* 0x002d4c0701007387 */ /* 0x0009e80000100800 */
[----:B------:R-:W3:Y:S01]  /*ee20*/  LDL.LU R17, [R1+0x138] ;  /* 0x0001380001117983 */ /* 0x000ee20000300800 */
[----:B----4-:R-:W-:-:S03]  /*ee30*/  LEA R7, P4, R8, R0, 0x1 ;  /* 0x0000000008077211 */ /* 0x010fc600078808ff */
[----:B------:R2:W-:Y:S04]  /*ee40*/  STL [R1+0x2d40], R10 ;  /* 0x002d400a01007387 */ /* 0x0005e80000100800 */
[----:B------:R0:W-:Y:S01]  /*ee50*/  STL [R1+0x2d44], R7 ;  /* 0x002d440701007387 */ /* 0x0001e20000100800 */
[----:B--2---:R-:W-:-:S03]  /*ee60*/  LEA R10, P3, R6, R0, 0x1 ;  /* 0x00000000060a7211 */ /* 0x004fc600078608ff */
[----:B0-----:R-:W2:Y:S04]  /*ee70*/  LDL.LU R7, [R1+0x140] ;  /* 0x0001400001077983 */ /* 0x001ea80000300800 */
[----:B------:R0:W-:Y:S04]  /*ee80*/  STL [R1+0x2d38], R11 ;  /* 0x002d380b01007387 */ /* 0x0001e80000100800 */
[----:B------:R1:W-:Y:S04]  /*ee90*/  STL [R1+0x2d3c], R10 ;  /* 0x002d3c0a01007387 */ /* 0x0003e80000100800 */
[----:B------:R-:W-:Y:S01]  /*eea0*/  STL [R1+0x2d30], R14 ;  /* 0x002d300e01007387 */ /* 0x000fe20000100800 */
[----:B0-----:R-:W-:-:S03]  /*eeb0*/  LEA R11, P2, R9, R0, 0x1 ;  /* 0x00000000090b7211 */ /* 0x001fc600078408ff */
[----:B------:R-:W4:Y:S01]  /*eec0*/  LDL.LU R16, [R1+0x198] ;  /* 0x0001980001107983 */ /* 0x000f220000300800 */
[----:B-1----:R-:W-:-:S03]  /*eed0*/  LEA.HI.X.SX32 R10, R26, R2, 0x1, P1 ;  /* 0x000000021a0a7211 */ /* 0x002fc600008f0eff */
[----:B------:R0:W-:Y:S04]  /*eee0*/  STL [R1+0x2d34], R11 ;  /* 0x002d340b01007387 */ /* 0x0001e80000100800 */
[----:B------:R1:W-:Y:S04]  /*eef0*/  STL [R1+0x2d28], R10 ;  /* 0x002d280a01007387 */ /* 0x0003e80000100800 */
[----:B------:R-:W4:Y:S01]  /*ef00*/  LDL.LU R15, [R1+0x194] ;  /* 0x00019400010f7983 */ /* 0x000f220000300800 */
[----:B0-----:R-:W-:Y:S02]  /*ef10*/  LEA R11, P1, R5, R0, 0x1 ;  /* 0x00000000050b7211 */ /* 0x001fe400078208ff */
[----:B-1----:R-:W-:-:S03]  /*ef20*/  LEA.HI.X.SX32 R10, R27, R2, 0x1, P0 ;  /* 0x000000021b0a7211 */ /* 0x002fc600000f0eff */
[----:B------:R0:W-:Y:S04]  /*ef30*/  STL [R1+0x2d2c], R11 ;  /* 0x002d2c0b01007387 */ /* 0x0001e80000100800 */
[----:B0-----:R-:W4:Y:S01]  /*ef40*/  LDL.LU R11, [R1+0x190] ;  /* 0x00019000010b7983 */ /* 0x001f220000300800 */
[----:B------:R-:W-:-:S03]  /*ef50*/  LEA R14, P0, R4, R0, 0x1 ;  /* 0x00000000040e7211 */ /* 0x000fc600078008ff */
[----:B------:R0:W-:Y:S04]  /*ef60*/  STL [R1+0x2d20], R10 ;  /* 0x002d200a01007387 */ /* 0x0001e80000100800 */
[----:B------:R1:W-:Y:S01]  /*ef70*/  STL [R1+0x2d24], R14 ;  /* 0x002d240e01007387 */ /* 0x0003e20000100800 */
[----:B0-----:R-:W-:-:S03]  /*ef80*/  LEA.HI.X.SX32 R10, R29, R2, 0x1, P6 ;  /* 0x000000021d0a7211 */ /* 0x001fc600030f0eff */
[----:B-1----:R-:W4:Y:S04]  /*ef90*/  LDL.LU R14, [R1+0x18c] ;  /* 0x00018c00010e7983 */ /* 0x002f280000300800 */
[----:B------:R-:W-:Y:S04]  /*efa0*/  STL [R1+0x2ff4], R28 ;  /* 0x002ff41c01007387 */ /* 0x000fe80000100800 */
[----:B------:R0:W-:Y:S01]  /*efb0*/  STL [R1+0x2bec], R10 ;  /* 0x002bec0a01007387 */ /* 0x0001e20000100800 */
[----:B------:R-:W-:Y:S02]  /*efc0*/  LEA R21, P6, R13, R0, 0x1 ;  /* 0x000000000d157211 */ /* 0x000fe400078c08ff */
[----:B0-----:R-:W-:-:S02]  /*efd0*/  LEA.HI.X.SX32 R10, R3, R2, 0x1, P5 ;  /* 0x00000002030a7211 */ /* 0x001fc400028f0eff */
[----:B------:R-:W4:Y:S01]  /*efe0*/  LDL.LU R3, [R1+0x188] ;  /* 0x0001880001037983 */ /* 0x000f220000300800 */
[----:B------:R-:W-:-:S03]  /*eff0*/  LEA.HI.X.SX32 R8, R8, R2, 0x1, P4 ;  /* 0x0000000208087211 */ /* 0x000fc600020f0eff */
[----:B------:R0:W-:Y:S04]  /*f000*/  STL [R1+0x2c0c], R21 ;  /* 0x002c0c1501007387 */ /* 0x0001e80000100800 */
[----:B------:R1:W-:Y:S01]  /*f010*/  STL [R1+0x2bf0], R10 ;  /* 0x002bf00a01007387 */ /* 0x0003e20000100800 */
[----:B0-----:R-:W-:-:S03]  /*f020*/  LEA R21, P5, R12, R0, 0x1 ;  /* 0x000000000c157211 */ /* 0x001fc600078a08ff */
[----:B-1----:R-:W4:Y:S04]  /*f030*/  LDL.LU R10, [R1+0x184] ;  /* 0x00018400010a7983 */ /* 0x002f280000300800 */
[----:B------:R-:W-:Y:S04]  /*f040*/  STL [R1+0x2c14], R21 ;  /* 0x002c141501007387 */ /* 0x000fe80000100800 */
[----:B------:R0:W-:Y:S04]  /*f050*/  STL [R1+0x2bf4], R8 ;  /* 0x002bf40801007387 */ /* 0x0001e80000100800 */
[----:B0-----:R-:W4:Y:S01]  /*f060*/  LDL.LU R8, [R1+0x180] ;  /* 0x0001800001087983 */ /* 0x001f220000300800 */
[----:B------:R-:W-:-:S02]  /*f070*/  LEA R21, P4, R20, R0, 0x1 ;  /* 0x0000000014157211 */ /* 0x000fc400078808ff */
[----:B------:R-:W-:Y:S02]  /*f080*/  LEA.HI.X.SX32 R6, R6, R2, 0x1, P3 ;  /* 0x0000000206067211 */ /* 0x000fe400018f0eff */
[----:B------:R-:W-:Y:S01]  /*f090*/  LEA R22, P3, R19, R0, 0x1 ;  /* 0x0000000013167211 */ /* 0x000fe200078608ff */
[----:B------:R0:W-:Y:S04]  /*f0a0*/  STL [R1+0x2c1c], R21 ;  /* 0x002c1c1501007387 */ /* 0x0001e80000100800 */
[----:B------:R1:W-:Y:S01]  /*f0b0*/  STL [R1+0x2bf8], R6 ;  /* 0x002bf80601007387 */ /* 0x0003e20000100800 */
[----:B0-----:R-:W-:-:S03]  /*f0c0*/  LEA.HI.X.SX32 R21, R9, R2, 0x1, P2 ;  /* 0x0000000209157211 */ /* 0x001fc600010f0eff */
[----:B-1----:R-:W4:Y:S04]  /*f0d0*/  LDL.LU R6, [R1+0x17c] ;  /* 0x00017c0001067983 */ /* 0x002f280000300800 */
[----:B------:R0:W-:Y:S04]  /*f0e0*/  STL [R1+0x2c24], R22 ;  /* 0x002c241601007387 */ /* 0x0001e80000100800 */
[----:B------:R-:W4:Y:S01]  /*f0f0*/  LDL.LU R9, [R1+0x178] ;  /* 0x0001780001097983 */ /* 0x000f220000300800 */
[----:B0-----:R-:W-:-:S03]  /*f100*/  LEA R22, P2, R18, R0, 0x1 ;  /* 0x0000000012167211 */ /* 0x001fc600078408ff */
[----:B------:R0:W-:Y:S04]  /*f110*/  STL [R1+0x2bfc], R21 ;  /* 0x002bfc1501007387 */ /* 0x0001e80000100800 */
[----:B------:R-:W-:Y:S01]  /*f120*/  STL [R1+0x2c2c], R22 ;  /* 0x002c2c1601007387 */ /* 0x000fe20000100800 */
[----:B0-----:R-:W-:-:S03]  /*f130*/  LEA.HI.X.SX32 R21, R5, R2, 0x1, P1 ;  /* 0x0000000205157211 */ /* 0x001fc600008f0eff */
[----:B------:R-:W4:Y:S04]  /*f140*/  LDL.LU R5, [R1+0x174] ;  /* 0x0001740001057983 */ /* 0x000f280000300800 */
[----:B------:R0:W-:Y:S02]  /*f150*/  STL [R1+0x2c00], R21 ;  /* 0x002c001501007387 */ /* 0x0001e40000100800 */
[-C--:B0-----:R-:W-:Y:S02]  /*f160*/  LEA.HI.X.SX32 R21, R4, R2.reuse, 0x1, P0 ;  /* 0x0000000204157211 */ /* 0x081fe400000f0eff */
[----:B------:R-:W-:Y:S02]  /*f170*/  LEA.HI.X.SX32 R19, R19, R2, 0x1, P3 ;  /* 0x0000000213137211 */ /* 0x000fe400018f0eff */
[----:B---3--:R-:W-:-:S05]  /*f180*/  LEA R22, P1, R17, R0, 0x1 ;  /* 0x0000000011167211 */ /* 0x008fca00078208ff */
[----:B------:R2:W-:Y:S04]  /*f190*/  STL [R1+0x2c34], R22 ;  /* 0x002c341601007387 */ /* 0x0005e80000100800 */
[----:B------:R-:W3:Y:S04]  /*f1a0*/  LDL.LU R4, [R1+0x170] ;  /* 0x0001700001047983 */ /* 0x000ee80000300800 */
[----:B------:R0:W-:Y:S01]  /*f1b0*/  STL [R1+0x2c04], R21 ;  /* 0x002c041501007387 */ /* 0x0001e20000100800 */
[----:B--2---:R-:W-:Y:S02]  /*f1c0*/  LEA R22, P0, R7, R0, 0x1 ;  /* 0x0000000007167211 */ /* 0x004fe400078008ff */
[----:B0-----:R-:W-:-:S03]  /*f1d0*/  LEA.HI.X.SX32 R21, R13, R2, 0x1, P6 ;  /* 0x000000020d157211 */ /* 0x001fc600030f0eff */
[----:B------:R-:W-:Y:S04]  /*f1e0*/  STL [R1+0x2c3c], R22 ;  /* 0x002c3c1601007387 */ /* 0x000fe80000100800 */
[----:B------:R-:W2:Y:S04]  /*f1f0*/  LDL.LU R13, [R1+0x16c] ;  /* 0x00016c00010d7983 */ /* 0x000ea80000300800 */
[----:B------:R0:W-:Y:S01]  /*f200*/  STL [R1+0x2c08], R21 ;  /* 0x002c081501007387 */ /* 0x0001e20000100800 */
[----:B----4-:R-:W-:Y:S02]  /*f210*/  LEA R23, P6, R16, R0, 0x1 ;  /* 0x0000000010177211 */ /* 0x010fe400078c08ff */
[----:B0-----:R-:W-:-:S03]  /*f220*/  LEA.HI.X.SX32 R21, R12, R2, 0x1, P5 ;  /* 0x000000020c157211 */ /* 0x001fc600028f0eff */
[----:B------:R-:W-:Y:S04]  /*f230*/  STL [R1+0x2c44], R23 ;  /* 0x002c441701007387 */ /* 0x000fe80000100800 */
[----:B------:R-:W4:Y:S01]  /*f240*/  LDL.LU R12, [R1+0x168] ;  /* 0x00016800010c7983 */ /* 0x000f220000300800 */
[----:B------:R-:W-:-:S03]  /*f250*/  LEA R22, P5, R15, R0, 0x1 ;  /* 0x000000000f167211 */ /* 0x000fc600078a08ff */
[----:B------:R0:W-:Y:S04]  /*f260*/  STL [R1+0x2c10], R21 ;  /* 0x002c101501007387 */ /* 0x0001e80000100800 */
[----:B------:R-:W-:Y:S01]  /*f270*/  STL [R1+0x2c4c], R22 ;  /* 0x002c4c1601007387 */ /* 0x000fe20000100800 */
[----:B0-----:R-:W-:Y:S02]  /*f280*/  LEA.HI.X.SX32 R21, R20, R2, 0x1, P4 ;  /* 0x0000000214157211 */ /* 0x001fe400020f0eff */
[----:B------:R-:W-:-:S03]  /*f290*/  LEA R20, P4, R11, R0, 0x1 ;  /* 0x000000000b147211 */ /* 0x000fc600078808ff */
[----:B------:R-:W-:Y:S04]  /*f2a0*/  STL [R1+0x2c18], R21 ;  /* 0x002c181501007387 */ /* 0x000fe80000100800 */
[----:B------:R-:W4:Y:S04]  /*f2b0*/  LDL.LU R24, [R1+0x164] ;  /* 0x0001640001187983 */ /* 0x000f280000300800 */
[----:B------:R0:W-:Y:S04]  /*f2c0*/  STL [R1+0x2c54], R20 ;  /* 0x002c541401007387 */ /* 0x0001e80000100800 */
[----:B------:R1:W-:Y:S01]  /*f2d0*/  STL [R1+0x2c20], R19 ;  /* 0x002c201301007387 */ /* 0x0003e20000100800 */
[----:B------:R-:W-:-:S03]  /*f2e0*/  LEA.HI.X.SX32 R17, R17, R2, 0x1, P1 ;  /* 0x0000000211117211 */ /* 0x000fc600008f0eff */
[----:B------:R-:W4:Y:S01]  /*f2f0*/  LDL.LU R23, [R1+0x160] ;  /* 0x0001600001177983 */ /* 0x000f220000300800 */
[----:B0-----:R-:W-:Y:S02]  /*f300*/  LEA R20, P3, R14, R0, 0x1 ;  /* 0x000000000e147211 */ /* 0x001fe400078608ff */
[----:B-1----:R-:W-:-:S03]  /*f310*/  LEA.HI.X.SX32 R19, R18, R2, 0x1, P2 ;  /* 0x0000000212137211 */ /* 0x002fc600010f0eff */
[----:B------:R-:W-:Y:S04]  /*f320*/  STL [R1+0x2c5c], R20 ;  /* 0x002c5c1401007387 */ /* 0x000fe80000100800 */
[----:B------:R-:W-:Y:S04]  /*f330*/  STL [R1+0x2c28], R19 ;  /* 0x002c281301007387 */ /* 0x000fe80000100800 */
[----:B------:R-:W4:Y:S01]  /*f340*/  LDL.LU R22, [R1+0x15c] ;  /* 0x00015c0001167983 */ /* 0x000f220000300800 */
[----:B------:R-:W-:-:S05]  /*f350*/  LEA R18, P2, R3, R0, 0x1 ;  /* 0x0000000003127211 */ /* 0x000fca00078408ff */
[----:B------:R0:W-:Y:S04]  /*f360*/  STL [R1+0x2c64], R18 ;  /* 0x002c641201007387 */ /* 0x0001e80000100800 */
[----:B------:R1:W-:Y:S01]  /*f370*/  STL [R1+0x2c30], R17 ;  /* 0x002c301101007387 */ /* 0x0003e20000100800 */
[----:B0-----:R-:W-:Y:S02]  /*f380*/  LEA R18, P1, R10, R0, 0x1 ;  /* 0x000000000a127211 */ /* 0x001fe400078208ff */
[----:B-1----:R-:W-:Y:S02]  /*f390*/  LEA.HI.X.SX32 R17, R7, R2, 0x1, P0 ;  /* 0x0000000207117211 */ /* 0x002fe400000f0eff */
[----:B------:R-:W4:Y:S04]  /*f3a0*/  LDL.LU R7, [R1+0x158] ;  /* 0x0001580001077983 */ /* 0x000f280000300800 */
[----:B------:R0:W-:Y:S04]  /*f3b0*/  STL [R1+0x2c6c], R18 ;  /* 0x002c6c1201007387 */ /* 0x0001e80000100800 */
[----:B------:R1:W-:Y:S01]  /*f3c0*/  STL [R1+0x2c38], R17 ;  /* 0x002c381101007387 */ /* 0x0003e20000100800 */
[----:B0-----:R-:W-:-:S05]  /*f3d0*/  LEA R18, P0, R8, R0, 0x1 ;  /* 0x0000000008127211 */ /* 0x001fca00078008ff */
[----:B------:R-:W-:Y:S04]  /*f3e0*/  STL [R1+0x2c74], R18 ;  /* 0x002c741201007387 */ /* 0x000fe80000100800 */
[----:B------:R-:W4:Y:S01]  /*f3f0*/  LDL.LU R21, [R1+0x154] ;  /* 0x0001540001157983 */ /* 0x000f220000300800 */
[----:B-1----:R-:W-:-:S05]  /*f400*/  LEA.HI.X.SX32 R17, R16, R2, 0x1, P6 ;  /* 0x0000000210117211 */ /* 0x002fca00030f0eff */
[----:B------:R0:W-:Y:S01]  /*f410*/  STL [R1+0x2c40], R17 ;  /* 0x002c401101007387 */ /* 0x0001e20000100800 */
[----:B------:R-:W-:Y:S02]  /*f420*/  LEA R16, P6, R6, R0, 0x1 ;  /* 0x0000000006107211 */ /* 0x000fe400078c08ff */
[----:B0-----:R-:W-:-:S03]  /*f430*/  LEA.HI.X.SX32 R17, R15, R2, 0x1, P5 ;  /* 0x000000020f117211 */ /* 0x001fc600028f0eff */
[----:B------:R0:W-:Y:S01]  /*f440*/  STL [R1+0x2c7c], R16 ;  /* 0x002c7c1001007387 */ /* 0x0001e20000100800 */
[----:B------:R-:W-:-:S03]  /*f450*/  LEA R15, P5, R9, R0, 0x1 ;  /* 0x00000000090f7211 */ /* 0x000fc600078a08ff */
[----:B------:R-:W-:Y:S01]  /*f460*/  STL [R1+0x2c48], R17 ;  /* 0x002c481101007387 */ /* 0x000fe20000100800 */
[-C--:B------:R-:W-:Y:S02]  /*f470*/  LEA.HI.X.SX32 R14, R14, R2.reuse, 0x1, P3 ;  /* 0x000000020e0e7211 */ /* 0x080fe400018f0eff */
[----:B0-----:R-:W-:Y:S02]  /*f480*/  LEA.HI.X.SX32 R16, R11, R2, 0x1, P4 ;  /* 0x000000020b107211 */ /* 0x001fe400020f0eff */
[----:B------:R-:W4:Y:S04]  /*f490*/  LDL.LU R11, [R1+0x150] ;  /* 0x00015000010b7983 */ /* 0x000f280000300800 */
[----:B------:R0:W-:Y:S04]  /*f4a0*/  STL [R1+0x2c84], R15 ;  /* 0x002c840f01007387 */ /* 0x0001e80000100800 */
[----:B------:R-:W-:Y:S04]  /*f4b0*/  STL [R1+0x2c50], R16 ;  /* 0x002c501001007387 */ /* 0x000fe80000100800 */
[----:B------:R-:W4:Y:S01]  /*f4c0*/  LDL.LU R20, [R1+0x14c] ;  /* 0x00014c0001147983 */ /* 0x000f220000300800 */
[----:B0-----:R-:W-:-:S05]  /*f4d0*/  LEA R15, P4, R5, R0, 0x1 ;  /* 0x00000000050f7211 */ /* 0x001fca00078808ff */
[----:B------:R-:W-:Y:S04]  /*f4e0*/  STL [R1+0x2c8c], R15 ;  /* 0x002c8c0f01007387 */ /* 0x000fe80000100800 */
[----:B------:R0:W-:Y:S02]  /*f4f0*/  STL [R1+0x2c58], R14 ;  /* 0x002c580e01007387 */ /* 0x0001e40000100800 */
[-C--:B0-----:R-:W-:Y:S02]  /*f500*/  LEA.HI.X.SX32 R14, R3, R2.reuse, 0x1, P2 ;  /* 0x00000002030e7211 */ /* 0x081fe400010f0eff */
[-C--:B------:R-:W-:Y:S02]  /*f510*/  LEA.HI.X.SX32 R8, R8, R2.reuse, 0x1, P0 ;  /* 0x0000000208087211 */ /* 0x080fe400000f0eff */
[----:B------:R-:W-:-:S02]  /*f520*/  LEA.HI.X.SX32 R6, R6, R2, 0x1, P6 ;  /* 0x0000000206067211 */ /* 0x000fc400030f0eff */
[----:B---3--:R-:W-:-:S05]  /*f530*/  LEA R16, P3, R4, R0, 0x1 ;  /* 0x0000000004107211 */ /* 0x008fca00078608ff */
[----:B------:R-:W-:Y:S04]  /*f540*/  STL [R1+0x2c94], R16 ;  /* 0x002c941001007387 */ /* 0x000fe80000100800 */
[----:B------:R-:W3:Y:S04]  /*f550*/  LDL.LU R3, [R1+0x148] ;  /* 0x0001480001037983 */ /* 0x000ee80000300800 */
[----:B------:R0:W-:Y:S01]  /*f560*/  STL [R1+0x2c60], R14 ;  /* 0x002c600e01007387 */ /* 0x0001e20000100800 */
[----:B--2---:R-:W-:Y:S02]  /*f570*/  LEA R15, P2, R13, R0, 0x1 ;  /* 0x000000000d0f7211 */ /* 0x004fe400078408ff */
[----:B0-----:R-:W-:-:S03]  /*f580*/  LEA.HI.X.SX32 R14, R10, R2, 0x1, P1 ;  /* 0x000000020a0e7211 */ /* 0x001fc600008f0eff */
[----:B------:R0:W-:Y:S04]  /*f590*/  STL [R1+0x2c9c], R15 ;  /* 0x002c9c0f01007387 */ /* 0x0001e80000100800 */
[----:B0-----:R-:W2:Y:S01]  /*f5a0*/  LDL.LU R15, [R1+0x144] ;  /* 0x00014400010f7983 */ /* 0x001ea20000300800 */
[----:B----4-:R-:W-:-:S03]  /*f5b0*/  LEA R10, P1, R12, R0, 0x1 ;  /* 0x000000000c0a7211 */ /* 0x010fc600078208ff */
[----:B------:R0:W-:Y:S04]  /*f5c0*/  STL [R1+0x2c68], R14 ;  /* 0x002c680e01007387 */ /* 0x0001e80000100800 */
[----:B0-----:R-:W4:Y:S04]  /*f5d0*/  LDL.LU R14, [R1+0x13c] ;  /* 0x00013c00010e7983 */ /* 0x001f280000300800 */
[----:B------:R0:W-:Y:S04]  /*f5e0*/  STL [R1+0x2ca4], R10 ;  /* 0x002ca40a01007387 */ /* 0x0001e80000100800 */
[----:B0-----:R-:W4:Y:S01]  /*f5f0*/  LDL.LU R10, [R1+0x134] ;  /* 0x00013400010a7983 */ /* 0x001f220000300800 */
[----:B------:R-:W-:-:S03]  /*f600*/  LEA R16, P0, R24, R0, 0x1 ;  /* 0x0000000018107211 */ /* 0x000fc600078008ff */
[----:B------:R0:W-:Y:S01]  /*f610*/  STL [R1+0x2c70], R8 ;  /* 0x002c700801007387 */ /* 0x0001e20000100800 */
[----:B------:R-:W-:-:S03]  /*f620*/  LEA R17, P6, R23, R0, 0x1 ;  /* 0x0000000017117211 */ /* 0x000fc600078c08ff */
[----:B0-----:R-:W4:Y:S04]  /*f630*/  LDL.LU R8, [R1+0x12c] ;  /* 0x00012c0001087983 */ /* 0x001f280000300800 */
[----:B------:R0:W-:Y:S04]  /*f640*/  STL [R1+0x2cac], R16 ;  /* 0x002cac1001007387 */ /* 0x0001e80000100800 */
[----:B------:R1:W-:Y:S01]  /*f650*/  STL [R1+0x2c78], R6 ;  /* 0x002c780601007387 */ /* 0x0003e20000100800 */
[----:B0-----:R-:W-:-:S03]  /*f660*/  LEA.HI.X.SX32 R16, R9, R2, 0x1, P5 ;  /* 0x0000000209107211 */ /* 0x001fc600028f0eff */
[----:B-1----:R-:W4:Y:S04]  /*f670*/  LDL.LU R6, [R1+0x128] ;  /* 0x0001280001067983 */ /* 0x002f280000300800 */
[----:B------:R0:W-:Y:S04]  /*f680*/  STL [R1+0x2cb4], R17 ;  /* 0x002cb41101007387 */ /* 0x0001e80000100800 */
[----:B------:R-:W4:Y:S04]  /*f690*/  LDL.LU R9, [R1+0x120] ;  /* 0x0001200001097983 */ /* 0x000f280000300800 */
[----:B------:R1:W-:Y:S01]  /*f6a0*/  STL [R1+0x2c80], R16 ;  /* 0x002c801001007387 */ /* 0x0003e20000100800 */
[----:B0-----:R-:W-:-:S02]  /*f6b0*/  LEA R17, P5, R22, R0, 0x1 ;  /* 0x0000000016117211 */ /* 0x001fc400078a08ff */
[----:B------:R-:W-:-:S03]  /*f6c0*/  LEA.HI.X.SX32 R4, R4, R2, 0x1, P3 ;  /* 0x0000000204047211 */ /* 0x000fc600018f0eff */
[----:B------:R-:W-:Y:S01]  /*f6d0*/  STL [R1+0x2cbc], R17 ;  /* 0x002cbc1101007387 */ /* 0x000fe20000100800 */
[----:B-1----:R-:W-:-:S03]  /*f6e0*/  LEA.HI.X.SX32 R16, R5, R2, 0x1, P4 ;  /* 0x0000000205107211 */ /* 0x002fc600020f0eff */
[----:B------:R-:W4:Y:S01]  /*f6f0*/  LDL.LU R19, [R1+0x118] ;  /* 0x0001180001137983 */ /* 0x000f220000300800 */
[----:B------:R-:W-:-:S03]  /*f700*/  LEA R5, P4, R7, R0, 0x1 ;  /* 0x0000000007057211 */ /* 0x000fc600078808ff */
[----:B------:R0:W-:Y:S04]  /*f710*/  STL [R1+0x2c88], R16 ;  /* 0x002c881001007387 */ /* 0x0001e80000100800 */
[----:B------:R1:W-:Y:S01]  /*f720*/  STL [R1+0x2cc4], R5 ;  /* 0x002cc40501007387 */ /* 0x0003e20000100800 */
[----:B0-----:R-:W-:-:S03]  /*f730*/  LEA.HI.X.SX32 R16, R13, R2, 0x1, P2 ;  /* 0x000000020d107211 */ /* 0x001fc600010f0eff */
[----:B-1----:R-:W4:Y:S01]  /*f740*/  LDL.LU R5, [R1+0x10c] ;  /* 0x00010c0001057983 */ /* 0x002f220000300800 */
[----:B------:R-:W-:-:S03]  /*f750*/  LEA R17, P3, R21, R0, 0x1 ;  /* 0x0000000015117211 */ /* 0x000fc600078608ff */
[----:B------:R0:W-:Y:S04]  /*f760*/  STL [R1+0x2c90], R4 ;  /* 0x002c900401007387 */ /* 0x0001e80000100800 */
[----:B0-----:R-:W4:Y:S04]  /*f770*/  LDL.LU R4, [R1+0x100] ;  /* 0x0001000001047983 */ /* 0x001f280000300800 */
[----:B------:R0:W-:Y:S04]  /*f780*/  STL [R1+0x2ccc], R17 ;  /* 0x002ccc1101007387 */ /* 0x0001e80000100800 */
[----:B------:R-:W4:Y:S04]  /*f790*/  LDL.LU R18, [R1+0xf8] ;  /* 0x0000f80001127983 */ /* 0x000f280000300800 */
[----:B------:R1:W-:Y:S04]  /*f7a0*/  STL [R1+0x2c98], R16 ;  /* 0x002c981001007387 */ /* 0x0003e80000100800 */
[----:B0-----:R-:W4:Y:S01]  /*f7b0*/  LDL.LU R17, [R1+0xe4] ;  /* 0x0000e40001117983 */ /* 0x001f220000300800 */
[----:B------:R-:W-:-:S02]  /*f7c0*/  LEA R13, P2, R11, R0, 0x1 ;  /* 0x000000000b0d7211 */ /* 0x000fc400078408ff */
[----:B------:R-:W-:-:S03]  /*f7d0*/  LEA.HI.X.SX32 R12, R12, R2, 0x1, P1 ;  /* 0x000000020c0c7211 */ /* 0x000fc600008f0eff */
[----:B------:R-:W-:Y:S01]  /*f7e0*/  STL [R1+0x2cd4], R13 ;  /* 0x002cd40d01007387 */ /* 0x000fe20000100800 */
[----:B------:R-:W-:-:S03]  /*f7f0*/  LEA.HI.X.SX32 R26, R24, R2, 0x1, P0 ;  /* 0x00000002181a7211 */ /* 0x000fc600000f0eff */
[----:B-1----:R-:W4:Y:S01]  /*f800*/  LDL.LU R16, [R1+0x270] ;  /* 0x0002700001107983 */ /* 0x002f220000300800 */
[----:B------:R-:W-:-:S03]  /*f810*/  LEA R25, P1, R20, R0, 0x1 ;  /* 0x0000000014197211 */ /* 0x000fc600078208ff */
[----:B------:R0:W-:Y:S01]  /*f820*/  STL [R1+0x2ca0], R12 ;  /* 0x002ca00c01007387 */ /* 0x0001e20000100800 */
[-C--:B------:R-:W-:Y:S02]  /*f830*/  LEA.HI.X.SX32 R24, R23, R2.reuse, 0x1, P6 ;  /* 0x0000000217187211 */ /* 0x080fe400030f0eff */
[-C--:B------:R-:W-:Y:S01]  /*f840*/  LEA.HI.X.SX32 R22, R22, R2.reuse, 0x1, P5 ;  /* 0x0000000216167211 */ /* 0x080fe200028f0eff */
[----:B0-----:R-:W4:Y:S04]  /*f850*/  LDL.64 R12, [R1+0x1bc8] ;  /* 0x001bc800010c7983 */ /* 0x001f280000100a00 */
[----:B------:R3:W-:Y:S04]  /*f860*/  STL [R1+0x2cdc], R25 ;  /* 0x002cdc1901007387 */ /* 0x0007e80000100800 */
[----:B------:R-:W-:Y:S01]  /*f870*/  STL [R1+0x2ca8], R26 ;  /* 0x002ca81a01007387 */ /* 0x000fe20000100800 */
[----:B------:R-:W-:-:S02]  /*f880*/  LEA.HI.X.SX32 R21, R21, R2, 0x1, P3 ;  /* 0x0000000215157211 */ /* 0x000fc400018f0eff */
[----:B---3--:R-:W-:-:S05]  /*f890*/  LEA R25, P0, R3, R0, 0x1 ;  /* 0x0000000003197211 */ /* 0x008fca00078008ff */
[----:B------:R-:W-:Y:S04]  /*f8a0*/  STL [R1+0x2ce4], R25 ;  /* 0x002ce41901007387 */ /* 0x000fe80000100800 */
[----:B------:R4:W-:Y:S01]  /*f8b0*/  STL [R1+0x2cb0], R24 ;  /* 0x002cb01801007387 */ /* 0x0009e20000100800 */
[----:B--2---:R-:W-:-:S05]  /*f8c0*/  LEA R23, P6, R15, R0, 0x1 ;  /* 0x000000000f177211 */ /* 0x004fca00078c08ff */
[----:B------:R0:W-:Y:S04]  /*f8d0*/  STL [R1+0x2cec], R23 ;  /* 0x002cec1701007387 */ /* 0x0001e80000100800 */
[----:B------:R1:W-:Y:S01]  /*f8e0*/  STL [R1+0x2cb8], R22 ;  /* 0x002cb81601007387 */ /* 0x0003e20000100800 */
[----:B----4-:R-:W-:Y:S02]  /*f8f0*/  LEA R24, P5, R14, R0, 0x1 ;  /* 0x000000000e187211 */ /* 0x010fe400078a08ff */
[----:B0-----:R-:W-:-:S03]  /*f900*/  LEA.HI.X.SX32 R23, R7, R2, 0x1, P4 ;  /* 0x0000000207177211 */ /* 0x001fc600020f0eff */
[----:B------:R-:W-:Y:S04]  /*f910*/  STL [R1+0x2cf4], R24 ;  /* 0x002cf41801007387 */ /* 0x000fe80000100800 */
[----:B------:R-:W2:Y:S01]  /*f920*/  LDL.LU R7, [R1+0x274] ;  /* 0x0002740001077983 */ /* 0x000ea20000300800 */
[----:B-1----:R-:W-:-:S03]  /*f930*/  LEA R22, P4, R10, R0, 0x1 ;  /* 0x000000000a167211 */ /* 0x002fc600078808ff */
[----:B------:R0:W-:Y:S04]  /*f940*/  STL [R1+0x2cc0], R23 ;  /* 0x002cc01701007387 */ /* 0x0001e80000100800 */
[----:B------:R1:W-:Y:S04]  /*f950*/  STL [R1+0x2cfc], R22 ;  /* 0x002cfc1601007387 */ /* 0x0003e80000100800 */
[----:B------:R3:W-:Y:S01]  /*f960*/  STL [R1+0x2cc8], R21 ;  /* 0x002cc81501007387 */ /* 0x0007e20000100800 */
[----:B0-----:R-:W-:Y:S02]  /*f970*/  LEA R23, P3, R8, R0, 0x1 ;  /* 0x0000000008177211 */ /* 0x001fe400078608ff */
[----:B-1----:R-:W-:-:S03]  /*f980*/  LEA.HI.X.SX32 R22, R11, R2, 0x1, P2 ;  /* 0x000000020b167211 */ /* 0x002fc600010f0eff */
[----:B------:R-:W-:Y:S04]  /*f990*/  STL [R1+0x2d04], R23 ;  /* 0x002d041701007387 */ /* 0x000fe80000100800 */
[----:B------:R-:W4:Y:S04]  /*f9a0*/  LDL.LU R11, [R1+0x280] ;  /* 0x00028000010b7983 */ /* 0x000f280000300800 */
[----:B------:R0:W-:Y:S01]  /*f9b0*/  STL [R1+0x2cd0], R22 ;  /* 0x002cd01601007387 */ /* 0x0001e20000100800 */
[----:B---3--:R-:W-:Y:S02]  /*f9c0*/  LEA R21, P2, R6, R0, 0x1 ;  /* 0x0000000006157211 */ /* 0x008fe400078408ff */
[----:B0-----:R-:W-:-:S03]  /*f9d0*/  LEA.HI.X.SX32 R22, R20, R2, 0x1, P1 ;  /* 0x0000000214167211 */ /* 0x001fc600008f0eff */
[----:B------:R0:W-:Y:S01]  /*f9e0*/  STL [R1+0x2d08], R21 ;  /* 0x002d081501007387 */ /* 0x0001e20000100800 */
[----:B------:R-:W-:-:S03]  /*f9f0*/  LEA R20, P1, R9, R0, 0x1 ;  /* 0x0000000009147211 */ /* 0x000fc600078208ff */
[----:B------:R-:W-:Y:S01]  /*fa00*/  STL [R1+0x2cd8], R22 ;  /* 0x002cd81601007387 */ /* 0x000fe20000100800 */
[----:B0-----:R-:W-:-:S03]  /*fa10*/  LEA.HI.X.SX32 R21, R3, R2, 0x1, P0 ;  /* 0x0000000203157211 */ /* 0x001fc600000f0eff */
[----:B------:R-:W3:Y:S04]  /*fa20*/  LDL.LU R3, [R1+0x284] ;  /* 0x0002840001037983 */ /* 0x000ee80000300800 */
[----:B------:R0:W-:Y:S04]  /*fa30*/  STL [R1+0x2d0c], R20 ;  /* 0x002d0c1401007387 */ /* 0x0001e80000100800 */
[----:B------:R1:W-:Y:S01]  /*fa40*/  STL [R1+0x2ce0], R21 ;  /* 0x002ce01501007387 */ /* 0x0003e20000100800 */
[----:B0-----:R-:W-:Y:S02]  /*fa50*/  LEA R20, P0, R19, R0, 0x1 ;  /* 0x0000000013147211 */ /* 0x001fe400078008ff */
[----:B-1----:R-:W-:-:S03]  /*fa60*/  LEA.HI.X.SX32 R21, R15, R2, 0x1, P6 ;  /* 0x000000020f157211 */ /* 0x002fc600030f0eff */
[----:B------:R0:W-:Y:S01]  /*fa70*/  STL [R1+0x2d10], R20 ;  /* 0x002d101401007387 */ /* 0x0001e20000100800 */
[----:B------:R-:W-:-:S03]  /*fa80*/  LEA R15, P6, R5, R0, 0x1 ;  /* 0x00000000050f7211 */ /* 0x000fc600078c08ff */
[----:B------:R-:W-:Y:S01]  /*fa90*/  STL [R1+0x2ce8], R21 ;  /* 0x002ce81501007387 */ /* 0x000fe20000100800 */
[----:B0-----:R-:W-:-:S03]  /*faa0*/  LEA.HI.X.SX32 R20, R14, R2, 0x1, P5 ;  /* 0x000000020e147211 */ /* 0x001fc600028f0eff */
[----:B------:R0:W-:Y:S01]  /*fab0*/  STL [R1+0x2d14], R15 ;  /* 0x002d140f01007387 */ /* 0x0001e20000100800 */
[----:B------:R-:W-:-:S03]  /*fac0*/  LEA R14, P5, R4, R0, 0x1 ;  /* 0x00000000040e7211 */ /* 0x000fc600078a08ff */
[----:B------:R-:W-:Y:S01]  /*fad0*/  STL [R1+0x2cf0], R20 ;  /* 0x002cf01401007387 */ /* 0x000fe20000100800 */
[----:B0-----:R-:W-:-:S03]  /*fae0*/  LEA.HI.X.SX32 R15, R10, R2, 0x1, P4 ;  /* 0x000000020a0f7211 */ /* 0x001fc600020f0eff */
[----:B------:R0:W-:Y:S01]  /*faf0*/  STL [R1+0x2d18], R14 ;  /* 0x002d180e01007387 */ /* 0x0001e20000100800 */
[----:B------:R-:W-:-:S03]  /*fb00*/  LEA R10, P4, R18, R0, 0x1 ;  /* 0x00000000120a7211 */ /* 0x000fc600078808ff */
[----:B------:R-:W-:Y:S01]  /*fb10*/  STL [R1+0x2cf8], R15 ;  /* 0x002cf80f01007387 */ /* 0x000fe20000100800 */
[----:B0-----:R-:W-:Y:S02]  /*fb20*/  LEA.HI.X.SX32 R14, R8, R2, 0x1, P3 ;  /* 0x00000002080e7211 */ /* 0x001fe400018f0eff */
[----:B------:R-:W-:Y:S01]  /*fb30*/  LEA R8, P3, R17, R0, 0x1 ;  /* 0x0000000011087211 */ /* 0x000fe200078608ff */
[----:B------:R0:W-:Y:S01]  /*fb40*/  STL [R1+0x2d1c], R10 ;  /* 0x002d1c0a01007387 */ /* 0x0001e20000100800 */
[----:B------:R-:W-:-:S03]  /*fb50*/  LEA.HI.X.SX32 R0, R6, R2, 0x1, P2 ;  /* 0x0000000206007211 */ /* 0x000fc600010f0eff */
[----:B0-----:R-:W3:Y:S04]  /*fb60*/  LDL.LU R10, [R1+0x28c] ;  /* 0x00028c00010a7983 */ /* 0x001ee80000300800 */
[----:B------:R-:W-:Y:S04]  /*fb70*/  STL [R1+0x2d00], R14 ;  /* 0x002d000e01007387 */ /* 0x000fe80000100800 */
[----:B------:R0:W-:Y:S04]  /*fb80*/  STL [R1+0x2be8], R8 ;  /* 0x002be80801007387 */ /* 0x0001e80000100800 */
[----:B------:R-:W3:Y:S04]  /*fb90*/  LDL.LU R6, [R1+0x288] ;  /* 0x0002880001067983 */ /* 0x000ee80000300800 */
[----:B------:R1:W-:Y:S01]  /*fba0*/  STL [R1+0x2bd0], R0 ;  /* 0x002bd00001007387 */ /* 0x0003e20000100800 */
[----:B0-----:R-:W0:Y:S01]  /*fbb0*/  LDC R8, c[0x0][0x238] ;  /* 0x00008e00ff087b82 */ /* 0x001e220000000800 */
[----:B-1----:R-:W-:-:S02]  /*fbc0*/  LEA.HI.X.SX32 R0, R9, R2, 0x1, P1 ;  /* 0x0000000209007211 */ /* 0x002fc400008f0eff */
[----:B------:R-:W3:Y:S01]  /*fbd0*/  LDL.LU R9, [R1+0x290] ;  /* 0x0002900001097983 */ /* 0x000ee20000300800 */
[-C--:B------:R-:W-:Y:S02]  /*fbe0*/  LEA.HI.X.SX32 R19, R19, R2.reuse, 0x1, P0 ;  /* 0x0000000213137211 */ /* 0x080fe400000f0eff */
[-C--:B------:R-:W-:Y:S01]  /*fbf0*/  LEA.HI.X.SX32 R15, R5, R2.reuse, 0x1, P6 ;  /* 0x00000002050f7211 */ /* 0x080fe200030f0eff */
[----:B------:R1:W-:Y:S04]  /*fc00*/  STL [R1+0x2bd4], R0 ;  /* 0x002bd40001007387 */ /* 0x0003e80000100800 */
[----:B------:R-:W-:Y:S01]  /*fc10*/  STL [R1+0x2bd8], R19 ;  /* 0x002bd81301007387 */ /* 0x000fe20000100800 */
[----:B-1----:R-:W-:-:S03]  /*fc20*/  LEA.HI.X.SX32 R0, R4, R2, 0x1, P5 ;  /* 0x0000000204007211 */ /* 0x002fc600028f0eff */
[----:B------:R1:W-:Y:S01]  /*fc30*/  STL [R1+0x2bdc], R15 ;  /* 0x002bdc0f01007387 */ /* 0x0003e20000100800 */
[----:B------:R-:W-:-:S03]  /*fc40*/  LEA R14, P2, R16, UR8, 0x1 ;  /* 0x00000008100e7c11 */ /* 0x000fc6000f8408ff */
[----:B------:R1:W-:Y:S01]  /*fc50*/  STL [R1+0x2be0], R0 ;  /* 0x002be00001007387 */ /* 0x0003e20000100800 */
[----:B0-----:R-:W-:Y:S01]  /*fc60*/  IMAD R8, R8, 0x3f, RZ ;  /* 0x0000003f08087824 */ /* 0x001fe200078e02ff */
[-C--:B-1----:R-:W-:Y:S02]  /*fc70*/  LEA.HI.X.SX32 R15, R18, R2.reuse, 0x1, P4 ;  /* 0x00000002120f7211 */ /* 0x082fe400020f0eff */
[----:B------:R-:W-:-:S03]  /*fc80*/  LEA.HI.X.SX32 R0, R17, R2, 0x1, P3 ;  /* 0x0000000211007211 */ /* 0x000fc600018f0eff */
[----:B------:R0:W-:Y:S01]  /*fc90*/  STL [R1+0x2be4], R15 ;  /* 0x002be40f01007387 */ /* 0x0001e20000100800 */
[----:B------:R-:W-:-:S03]  /*fca0*/  IMAD.WIDE R4, R8, 0x2, R12 ;  /* 0x0000000208047825 */ /* 0x000fc600078e020c */
[----:B------:R-:W-:Y:S01]  /*fcb0*/  STL [R1+0x2bc8], R0 ;  /* 0x002bc80001007387 */ /* 0x000fe20000100800 */
[----:B0-----:R-:W-:Y:S02]  /*fcc0*/  LEA.HI.X.SX32 R15, R16, UR9, 0x1, P2 ;  /* 0x00000009100f7c11 */ /* 0x001fe400090f0eff */
[----:B------:R-:W0:Y:S01]  /*fcd0*/  LDC R16, c[0x0][0x238] ;  /* 0x00008e00ff107b82 */ /* 0x000e220000000800 */
[----:B------:R-:W-:Y:S04]  /*fce0*/  STL [R1+0x2bcc], R4 ;  /* 0x002bcc0401007387 */ /* 0x000fe80000100800 */
[----:B------:R1:W-:Y:S04]  /*fcf0*/  STL [R1+0x2bc0], R5 ;  /* 0x002bc00501007387 */ /* 0x0003e80000100800 */
[----:B------:R-:W-:Y:S01]  /*fd00*/  STL.64 [R1+0x1bc0], R14 ;  /* 0x001bc00e01007387 */ /* 0x000fe20000100a00 */
[----:B-1----:R-:W-:Y:S01]  /*fd10*/  IMAD.WIDE R4, R8, 0x2, R14 ;  /* 0x0000000208047825 */ /* 0x002fe200078e020e */
[----:B--2---:R-:W-:-:S04]  /*fd20*/  LEA R28, P0, R7, UR8, 0x1 ;  /* 0x00000008071c7c11 */ /* 0x004fc8000f8008ff */
[----:B------:R-:W-:-:S05]  /*fd30*/  LEA.HI.X.SX32 R29, R7, UR9, 0x1, P0 ;  /* 0x00000009071d7c11 */ /* 0x000fca00080f0eff */
[----:B------:R-:W-:Y:S04]  /*fd40*/  STL.64 [R1+0x1b38], R28 ;  /* 0x001b381c01007387 */ /* 0x000fe80000100a00 */
[----:B------:R-:W-:Y:S01]  /*fd50*/  STL [R1+0x2bc4], R4 ;  /* 0x002bc40401007387 */ /* 0x000fe20000100800 */
[----:B----4-:R-:W-:-:S03]  /*fd60*/  IMAD R0, R11, UR6, RZ ;  /* 0x000000060b007c24 */ /* 0x010fc6000f8e02ff */
[----:B------:R1:W-:Y:S01]  /*fd70*/  STL [R1+0x2bb8], R5 ;  /* 0x002bb80501007387 */ /* 0x0003e20000100800 */
[----:B------:R-:W2:Y:S01]  /*fd80*/  LDC R11, c[0x0][0x238] ;  /* 0x00008e00ff0b7b82 */ /* 0x000ea20000000800 */
[----:B------:R-:W-:-:S04]  /*fd90*/  LEA R26, P1, R0, UR8, 0x1 ;  /* 0x00000008001a7c11 */ /* 0x000fc8000f8208ff */
[----:B------:R-:W-:Y:S01]  /*fda0*/  LEA.HI.X.SX32 R27, R0, UR9, 0x1, P1 ;  /* 0x00000009001b7c11 */ /* 0x000fe200088f0eff */
[----:B---3--:R-:W-:-:S05]  /*fdb0*/  IMAD R7, R3, UR6, RZ ;  /* 0x0000000603077c24 */ /* 0x008fca000f8e02ff */
[----:B------:R-:W-:Y:S01]  /*fdc0*/  LEA R24, P0, R7, UR8, 0x1 ;  /* 0x0000000807187c11 */ /* 0x000fe2000f8008ff */
[----:B------:R-:W-:-:S03]  /*fdd0*/  IMAD.WIDE R2, R8, 0x2, R28 ;  /* 0x0000000208027825 */ /* 0x000fc600078e021c */
[----:B------:R-:W-:Y:S01]  /*fde0*/  LEA.HI.X.SX32 R25, R7, UR9, 0x1, P0 ;  /* 0x0000000907197c11 */ /* 0x000fe200080f0eff */
[C---:B-1----:R-:W-:Y:S01]  /*fdf0*/  IMAD.WIDE R4, R8.reuse, 0x2, R26 ;  /* 0x0000000208047825 */ /* 0x042fe200078e021a */
[----:B------:R-:W-:Y:S04]  /*fe00*/  STL [R1+0x2bbc], R2 ;  /* 0x002bbc0201007387 */ /* 0x000fe80000100800 */
[----:B------:R1:W-:Y:S04]  /*fe10*/  STL [R1+0x2bb0], R3 ;  /* 0x002bb00301007387 */ /* 0x0003e80000100800 */
[----:B------:R-:W-:Y:S04]  /*fe20*/  STL.64 [R1+0x1bb0], R26 ;  /* 0x001bb01a01007387 */ /* 0x000fe80000100a00 */
[----:B------:R-:W-:Y:S01]  /*fe30*/  STL.64 [R1+0x1bb8], R24 ;  /* 0x001bb81801007387 */ /* 0x000fe20000100a00 */
[----:B-1----:R-:W-:-:S03]  /*fe40*/  IMAD.WIDE R2, R8, 0x2, R24 ;  /* 0x0000000208027825 */ /* 0x002fc600078e0218 */
[----:B------:R-:W-:Y:S04]  /*fe50*/  STL [R1+0x2bb4], R4 ;  /* 0x002bb40401007387 */ /* 0x000fe80000100800 */
[----:B------:R1:W-:Y:S04]  /*fe60*/  STL [R1+0x2bac], R5 ;  /* 0x002bac0501007387 */ /* 0x0003e80000100800 */
[----:B------:R-:W-:Y:S04]  /*fe70*/  STL [R1+0x2ba8], R2 ;  /* 0x002ba80201007387 */ /* 0x000fe80000100800 */
[----:B------:R3:W-:Y:S01]  /*fe80*/  STL [R1+0x2ba4], R3 ;  /* 0x002ba40301007387 */ /* 0x0007e20000100800 */
[----:B------:R-:W-:-:S02]  /*fe90*/  IMAD R0, R10, UR6, RZ ;  /* 0x000000060a007c24 */ /* 0x000fc4000f8e02ff */
[----:B------:R-:W-:-:S03]  /*fea0*/  IMAD R6, R6, UR6, RZ ;  /* 0x0000000606067c24 */ /* 0x000fc6000f8e02ff */
[----:B------:R-:W-:Y:S02]  /*feb0*/  LEA R18, P0, R0, UR8, 0x1 ;  /* 0x0000000800127c11 */ /* 0x000fe4000f8008ff */
[----:B------:R-:W-:-:S04]  /*fec0*/  LEA R22, P2, R6, UR8, 0x1 ;  /* 0x0000000806167c11 */ /* 0x000fc8000f8408ff */
[----:B------:R-:W-:Y:S01]  /*fed0*/  LEA.HI.X.SX32 R23, R6, UR9, 0x1, P2 ;  /* 0x0000000906177c11 */ /* 0x000fe200090f0eff */
[----:B------:R-:W-:Y:S01]  /*fee0*/  IMAD R7, R9, UR6, RZ ;  /* 0x0000000609077c24 */ /* 0x000fe2000f8e02ff */
[----:B------:R-:W-:-:S04]  /*fef0*/  LEA.HI.X.SX32 R19, R0, UR9, 0x1, P0 ;  /* 0x0000000900137c11 */ /* 0x000fc800080f0eff */
[----:B------:R-:W-:Y:S01]  /*ff00*/  LEA R20, P1, R7, UR8, 0x1 ;  /* 0x0000000807147c11 */ /* 0x000fe2000f8208ff */
[----:B-1----:R-:W-:-:S03]  /*ff10*/  IMAD.WIDE R4, R8, 0x2, R22 ;  /* 0x0000000208047825 */ /* 0x002fc600078e0216 */
[----:B------:R-:W-:Y:S01]  /*ff20*/  LEA.HI.X.SX32 R21, R7, UR9, 0x1, P1 ;  /* 0x0000000907157c11 */ /* 0x000fe200088f0eff */
[----:B------:R-:W-:Y:S01]  /*ff30*/  STL.64 [R1+0x1bd0], R22 ;  /* 0x001bd01601007387 */ /* 0x000fe20000100a00 */
[----:B0-----:R-:W-:-:S03]  /*ff40*/  IMAD R0, R16, 0x3e, RZ ;  /* 0x0000003e10007824 */ /* 0x001fc600078e02ff */
[----:B------:R-:W-:Y:S01]  /*ff50*/  STL.64 [R1+0x1be0], R18 ;  /* 0x001be01201007387 */ /* 0x000fe20000100a00 */
[----:B---3--:R-:W-:-:S03]  /*ff60*/  IMAD.WIDE R2, R8, 0x2, R20 ;  /* 0x0000000208027825 */ /* 0x008fc600078e0214 */
[----:B------:R-:W-:Y:S01]  /*ff70*/  STL.64 [R1+0x1bd8], R20 ;  /* 0x001bd81401007387 */ /* 0x000fe20000100a00 */
[----:B------:R-:W-:-:S03]  /*ff80*/  IMAD.WIDE R6, R8, 0x2, R18 ;  /* 0x0000000208067825 */ /* 0x000fc600078e0212 */
[----:B------:R-:W-:Y:S04]  /*ff90*/  STL [R1+0x2ba0], R4 ;  /* 0x002ba00401007387 */ /* 0x000fe80000100800 */
[----:B------:R0:W-:Y:S04]  /*ffa0*/  STL [R1+0x2b98], R5 ;  /* 0x002b980501007387 */ /* 0x0001e80000100800 */
[----:B------:R-:W-:Y:S04]  /*ffb0*/  STL [R1+0x2b9c], R2 ;  /* 0x002b9c0201007387 */ /* 0x000fe80000100800 */
[----:B------:R1:W-:Y:S01]  /*ffc0*/  STL [R1+0x2b90], R3 ;  /* 0x002b900301007387 */ /* 0x0003e20000100800 */
[----:B0-----:R-:W-:-:S03]  /*ffd0*/  IMAD.WIDE R4, R0, 0x2, R12 ;  /* 0x0000000200047825 */ /* 0x001fc600078e020c */
[----:B------:R-:W-:Y:S04]  /*ffe0*/  STL [R1+0x2b94], R6 ;  /* 0x002b940601007387 */ /* 0x000fe80000100800 */
[----:B------:R0:W-:Y:S01]  /*fff0*/  STL [R1+0x2b88], R7 ;  /* 0x002b880701007387 */ /* 0x0001e20000100800 */
[----:B-1----:R-:W-:-:S03]  /*10000*/  IMAD.WIDE R2, R0, 0x2, R14 ;  /* 0x0000000200027825 */ /* 0x002fc600078e020e */
[----:B------:R-:W-:Y:S04]  /*10010*/  STL [R1+0x2b8c], R4 ;  /* 0x002b8c0401007387 */ /* 0x000fe80000100800 */
[----:B------:R1:W-:Y:S01]  /*10020*/  STL [R1+0x2b80], R5 ;  /* 0x002b800501007387 */ /* 0x0003e20000100800 */
[----:B0-----:R-:W-:-:S03]  /*10030*/  IMAD.WIDE R6, R0, 0x2, R26 ;  /* 0x0000000200067825 */ /* 0x001fc600078e021a */
[----:B------:R-:W-:Y:S01]  /*10040*/  STL [R1+0x2b84], R2 ;  /* 0x002b840201007387 */ /* 0x000fe20000100800 */
[----:B-1----:R-:W-:-:S03]  /*10050*/  IMAD.WIDE R4, R0, 0x2, R28 ;  /* 0x0000000200047825 */ /* 0x002fc600078e021c */
[----:B------:R0:W-:Y:S04]  /*10060*/  STL [R1+0x2b78], R3 ;  /* 0x002b780301007387 */ /* 0x0001e80000100800 */
[----:B------:R-:W-:Y:S04]  /*10070*/  STL [R1+0x2b7c], R4 ;  /* 0x002b7c0401007387 */ /* 0x000fe80000100800 */
[----:B------:R1:W-:Y:S01]  /*10080*/  STL [R1+0x2b70], R5 ;  /* 0x002b700501007387 */ /* 0x0003e20000100800 */
[----:B0-----:R-:W-:-:S03]  /*10090*/  IMAD.WIDE R2, R0, 0x2, R24 ;  /* 0x0000000200027825 */ /* 0x001fc600078e0218 */
[----:B------:R-:W-:Y:S04]  /*100a0*/  STL [R1+0x2b74], R6 ;  /* 0x002b740601007387 */ /* 0x000fe80000100800 */
[----:B------:R0:W-:Y:S01]  /*100b0*/  STL [R1+0x2b68], R7 ;  /* 0x002b680701007387 */ /* 0x0001e20000100800 */
[----:B-1----:R-:W-:-:S03]  /*100c0*/  IMAD.WIDE R4, R0, 0x2, R22 ;  /* 0x0000000200047825 */ /* 0x002fc600078e0216 */
[----:B------:R-:W-:Y:S01]  /*100d0*/  STL [R1+0x2b6c], R2 ;  /* 0x002b6c0201007387 */ /* 0x000fe20000100800 */
[----:B------:R-:W-:-:S03]  /*100e0*/  IMAD R8, R16, 0x3d, RZ ;  /* 0x0000003d10087824 */ /* 0x000fc600078e02ff */
        /* <DEDUP_REMOVED lines=118> */
[----:B------:R-:W-:Y:S01]  /*10850*/  STL [R1+0x2a30], R5 ;  /* 0x002a300501007387 */ /* 0x000fe20000100800 */
[----:B0-----:R-:W-:-:S03]  /*10860*/  IMAD.WIDE R2, R8, 0x2, R24 ;  /* 0x0000000208027825 */ /* 0x001fc600078e0218 */
[----:B------:R-:W-:Y:S04]  /*10870*/  STL [R1+0x2a34], R6 ;  /* 0x002a340601007387 */ /* 0x000fe80000100800 */
[----:B------:R0:W-:Y:S01]  /*10880*/  STL [R1+0x2a28], R7 ;  /* 0x002a280701007387 */ /* 0x0001e20000100800 */
[----:B------:R-:W-:-:S03]  /*10890*/  IMAD R0, R16, 0x38, RZ ;  /* 0x0000003810007824 */ /* 0x000fc600078e02ff */
[----:B------:R-:W-:Y:S04]  /*108a0*/  STL [R1+0x2a2c], R2 ;  /* 0x002a2c0201007387 */ /* 0x000fe80000100800 */
[----:B------:R1:W-:Y:S01]  /*108b0*/  STL [R1+0x2a20], R3 ;  /* 0x002a200301007387 */ /* 0x0003e20000100800 */
[----:B0-----:R-:W-:-:S04]  /*108c0*/  IMAD.WIDE R6, R8, 0x2, R22 ;  /* 0x0000000208067825 */ /* 0x001fc800078e0216 */
[C---:B------:R-:W-:Y:S01]  /*108d0*/  IMAD.WIDE R4, R8.reuse, 0x2, R18 ;  /* 0x0000000208047825 */ /* 0x040fe200078e0212 */
[----:B------:R-:W-:Y:S03]  /*108e0*/  STL [R1+0x2a24], R6 ;  /* 0x002a240601007387 */ /* 0x000fe60000100800 */
[----:B-1----:R-:W-:Y:S01]  /*108f0*/  IMAD.WIDE R2, R8, 0x2, R20 ;  /* 0x0000000208027825 */ /* 0x002fe200078e0214 */
        /* <DEDUP_REMOVED lines=161> */
[----:B------:R-:W-:-:S04]  /*11310*/  IMAD.WIDE R8, R0, 0x2, R24 ;  /* 0x0000000200087825 */ /* 0x000fc800078e0218 */
[----:B-1----:R-:W-:Y:S01]  /*11320*/  IMAD.WIDE R4, R0, 0x2, R28 ;  /* 0x0000000200047825 */ /* 0x002fe200078e021c */
[----:B------:R0:W-:Y:S04]  /*11330*/  STL [R1+0x2878], R3 ;  /* 0x0028780301007387 */ /* 0x0001e80000100800 */
[----:B------:R-:W-:Y:S01]  /*11340*/  STL [R1+0x287c], R4 ;  /* 0x00287c0401007387 */ /* 0x000fe20000100800 */
[----:B------:R-:W-:-:S03]  /*11350*/  IMAD R10, R16, 0x31, RZ ;  /* 0x00000031100a7824 */ /* 0x000fc600078e02ff */
        /* <DEDUP_REMOVED lines=424> */
[----:B------:R-:W-:-:S03]  /*12de0*/  IMAD.SHL.U32 R0, R16, 0x20, RZ ;  /* 0x0000002010007824 */ /* 0x000fc600078e00ff */
        /* <DEDUP_REMOVED lines=62> */
[----:B------:R-:W1:Y:S03]  /*131d0*/  LDC R12, c[0x0][0x238] ;  /* 0x00008e00ff0c7b82 */ /* 0x000e660000000800 */
[----:B------:R3:W-:Y:S01]  /*131e0*/  STL [R1+0x20e8], R5 ;  /* 0x0020e80501007387 */ /* 0x0007e20000100800 */
[----:B0-----:R-:W-:-:S03]  /*131f0*/  IMAD.WIDE R2, R0, 0x2, R14 ;  /* 0x0000000200027825 */ /* 0x001fc600078e020e */
[----:B------:R-:W-:Y:S01]  /*13200*/  STL [R1+0x20f4], R6 ;  /* 0x0020f40601007387 */ /* 0x000fe20000100800 */
[----:B------:R-:W0:Y:S03]  /*13210*/  LDC R13, c[0x0][0x238] ;  /* 0x00008e00ff0d7b82 */ /* 0x000e260000000800 */
[----:B------:R4:W-:Y:S01]  /*13220*/  STL [R1+0x20f0], R7 ;  /* 0x0020f00701007387 */ /* 0x0009e20000100800 */
[----:B---3--:R-:W-:-:S03]  /*13230*/  IMAD.WIDE R4, R0, 0x2, R28 ;  /* 0x0000000200047825 */ /* 0x008fc600078e021c */
[----:B------:R-:W-:Y:S04]  /*13240*/  STL [R1+0x20fc], R8 ;  /* 0x0020fc0801007387 */ /* 0x000fe80000100800 */
[----:B------:R-:W-:Y:S01]  /*13250*/  STL [R1+0x20f8], R9 ;  /* 0x0020f80901007387 */ /* 0x000fe20000100800 */
[----:B----4-:R-:W-:-:S03]  /*13260*/  IMAD.WIDE R6, R0, 0x2, R26 ;  /* 0x0000000200067825 */ /* 0x010fc600078e021a */
[----:B------:R-:W-:Y:S04]  /*13270*/  STL [R1+0x2104], R2 ;  /* 0x0021040201007387 */ /* 0x000fe80000100800 */
[----:B------:R3:W-:Y:S04]  /*13280*/  STL [R1+0x2100], R3 ;  /* 0x0021000301007387 */ /* 0x0007e80000100800 */
[----:B------:R-:W-:Y:S04]  /*13290*/  STL [R1+0x210c], R4 ;  /* 0x00210c0401007387 */ /* 0x000fe80000100800 */
[----:B------:R-:W-:Y:S01]  /*132a0*/  STL [R1+0x2108], R5 ;  /* 0x0021080501007387 */ /* 0x000fe20000100800 */
[----:B---3--:R-:W-:-:S03]  /*132b0*/  IMAD.WIDE R2, R0, 0x2, R24 ;  /* 0x0000000200027825 */ /* 0x008fc600078e0218 */
[----:B------:R-:W-:Y:S04]  /*132c0*/  STL [R1+0x2114], R6 ;  /* 0x0021140601007387 */ /* 0x000fe80000100800 */
[----:B------:R-:W-:Y:S01]  /*132d0*/  STL [R1+0x2110], R7 ;  /* 0x0021100701007387 */ /* 0x000fe20000100800 */
[----:B------:R-:W-:-:S03]  /*132e0*/  IMAD R10, R16, 0x1d, RZ ;  /* 0x0000001d100a7824 */ /* 0x000fc600078e02ff */
[----:B------:R-:W-:Y:S04]  /*132f0*/  STL [R1+0x211c], R2 ;  /* 0x00211c0201007387 */ /* 0x000fe80000100800 */
[----:B------:R-:W-:Y:S04]  /*13300*/  STL [R1+0x2118], R3 ;  /* 0x0021180301007387 */ /* 0x000fe80000100800 */
[----:B------:R3:W-:Y:S04]  /*13310*/  STL [R1+0x2ff8], R16 ;  /* 0x002ff81001007387 */ /* 0x0007e80000100800 */
[----:B---3--:R-:W3:Y:S01]  /*13320*/  LDL.64 R16, [R1+0x1bc8] ;  /* 0x001bc80001107983 */ /* 0x008ee20000100a00 */
[----:B------:R-:W-:-:S04]  /*13330*/  IMAD.WIDE R2, R0, 0x2, R22 ;  /* 0x0000000200027825 */ /* 0x000fc800078e0216 */
[C---:B------:R-:W-:Y:S01]  /*13340*/  IMAD.WIDE R4, R0.reuse, 0x2, R20 ;  /* 0x0000000200047825 */ /* 0x040fe200078e0214 */
[----:B------:R-:W-:Y:S03]  /*13350*/  STL [R1+0x2124], R2 ;  /* 0x0021240201007387 */ /* 0x000fe60000100800 */
[----:B------:R-:W-:Y:S01]  /*13360*/  IMAD.WIDE R6, R0, 0x2, R18 ;  /* 0x0000000200067825 */ /* 0x000fe200078e0212 */
[----:B------:R4:W-:Y:S04]  /*13370*/  STL [R1+0x2120], R3 ;  /* 0x0021200301007387 */ /* 0x0009e80000100800 */
[----:B------:R-:W-:Y:S04]  /*13380*/  STL [R1+0x212c], R4 ;  /* 0x00212c0401007387 */ /* 0x000fe80000100800 */
[----:B------:R2:W-:Y:S01]  /*13390*/  STL [R1+0x2128], R5 ;  /* 0x0021280501007387 */ /* 0x0005e20000100800 */
[----:B----4-:R-:W-:-:S03]  /*133a0*/  IMAD.WIDE R2, R10, 0x2, R14 ;  /* 0x000000020a027825 */ /* 0x010fc600078e020e */
[----:B------:R-:W-:Y:S04]  /*133b0*/  STL [R1+0x2134], R6 ;  /* 0x0021340601007387 */ /* 0x000fe80000100800 */
[----:B------:R4:W-:Y:S01]  /*133c0*/  STL [R1+0x2130], R7 ;  /* 0x0021300701007387 */ /* 0x0009e20000100800 */
[----:B--2---:R-:W-:-:S04]  /*133d0*/  IMAD.WIDE R4, R10, 0x2, R28 ;  /* 0x000000020a047825 */ /* 0x004fc800078e021c */
[----:B----4-:R-:W-:-:S04]  /*133e0*/  IMAD.WIDE R6, R10, 0x2, R26 ;  /* 0x000000020a067825 */ /* 0x010fc800078e021a */
[----:B------:R-:W-:Y:S02]  /*133f0*/  IMAD R0, R11, 0x1c, RZ ;  /* 0x0000001c0b007824 */ /* 0x000fe400078e02ff */
[----:B------:R-:W2:Y:S01]  /*13400*/  LDC R11, c[0x0][0x238] ;  /* 0x00008e00ff0b7b82 */ /* 0x000ea20000000800 */
[----:B---3--:R-:W-:-:S05]  /*13410*/  IMAD.WIDE R8, R10, 0x2, R16 ;  /* 0x000000020a087825 */ /* 0x008fca00078e0210 */
[----:B------:R-:W-:Y:S04]  /*13420*/  STL [R1+0x213c], R8 ;  /* 0x00213c0801007387 */ /* 0x000fe80000100800 */
[----:B------:R-:W-:Y:S04]  /*13430*/  STL [R1+0x2138], R9 ;  /* 0x0021380901007387 */ /* 0x000fe80000100800 */
[----:B------:R-:W-:Y:S04]  /*13440*/  STL [R1+0x2144], R2 ;  /* 0x0021440201007387 */ /* 0x000fe80000100800 */
[----:B------:R3:W-:Y:S04]  /*13450*/  STL [R1+0x2140], R3 ;  /* 0x0021400301007387 */ /* 0x0007e80000100800 */
[----:B------:R-:W-:Y:S04]  /*13460*/  STL [R1+0x214c], R4 ;  /* 0x00214c0401007387 */ /* 0x000fe80000100800 */
[----:B------:R4:W-:Y:S01]  /*13470*/  STL [R1+0x2148], R5 ;  /* 0x0021480501007387 */ /* 0x0009e20000100800 */
[----:B---3--:R-:W-:-:S03]  /*13480*/  IMAD.WIDE R2, R10, 0x2, R24 ;  /* 0x000000020a027825 */ /* 0x008fc600078e0218 */
[----:B------:R-:W-:Y:S04]  /*13490*/  STL [R1+0x2154], R6 ;  /* 0x0021540601007387 */ /* 0x000fe80000100800 */
[----:B------:R3:W-:Y:S04]  /*134a0*/  STL [R1+0x2150], R7 ;  /* 0x0021500701007387 */ /* 0x0007e80000100800 */
[----:B------:R-:W-:Y:S01]  /*134b0*/  STL [R1+0x215c], R2 ;  /* 0x00215c0201007387 */ /* 0x000fe20000100800 */
[----:B----4-:R-:W-:-:S03]  /*134c0*/  IMAD.WIDE R4, R10, 0x2, R20 ;  /* 0x000000020a047825 */ /* 0x010fc600078e0214 */
[----:B------:R4:W-:Y:S01]  /*134d0*/  STL [R1+0x2158], R3 ;  /* 0x0021580301007387 */ /* 0x0009e20000100800 */
[----:B---3--:R-:W-:-:S04]  /*134e0*/  IMAD.WIDE R6, R10, 0x2, R18 ;  /* 0x000000020a067825 */ /* 0x008fc800078e0212 */
[----:B----4-:R-:W-:-:S04]  /*134f0*/  IMAD.WIDE R2, R10, 0x2, R22 ;  /* 0x000000020a027825 */ /* 0x010fc800078e0216 */
[C---:B------:R-:W-:Y:S01]  /*13500*/  IMAD.WIDE R8, R0.reuse, 0x2, R16 ;  /* 0x0000000200087825 */ /* 0x040fe200078e0210 */
[----:B------:R-:W-:Y:S04]  /*13510*/  STL [R1+0x2164], R2 ;  /* 0x0021640201007387 */ /* 0x000fe80000100800 */
[----:B------:R3:W-:Y:S04]  /*13520*/  STL [R1+0x2160], R3 ;  /* 0x0021600301007387 */ /* 0x0007e80000100800 */
[----:B------:R-:W-:Y:S04]  /*13530*/  STL [R1+0x216c], R4 ;  /* 0x00216c0401007387 */ /* 0x000fe80000100800 */
[----:B------:R4:W-:Y:S01]  /*13540*/  STL [R1+0x2168], R5 ;  /* 0x0021680501007387 */ /* 0x0009e20000100800 */
[----:B---3--:R-:W-:-:S03]  /*13550*/  IMAD.WIDE R2, R0, 0x2, R14 ;  /* 0x0000000200027825 */ /* 0x008fc600078e020e */
[----:B------:R-:W-:Y:S04]  /*13560*/  STL [R1+0x2174], R6 ;  /* 0x0021740601007387 */ /* 0x000fe80000100800 */
[----:B------:R3:W-:Y:S01]  /*13570*/  STL [R1+0x2170], R7 ;  /* 0x0021700701007387 */ /* 0x0007e20000100800 */
[----:B----4-:R-:W-:-:S03]  /*13580*/  IMAD.WIDE R4, R0, 0x2, R28 ;  /* 0x0000000200047825 */ /* 0x010fc600078e021c */
[----:B------:R-:W-:Y:S04]  /*13590*/  STL [R1+0x217c], R8 ;  /* 0x00217c0801007387 */ /* 0x000fe80000100800 */
[----:B------:R-:W-:Y:S01]  /*135a0*/  STL [R1+0x2178], R9 ;  /* 0x0021780901007387 */ /* 0x000fe20000100800 */
[----:B---3--:R-:W-:-:S03]  /*135b0*/  IMAD.WIDE R6, R0, 0x2, R26 ;  /* 0x0000000200067825 */ /* 0x008fc600078e021a */
        /* <DEDUP_REMOVED lines=8> */
[----:B-1----:R-:W-:Y:S02]  /*13640*/  IMAD R10, R12, 0x1b, RZ ;  /* 0x0000001b0c0a7824 */ /* 0x002fe400078e02ff */
[C---:B----4-:R-:W-:Y:S01]  /*13650*/  IMAD.WIDE R4, R0.reuse, 0x2, R20 ;  /* 0x0000000200047825 */ /* 0x050fe200078e0214 */
[----:B------:R1:W-:Y:S01]  /*13660*/  STL [R1+0x2198], R3 ;  /* 0x0021980301007387 */ /* 0x0003e20000100800 */
[----:B------:R-:W4:Y:S02]  /*13670*/  LDC R12, c[0x0][0x238] ;  /* 0x00008e00ff0c7b82 */ /* 0x000f240000000800 */
[----:B---3--:R-:W-:-:S04]  /*13680*/  IMAD.WIDE R6, R0, 0x2, R18 ;  /* 0x0000000200067825 */ /* 0x008fc800078e0212 */
[----:B-1----:R-:W-:-:S04]  /*13690*/  IMAD.WIDE R2, R0, 0x2, R22 ;  /* 0x0000000200027825 */ /* 0x002fc800078e0216 */
[C---:B------:R-:W-:Y:S01]  /*136a0*/  IMAD.WIDE R8, R10.reuse, 0x2, R16 ;  /* 0x000000020a087825 */ /* 0x040fe200078e0210 */
[----:B------:R-:W-:Y:S04]  /*136b0*/  STL [R1+0x21a4], R2 ;  /* 0x0021a40201007387 */ /* 0x000fe80000100800 */
[----:B------:R1:W-:Y:S04]  /*136c0*/  STL [R1+0x21a0], R3 ;  /* 0x0021a00301007387 */ /* 0x0003e80000100800 */
[----:B------:R-:W-:Y:S04]  /*136d0*/  STL [R1+0x21ac], R4 ;  /* 0x0021ac0401007387 */ /* 0x000fe80000100800 */
[----:B------:R3:W-:Y:S01]  /*136e0*/  STL [R1+0x21a8], R5 ;  /* 0x0021a80501007387 */ /* 0x0007e20000100800 */
[----:B-1----:R-:W-:-:S03]  /*136f0*/  IMAD.WIDE R2, R10, 0x2, R14 ;  /* 0x000000020a027825 */ /* 0x002fc600078e020e */
[----:B------:R-:W-:Y:S04]  /*13700*/  STL [R1+0x21b4], R6 ;  /* 0x0021b40601007387 */ /* 0x000fe80000100800 */
[----:B------:R1:W-:Y:S01]  /*13710*/  STL [R1+0x21b0], R7 ;  /* 0x0021b00701007387 */ /* 0x0003e20000100800 */
[----:B---3--:R-:W-:-:S03]  /*13720*/  IMAD.WIDE R4, R10, 0x2, R28 ;  /* 0x000000020a047825 */ /* 0x008fc600078e021c */
[----:B------:R-:W-:Y:S04]  /*13730*/  STL [R1+0x21bc], R8 ;  /* 0x0021bc0801007387 */ /* 0x000fe80000100800 */
[----:B------:R-:W-:Y:S01]  /*13740*/  STL [R1+0x21b8], R9 ;  /* 0x0021b80901007387 */ /* 0x000fe20000100800 */
[----:B-1----:R-:W-:-:S03]  /*13750*/  IMAD.WIDE R6, R10, 0x2, R26 ;  /* 0x000000020a067825 */ /* 0x002fc600078e021a */
[----:B------:R-:W-:Y:S04]  /*13760*/  STL [R1+0x21c4], R2 ;  /* 0x0021c40201007387 */ /* 0x000fe80000100800 */
[----:B------:R1:W-:Y:S04]  /*13770*/  STL [R1+0x21c0], R3 ;  /* 0x0021c00301007387 */ /* 0x0003e80000100800 */
[----:B------:R-:W-:Y:S04]  /*13780*/  STL [R1+0x21cc], R4 ;  /* 0x0021cc0401007387 */ /* 0x000fe80000100800 */
[----:B------:R3:W-:Y:S01]  /*13790*/  STL [R1+0x21c8], R5 ;  /* 0x0021c80501007387 */ /* 0x0007e20000100800 */
[----:B-1----:R-:W-:-:S03]  /*137a0*/  IMAD.WIDE R2, R10, 0x2, R24 ;  /* 0x000000020a027825 */ /* 0x002fc600078e0218 */
[----:B------:R-:W-:Y:S04]  /*137b0*/  STL [R1+0x21d4], R6 ;  /* 0x0021d40601007387 */ /* 0x000fe80000100800 */
[----:B------:R1:W-:Y:S04]  /*137c0*/  STL [R1+0x21d0], R7 ;  /* 0x0021d00701007387 */ /* 0x0003e80000100800 */
[----:B------:R-:W-:Y:S01]  /*137d0*/  STL [R1+0x21dc], R2 ;  /* 0x0021dc0201007387 */ /* 0x000fe20000100800 */
[----:B--2---:R-:W-:Y:S02]  /*137e0*/  IMAD R0, R11, 0x1a, RZ ;  /* 0x0000001a0b007824 */ /* 0x004fe400078e02ff */
[C---:B---3--:R-:W-:Y:S01]  /*137f0*/  IMAD.WIDE R4, R10.reuse, 0x2, R20 ;  /* 0x000000020a047825 */ /* 0x048fe200078e0214 */
[----:B------:R2:W-:Y:S01]  /*13800*/  STL [R1+0x21d8], R3 ;  /* 0x0021d80301007387 */ /* 0x0005e20000100800 */
[----:B------:R-:W3:Y:S02]  /*13810*/  LDC R11, c[0x0][0x238] ;  /* 0x00008e00ff0b7b82 */ /* 0x000ee40000000800 */
[----:B-1----:R-:W-:-:S04]  /*13820*/  IMAD.WIDE R6, R10, 0x2, R18 ;  /* 0x000000020a067825 */ /* 0x002fc800078e0212 */
[----:B--2---:R-:W-:-:S04]  /*13830*/  IMAD.WIDE R2, R10, 0x2, R22 ;  /* 0x000000020a027825 */ /* 0x004fc800078e0216 */
        /* <DEDUP_REMOVED lines=8> */
[----:B--2---:R-:W-:-:S03]  /*138c0*/  IMAD.WIDE R4, R0, 0x2, R28 ;  /* 0x0000000200047825 */ /* 0x004fc600078e021c */
        /* <DEDUP_REMOVED lines=11> */
[----:B----4-:R-:W-:Y:S02]  /*13980*/  IMAD R10, R12, 0x19, RZ ;  /* 0x000000190c0a7824 */ /* 0x010fe400078e02ff */
[C---:B--2---:R-:W-:Y:S01]  /*13990*/  IMAD.WIDE R4, R0.reuse, 0x2, R20 ;  /* 0x0000000200047825 */ /* 0x044fe200078e0214 */
[----:B------:R2:W-:Y:S01]  /*139a0*/  STL [R1+0x2218], R3 ;  /* 0x0022180301007387 */ /* 0x0005e20000100800 */
[----:B------:R-:W4:Y:S02]  /*139b0*/  LDC R12, c[0x0][0x238] ;  /* 0x00008e00ff0c7b82 */ /* 0x000f240000000800 */
        /* <DEDUP_REMOVED lines=22> */
[----:B---3--:R-:W-:Y:S02]  /*13b20*/  IMAD R0, R11, 0x18, RZ ;  /* 0x000000180b007824 */ /* 0x008fe400078e02ff */
[C---:B--2---:R-:W-:Y:S01]  /*13b30*/  IMAD.WIDE R4, R10.reuse, 0x2, R20 ;  /* 0x000000020a047825 */ /* 0x044fe200078e0214 */
        /* <DEDUP_REMOVED lines=206> */
[----:B---3--:R-:W-:Y:S02]  /*14820*/  IMAD.SHL.U32 R0, R11, 0x10, RZ ;  /* 0x000000100b007824 */ /* 0x008fe400078e00ff */
        /* <DEDUP_REMOVED lines=363> */
[----:B---3--:R-:W-:Y:S02]  /*15ee0*/  IMAD.SHL.U32 R0, R11, 0x2, RZ ;  /* 0x000000020b007824 */ /* 0x008fe400078e00ff */
[----:B--2---:R-:W-:Y:S01]  /*15ef0*/  IMAD.WIDE R4, R10, 0x2, R20 ;  /* 0x000000020a047825 */ /* 0x004fe200078e0214 */
[----:B------:R2:W-:Y:S01]  /*15f00*/  STL [R1+0x27dc], R8 ;  /* 0x0027dc0801007387 */ /* 0x0005e20000100800 */
[----:B------:R-:W3:Y:S03]  /*15f10*/  LDC R11, c[0x0][0x238] ;  /* 0x00008e00ff0b7b82 */ /* 0x000ee60000000800 */
[----:B------:R0:W-:Y:S04]  /*15f20*/  STL [R1+0x27d8], R9 ;  /* 0x0027d80901007387 */ /* 0x0001e80000100800 */
[----:B------:R-:W-:Y:S01]  /*15f30*/  STL [R1+0x27e4], R2 ;  /* 0x0027e40201007387 */ /* 0x000fe20000100800 */
[----:B-1----:R-:W-:-:S03]  /*15f40*/  IMAD.WIDE R6, R0, 0x2, R16 ;  /* 0x0000000200067825 */ /* 0x002fc600078e0210 */
[----:B------:R1:W-:Y:S01]  /*15f50*/  STL [R1+0x27e0], R3 ;  /* 0x0027e00301007387 */ /* 0x0003e20000100800 */
[----:B--2---:R-:W2:Y:S03]  /*15f60*/  LDC R8, c[0x0][0x238] ;  /* 0x00008e00ff087b82 */ /* 0x004ea60000000800 */
[----:B------:R-:W-:Y:S05]  /*15f70*/  STL [R1+0x27ec], R4 ;  /* 0x0027ec0401007387 */ /* 0x000fea0000100800 */
[----:B0-----:R-:W0:Y:S01]  /*15f80*/  LDC R9, c[0x0][0x238] ;  /* 0x00008e00ff097b82 */ /* 0x001e220000000800 */
[----:B-1----:R-:W-:Y:S01]  /*15f90*/  IMAD.WIDE R2, R10, 0x2, R18 ;  /* 0x000000020a027825 */ /* 0x002fe200078e0212 */
[----:B------:R1:W-:Y:S04]  /*15fa0*/  STL [R1+0x27e8], R5 ;  /* 0x0027e80501007387 */ /* 0x0003e80000100800 */
[----:B------:R-:W-:Y:S02]  /*15fb0*/  STL [R1+0x27f4], R2 ;  /* 0x0027f40201007387 */ /* 0x000fe40000100800 */
[----:B------:R-:W4:Y:S02]  /*15fc0*/  LDC R10, c[0x0][0x238] ;  /* 0x00008e00ff0a7b82 */ /* 0x000f240000000800 */
[----:B------:R1:W-:Y:S02]  /*15fd0*/  STL [R1+0x27f0], R3 ;  /* 0x0027f00301007387 */ /* 0x0003e40000100800 */
[----:B-1----:R-:W-:-:S02]  /*15fe0*/  IMAD.WIDE R4, R0, 0x2, R14 ;  /* 0x0000000200047825 */ /* 0x002fc400078e020e */
[----:B------:R-:W-:Y:S02]  /*15ff0*/  STL [R1+0x27fc], R6 ;  /* 0x0027fc0601007387 */ /* 0x000fe40000100800 */
[----:B------:R-:W1:Y:S02]  /*16000*/  LDC R14, c[0x0][0x238] ;  /* 0x00008e00ff0e7b82 */ /* 0x000e640000000800 */
[----:B------:R3:W-:Y:S01]  /*16010*/  STL [R1+0x27f8], R7 ;  /* 0x0027f80701007387 */ /* 0x0007e20000100800 */
[----:B------:R-:W-:-:S03]  /*16020*/  IMAD.WIDE R2, R0, 0x2, R28 ;  /* 0x0000000200027825 */ /* 0x000fc600078e021c */
[----:B------:R-:W-:Y:S02]  /*16030*/  STL [R1+0x2804], R4 ;  /* 0x0028040401007387 */ /* 0x000fe40000100800 */
[----:B------:R-:W1:Y:S02]  /*16040*/  LDC R15, c[0x0][0x238] ;  /* 0x00008e00ff0f7b82 */ /* 0x000e640000000800 */
[----:B------:R2:W-:Y:S01]  /*16050*/  STL [R1+0x2800], R5 ;  /* 0x0028000501007387 */ /* 0x0005e20000100800 */
[----:B---3--:R-:W-:-:S03]  /*16060*/  IMAD.WIDE R6, R0, 0x2, R24 ;  /* 0x0000000200067825 */ /* 0x008fc600078e0218 */
[----:B------:R-:W-:Y:S01]  /*16070*/  STL [R1+0x280c], R2 ;  /* 0x00280c0201007387 */ /* 0x000fe20000100800 */
[----:B--2---:R-:W-:-:S03]  /*16080*/  IMAD.WIDE R4, R0, 0x2, R26 ;  /* 0x0000000200047825 */ /* 0x004fc600078e021a */
[----:B------:R2:W-:Y:S04]  /*16090*/  STL [R1+0x2808], R3 ;  /* 0x0028080301007387 */ /* 0x0005e80000100800 */
[----:B------:R-:W-:Y:S04]  /*160a0*/  STL [R1+0x2814], R4 ;  /* 0x0028140401007387 */ /* 0x000fe80000100800 */
[----:B------:R3:W-:Y:S01]  /*160b0*/  STL [R1+0x2810], R5 ;  /* 0x0028100501007387 */ /* 0x0007e20000100800 */
[----:B--2---:R-:W-:-:S03]  /*160c0*/  IMAD.WIDE R2, R0, 0x2, R22 ;  /* 0x0000000200027825 */ /* 0x004fc600078e0216 */
[----:B------:R-:W-:Y:S04]  /*160d0*/  STL [R1+0x281c], R6 ;  /* 0x00281c0601007387 */ /* 0x000fe80000100800 */
[----:B------:R-:W-:Y:S01]  /*160e0*/  STL [R1+0x2818], R7 ;  /* 0x0028180701007387 */ /* 0x000fe20000100800 */
[----:B---3--:R-:W-:-:S03]  /*160f0*/  IMAD.WIDE R4, R0, 0x2, R20 ;  /* 0x0000000200047825 */ /* 0x008fc600078e0214 */
[----:B------:R-:W-:Y:S04]  /*16100*/  STL [R1+0x2824], R2 ;  /* 0x0028240201007387 */ /* 0x000fe80000100800 */
[----:B------:R-:W-:Y:S04]  /*16110*/  STL [R1+0x2820], R3 ;  /* 0x0028200301007387 */ /* 0x000fe80000100800 */
[----:B------:R-:W-:Y:S04]  /*16120*/  STL [R1+0x282c], R4 ;  /* 0x00282c0401007387 */ /* 0x000fe80000100800 */
[----:B------:R2:W-:Y:S04]  /*16130*/  STL [R1+0x2828], R5 ;  /* 0x0028280501007387 */ /* 0x0005e80000100800 */
[----:B--2---:R-:W0:Y:S01]  /*16140*/  LDL.64 R4, [R1+0x1bc0] ;  /* 0x001bc00001047983 */ /* 0x004e220000100a00 */
[----:B------:R-:W-:-:S04]  /*16150*/  IMAD.WIDE R6, R0, 0x2, R18 ;  /* 0x0000000200067825 */ /* 0x000fc800078e0212 */
[----:B------:R-:W-:Y:S02]  /*16160*/  IMAD.WIDE R2, R8, 0x2, R16 ;  /* 0x0000000208027825 */ /* 0x000fe400078e0210 */
[----:B------:R-:W2:Y:S04]  /*16170*/  LDL.LU R16, [R1+0x2ff8] ;  /* 0x002ff80001107983 */ /* 0x000ea80000300800 */
[----:B------:R-:W-:Y:S04]  /*16180*/  STL [R1+0x2834], R6 ;  /* 0x0028340601007387 */ /* 0x000fe80000100800 */
[----:B------:R4:W-:Y:S02]  /*16190*/  STL [R1+0x2830], R7 ;  /* 0x0028300701007387 */ /* 0x0009e40000100800 */
[----:B----4-:R-:W-:-:S02]  /*161a0*/  IMAD.WIDE R6, R10, 0x2, R28 ;  /* 0x000000020a067825 */ /* 0x010fc400078e021c */
[----:B------:R-:W3:Y:S04]  /*161b0*/  LDL.LU R28, [R1+0x2ff4] ;  /* 0x002ff400011c7983 */ /* 0x000ee80000300800 */
[----:B------:R-:W-:Y:S04]  /*161c0*/  STL [R1+0x283c], R2 ;  /* 0x00283c0201007387 */ /* 0x000fe80000100800 */
[----:B------:R4:W-:Y:S02]  /*161d0*/  STL [R1+0x2838], R3 ;  /* 0x0028380301007387 */ /* 0x0009e40000100800 */
[----:B----4-:R-:W-:-:S04]  /*161e0*/  IMAD.WIDE R2, R12, 0x2, R24 ;  /* 0x000000020c027825 */ /* 0x010fc800078e0218 */
[----:B0-----:R-:W-:-:S04]  /*161f0*/  IMAD.WIDE R4, R9, 0x2, R4 ;  /* 0x0000000209047825 */ /* 0x001fc800078e0204 */
[----:B------:R-:W-:Y:S01]  /*16200*/  IMAD.WIDE R8, R11, 0x2, R26 ;  /* 0x000000020b087825 */ /* 0x000fe200078e021a */
[----:B------:R-:W-:Y:S04]  /*16210*/  STL [R1+0x2844], R4 ;  /* 0x0028440401007387 */ /* 0x000fe80000100800 */
[----:B------:R0:W-:Y:S04]  /*16220*/  STL [R1+0x2840], R5 ;  /* 0x0028400501007387 */ /* 0x0001e80000100800 */
[----:B------:R-:W-:Y:S04]  /*16230*/  STL [R1+0x284c], R6 ;  /* 0x00284c0601007387 */ /* 0x000fe80000100800 */
[----:B------:R1:W-:Y:S01]  /*16240*/  STL [R1+0x2848], R7 ;  /* 0x0028480701007387 */ /* 0x0003e20000100800 */
[----:B0-----:R-:W-:-:S03]  /*16250*/  IMAD.WIDE R4, R13, 0x2, R22 ;  /* 0x000000020d047825 */ /* 0x001fc600078e0216 */
[----:B------:R-:W-:Y:S04]  /*16260*/  STL [R1+0x2854], R8 ;  /* 0x0028540801007387 */ /* 0x000fe80000100800 */
[----:B------:R-:W-:Y:S01]  /*16270*/  STL [R1+0x2850], R9 ;  /* 0x0028500901007387 */ /* 0x000fe20000100800 */
[----:B-1----:R-:W-:-:S03]  /*16280*/  IMAD.WIDE R6, R14, 0x2, R20 ;  /* 0x000000020e067825 */ /* 0x002fc600078e0214 */
[----:B------:R-:W-:Y:S04]  /*16290*/  STL [R1+0x285c], R2 ;  /* 0x00285c0201007387 */ /* 0x000fe80000100800 */
[----:B------:R0:W-:Y:S04]  /*162a0*/  STL [R1+0x2858], R3 ;  /* 0x0028580301007387 */ /* 0x0001e80000100800 */
[----:B------:R-:W-:Y:S04]  /*162b0*/  STL [R1+0x2864], R4 ;  /* 0x0028640401007387 */ /* 0x000fe80000100800 */
[----:B------:R-:W-:Y:S01]  /*162c0*/  STL [R1+0x2860], R5 ;  /* 0x0028600501007387 */ /* 0x000fe20000100800 */
[----:B0-----:R-:W-:-:S03]  /*162d0*/  IMAD.WIDE R2, R15, 0x2, R18 ;  /* 0x000000020f027825 */ /* 0x001fc600078e0212 */
[----:B------:R-:W-:Y:S04]  /*162e0*/  STL [R1+0x286c], R6 ;  /* 0x00286c0601007387 */ /* 0x000fe80000100800 */
[----:B------:R-:W-:Y:S04]  /*162f0*/  STL [R1+0x2868], R7 ;  /* 0x0028680701007387 */ /* 0x000fe80000100800 */
[----:B------:R-:W-:Y:S04]  /*16300*/  STL [R1+0x2874], R2 ;  /* 0x0028740201007387 */ /* 0x000fe80000100800 */
[----:B------:R2:W-:Y:S04]  /*16310*/  STL [R1+0x2870], R3 ;  /* 0x0028700301007387 */ /* 0x0005e80000100800 */
[----:B------:R0:W-:Y:S04]  /*16320*/  STL [R1+0x1c08], RZ ;  /* 0x001c08ff01007387 */ /* 0x0001e80000100800 */
        /* <DEDUP_REMOVED lines=874> */
[----:B------:R0:W-:Y:S01]  /*199d0*/  STL [R1+0x10f8], RZ ;  /* 0x0010f8ff01007387 */ /* 0x0001e20000100800 */
[----:B------:R-:W1:Y:S03]  /*199e0*/  S2R R17, SR_TID.X ;  /* 0x0000000000117919 */ /* 0x000e660000002100 */
        /* <DEDUP_REMOVED lines=18> */
[----:B-1----:R-:W-:Y:S01]  /*19b10*/  LOP3.LUT R17, R17, 0x3f, RZ, 0xc0, !PT ;  /* 0x0000003f11117812 */ /* 0x002fe200078ec0ff */
[----:B--2---:R-:W-:Y:S01]  /*19b20*/  IMAD.SHL.U32 R3, R16, 0x40, RZ ;  /* 0x0000004010037824 */ /* 0x004fe200078e00ff */
[----:B------:R-:W-:-:S03]  /*19b30*/  USHF.L.U32 UR5, UR5, 0x6, URZ ;  /* 0x0000000605057899 */ /* 0x000fc6000800063f */
[----:B------:R-:W-:Y:S01]  /*19b40*/  IMAD.SHL.U32 R2, R17, 0x2, RZ ;  /* 0x0000000211027824 */ /* 0x000fe200078e00ff */
[----:B------:R-:W-:Y:S01]  /*19b50*/  SHF.R.S32.HI R0, RZ, 0x1f, R3 ;  /* 0x0000001fff007819 */ /* 0x000fe20000011403 */
[----:B------:R-:W-:Y:S01]  /*19b60*/  USHF.R.S32.HI UR6, URZ, 0x1f, UR5 ;  /* 0x0000001f3f067899 */ /* 0x000fe20008011405 */
[----:B------:R0:W-:Y:S01]  /*19b70*/  STL [R1+0x1014], RZ ;  /* 0x001014ff01007387 */ /* 0x0001e20000100800 */
[----:B------:R-:W1:Y:S01]  /*19b80*/  LDC R17, c[0x0][0x230] ;  /* 0x00008c00ff117b82 */ /* 0x000e620000000800 */
[C---:B------:R-:W-:Y:S02]  /*19b90*/  LOP3.LUT R5, R2.reuse, 0x30, RZ, 0x3c, !PT ;  /* 0x0000003002057812 */ /* 0x040fe400078e3cff */
[----:B------:R-:W-:Y:S01]  /*19ba0*/  CS2R R24, SRZ ;  /* 0x0000000000187805 */ /* 0x000fe2000001ff00 */
[----:B------:R0:W-:Y:S01]  /*19bb0*/  STL [R1+0x1018], RZ ;  /* 0x001018ff01007387 */ /* 0x0001e20000100800 */
[C---:B------:R-:W-:Y:S01]  /*19bc0*/  SHF.L.U64.HI R0, R3.reuse, 0x1, R0 ;  /* 0x0000000103007819 */ /* 0x040fe20000010200 */
[----:B------:R-:W-:Y:S01]  /*19bd0*/  IMAD.SHL.U32 R3, R3, 0x2, RZ ;  /* 0x0000000203037824 */ /* 0x000fe200078e00ff */
[C---:B------:R-:W-:Y:S01]  /*19be0*/  LOP3.LUT R6, R2.reuse, 0x20, RZ, 0x3c, !PT ;  /* 0x0000002002067812 */ /* 0x040fe200078e3cff */
[----:B------:R0:W-:Y:S01]  /*19bf0*/  STL [R1+0x101c], RZ ;  /* 0x00101cff01007387 */ /* 0x0001e20000100800 */
[----:B------:R-:W-:-:S02]  /*19c00*/  LOP3.LUT R5, R2, 0x50, RZ, 0x3c, !PT ;  /* 0x0000005002057812 */ /* 0x000fc400078e3cff */
[----:B------:R-:W-:Y:S02]  /*19c10*/  CS2R R26, SRZ ;  /* 0x00000000001a7805 */ /* 0x000fe4000001ff00 */
[----:B------:R-:W-:Y:S01]  /*19c20*/  LOP3.LUT R6, R2, 0x70, RZ, 0x3c, !PT ;  /* 0x0000007002067812 */ /* 0x000fe200078e3cff */
[----:B------:R0:W-:Y:S01]  /*19c30*/  STL [R1+0x1ac0], RZ ;  /* 0x001ac0ff01007387 */ /* 0x0001e20000100800 */
[----:B------:R-:W-:Y:S02]  /*19c40*/  USHF.L.U32 UR7, UR5, 0x1, URZ ;  /* 0x0000000105077899 */ /* 0x000fe4000800063f */
[----:B------:R-:W-:Y:S01]  /*19c50*/  USHF.L.U64.HI UR6, UR5, 0x1, UR6 ;  /* 0x0000000105067899 */ /* 0x000fe20008010206 */
[----:B------:R0:W-:Y:S04]  /*19c60*/  STL [R1+0x1ac4], RZ ;  /* 0x001ac4ff01007387 */ /* 0x0001e80000100800 */
[----:B------:R0:W-:Y:S04]  /*19c70*/  STL [R1+0x1ac8], RZ ;  /* 0x001ac8ff01007387 */ /* 0x0001e80000100800 */
[----:B------:R0:W-:Y:S01]  /*19c80*/  STL [R1+0x1acc], RZ ;  /* 0x001accff01007387 */ /* 0x0001e20000100800 */
[----:B-1----:R-:W-:-:S03]  /*19c90*/  VIADD R17, R17, 0x3f ;  /* 0x0000003f11117836 */ /* 0x002fc60000000000 */
[----:B------:R0:W-:Y:S02]  /*19ca0*/  STL [R1+0x19c0], RZ ;  /* 0x0019c0ff01007387 */ /* 0x0001e40000100800 */
[----:B------:R-:W-:Y:S02]  /*19cb0*/  SHF.R.S32.HI R16, RZ, 0x1f, R17 ;  /* 0x0000001fff107819 */ /* 0x000fe40000011411 */
[----:B------:R0:W-:Y:S02]  /*19cc0*/  STL [R1+0x19c4], RZ ;  /* 0x0019c4ff01007387 */ /* 0x0001e40000100800 */
[----:B------:R-:W-:Y:S02]  /*19cd0*/  LEA.HI R16, R16, R17, RZ, 0x6 ;  /* 0x0000001110107211 */ /* 0x000fe400078f30ff */
[----:B------:R0:W-:Y:S02]  /*19ce0*/  STL [R1+0x19c8], RZ ;  /* 0x0019c8ff01007387 */ /* 0x0001e40000100800 */
[----:B------:R-:W-:-:S02]  /*19cf0*/  SHF.R.S32.HI R4, RZ, 0x6, R16 ;  /* 0x00000006ff047819 */ /* 0x000fc40000011410 */
[----:B------:R0:W-:Y:S01]  /*19d00*/  STL [R1+0x19cc], RZ ;  /* 0x0019ccff01007387 */ /* 0x0001e20000100800 */
[C---:B------:R-:W-:Y:S02]  /*19d10*/  LOP3.LUT R4, R2.reuse, 0x10, RZ, 0x3c, !PT ;  /* 0x0000001002047812 */ /* 0x040fe400078e3cff */
[C---:B------:R-:W-:Y:S01]  /*19d20*/  LOP3.LUT R4, R2.reuse, 0x40, RZ, 0x3c, !PT ;  /* 0x0000004002047812 */ /* 0x040fe200078e3cff */
[----:B------:R0:W-:Y:S01]  /*19d30*/  STL [R1+0x18c0], RZ ;  /* 0x0018c0ff01007387 */ /* 0x0001e20000100800 */
[----:B------:R-:W-:Y:S02]  /*19d40*/  LOP3.LUT R4, R2, 0x60, RZ, 0x3c, !PT ;  /* 0x0000006002047812 */ /* 0x000fe400078e3cff */
[----:B---3--:R-:W-:Y:S01]  /*19d50*/  LOP3.LUT R4, R28, 0x40, RZ, 0x3c, !PT ;  /* 0x000000401c047812 */ /* 0x008fe200078e3cff */
        /* <DEDUP_REMOVED lines=95> */
[----:B------:R0:W-:Y:S01]  /*1a350*/  STL [R1+0x10ac], RZ ;  /* 0x0010acff01007387 */ /* 0x0001e20000100800 */
[----:B------:R-:W2:Y:S03]  /*1a360*/  S2R R17, SR_TID.X ;  /* 0x0000000000117919 */ /* 0x000ea60000002100 */
[----:B------:R0:W-:Y:S04]  /*1a370*/  STL [R1+0x10c0], RZ ;  /* 0x0010c0ff01007387 */ /* 0x0001e80000100800 */
[----:B------:R0:W-:Y:S01]  /*1a380*/  STL [R1+0x10c4], RZ ;  /* 0x0010c4ff01007387 */ /* 0x0001e20000100800 */
[----:B-1----:R-:W-:-:S03]  /*1a390*/  LOP3.LUT R16, R16, 0x7, RZ, 0xc0, !PT ;  /* 0x0000000710107812 */ /* 0x002fc600078ec0ff */
[----:B------:R0:W-:Y:S02]  /*1a3a0*/  STL [R1+0x10c8], RZ ;  /* 0x0010c8ff01007387 */ /* 0x0001e40000100800 */
[----:B------:R-:W-:Y:S02]  /*1a3b0*/  IMAD R16, R16, 0x90, RZ ;  /* 0x0000009010107824 */ /* 0x000fe400078e02ff */
[----:B------:R0:W-:Y:S04]  /*1a3c0*/  STL [R1+0x10cc], RZ ;  /* 0x0010ccff01007387 */ /* 0x0001e80000100800 */
[----:B------:R0:W-:Y:S04]  /*1a3d0*/  STL [R1+0x10b0], RZ ;  /* 0x0010b0ff01007387 */ /* 0x0001e80000100800 */
[----:B------:R0:W-:Y:S04]  /*1a3e0*/  STL [R1+0x10b4], RZ ;  /* 0x0010b4ff01007387 */ /* 0x0001e80000100800 */
[----:B------:R0:W-:Y:S04]  /*1a3f0*/  STL [R1+0x10b8], RZ ;  /* 0x0010b8ff01007387 */ /* 0x0001e80000100800 */
[----:B------:R0:W-:Y:S01]  /*1a400*/  STL [R1+0x10bc], RZ ;  /* 0x0010bcff01007387 */ /* 0x0001e20000100800 */
[----:B--2---:R-:W-:-:S03]  /*1a410*/  IMAD.SHL.U32 R17, R17, 0x2, RZ ;  /* 0x0000000211117824 */ /* 0x004fc600078e00ff */
[----:B------:R0:W-:Y:S02]  /*1a420*/  STL [R1+0x460], RZ ;  /* 0x000460ff01007387 */ /* 0x0001e40000100800 */
[----:B------:R-:W-:Y:S02]  /*1a430*/  LOP3.LUT R16, R16, 0x30, R17, 0x78, !PT ;  /* 0x0000003010107812 */ /* 0x000fe400078e7811 */
[----:B------:R0:W-:Y:S02]  /*1a440*/  STL [R1+0x464], RZ ;  /* 0x000464ff01007387 */ /* 0x0001e40000100800 */
[----:B------:R-:W-:Y:S02]  /*1a450*/  LOP3.LUT R5, R16, 0x40, RZ, 0x3c, !PT ;  /* 0x0000004010057812 */ /* 0x000fe400078e3cff */
        /* <DEDUP_REMOVED lines=10> */
[----:B------:R0:W-:Y:S02]  /*1a500*/  STL [R1+0x2fe8], R4 ;  /* 0x002fe80401007387 */ /* 0x0001e40000100800 */
.L_x_1:
[----:B-1----:R-:W2:Y:S01]  /*1a510*/  LDL.64 R6, [R1+0x1be0] ;  /* 0x001be00001067983 */ /* 0x002ea20000100a00 */
[----:B0-----:R-:W0:Y:S03]  /*1a520*/  LDC R4, c[0x0][0x230] ;  /* 0x00008c00ff047b82 */ /* 0x001e260000000800 */
[----:B--2---:R1:W-:Y:S04]  /*1a530*/  STL [R1+0x81b4], R7 ;  /* 0x0081b40701007387 */ /* 0x0043e80000100800 */
[----:B-1----:R-:W0:Y:S04]  /*1a540*/  LDL R7, [R1+0x1c08] ;  /* 0x001c080001077983 */ /* 0x002e280000100800 */
[----:B------:R-:W-:Y:S04]  /*1a550*/  STL [R1+0x7acc], R2 ;  /* 0x007acc0201007387 */ /* 0x000fe80000100800 */
        /* <DEDUP_REMOVED lines=73> */
[----:B------:R-:W-:Y:S01]  /*1a9f0*/  STL [R1+0x7bf4], R2 ;  /* 0x007bf40201007387 */ /* 0x000fe20000100800 */
[----:B0-----:R-:W-:-:S03]  /*1aa00*/  IMAD R4, R7, -0x40, R4 ;  /* 0xffffffc007047824 */ /* 0x001fc600078e0204 */
        /* <DEDUP_REMOVED lines=368> */
[----:B------:R0:W-:Y:S04]  /*1c110*/  STL [R1+0x81b0], R23 ;  /* 0x0081b01701007387 */ /* 0x0001e80000100800 */
        /* <DEDUP_REMOVED lines=23> */
[----:B-----5:R-:W-:Y:S04]  /*1c290*/  STL [R1+0x77a8], R28 ;  /* 0x0077a81c01007387 */ /* 0x020fe80000100800 */
        /* <DEDUP_REMOVED lines=36> */
[----:B------:R-:W-:Y:S04]  /*1c4e0*/  STL.64 [R1+0x6880], R26 ;  /* 0x0068801a01007387 */ /* 0x000fe80000100a00 */
        /* <DEDUP_REMOVED lines=43> */
[----:B------:R-:W2:Y:S01]  /*1c7a0*/  LDL.LU R7, [R1+0x81b4] ;  /* 0x0081b40001077983 */ /* 0x000ea20000300800 */
[----:B------:R-:W-:-:S02]  /*1c7b0*/  ISETP.GT.AND P0, PT, R4, RZ, PT ;  /* 0x000000ff0400720c */ /* 0x000fc40003f04270 */
[----:B0-----:R-:W-:Y:S02]  /*1c7c0*/  PRMT R23, RZ, 0x7610, R23 ;  /* 0x00007610ff177816 */ /* 0x001fe40000000017 */
[----:B------:R-:W-:Y:S02]  /*1c7d0*/  PRMT R29, RZ, 0x7610, R29 ;  /* 0x00007610ff1d7816 */ /* 0x000fe4000000001d */
[----:B------:R-:W-:-:S07]  /*1c7e0*/  PRMT R2, RZ, 0x7610, R2 ;  /* 0x00007610ff027816 */ /* 0x000fce0000000002 */
[----:B--2---:R-:W2:Y:S04]  /*1c7f0*/  @P0 LDG.E.U16 R23, desc[UR50][R6.64] ;  /* 0x0000003206170981 */ /* 0x004ea8000c1e1500 */
[----:B--2---:R0:W-:Y:S04]  /*1c800*/  STL [R1+0xab4], R23 ;  /* 0x000ab41701007387 */ /* 0x0041e80000100800 */
[----:B0-----:R-:W2:Y:S04]  /*1c810*/  LDL.LU R23, [R1+0x81b0] ;  /* 0x0081b00001177983 */ /* 0x001ea80000300800 */
[----:B------:R-:W3:Y:S04]  /*1c820*/  LDL.64 R6, [R1+0x1bd8] ;  /* 0x001bd80001067983 */ /* 0x000ee80000100a00 */
[----:B---3--:R-:W3:Y:S04]  /*1c830*/  @P0 LDG.E.U16 R29, desc[UR50][R6.64] ;  /* 0x00000032061d0981 */ /* 0x008ee8000c1e1500 */
[----:B---3--:R0:W-:Y:S04]  /*1c840*/  STL [R1+0xab0], R29 ;  /* 0x000ab01d01007387 */ /* 0x0081e80000100800 */
[----:B0-----:R-:W3:Y:S04]  /*1c850*/  LDL.LU R29, [R1+0x81ac] ;  /* 0x0081ac00011d7983 */ /* 0x001ee80000300800 */
[----:B------:R-:W4:Y:S01]  /*1c860*/  LDL.64 R6, [R1+0x1bd0] ;  /* 0x001bd00001067983 */ /* 0x000f220000100a00 */
[----:B---3--:R-:W-:-:S03]  /*1c870*/  PRMT R29, RZ, 0x7610, R29 ;  /* 0x00007610ff1d7816 */ /* 0x008fc6000000001d */
[----:B----4-:R-:W3:Y:S04]  /*1c880*/  @P0 LDG.E.U16 R2, desc[UR50][R6.64] ;  /* 0x0000003206020981 */ /* 0x010ee8000c1e1500 */
        /* <DEDUP_REMOVED lines=8> */
[----:B------:R-:W-:-:S02]  /*1c910*/  ISETP.GT.AND P1, PT, R4, 0x1, PT ;  /* 0x000000010400780c */ /* 0x000fc40003f24270 */
[----:B---3--:R-:W-:Y:S01]  /*1c920*/  PRMT R29, RZ, 0x7610, R29 ;  /* 0x00007610ff1d7816 */ /* 0x008fe2000000001d */
        /* <DEDUP_REMOVED lines=18> */
[----:B------:R-:W4:Y:S04]  /*1ca50*/  LDL R6, [R1+0x2870] ;  /* 0x0028700001067983 */ /* 0x000f280000100800 */
[----:B------:R-:W4:Y:S01]  /*1ca60*/  LDL R7, [R1+0x2874] ;  /* 0x0028740001077983 */ /* 0x000f220000100800 */
[----:B---3--:R-:W-:-:S02]  /*1ca70*/  PRMT R29, RZ, 0x7610, R29 ;  /* 0x00007610ff1d7816 */ /* 0x008fc4000000001d */
[----:B----4-:R-:W-:-:S04]  /*1ca80*/  @P1 LOP3.LUT R7, R7, R6, RZ, 0x3c, !PT ;  /* 0x0000000607071212 */ /* 0x010fc800078e3cff */
[----:B------:R-:W-:-:S04]  /*1ca90*/  @P1 LOP3.LUT R6, R7, R6, RZ, 0x3c, !PT ;  /* 0x0000000607061212 */ /* 0x000fc800078e3cff */
[----:B------:R-:W-:-:S05]  /*1caa0*/  @P1 LOP3.LUT R7, R7, R6, RZ, 0x3c, !PT ;  /* 0x0000000607071212 */ /* 0x000fca00078e3cff */
[----:B------:R-:W3:Y:S04]  /*1cab0*/  @P1 LDG.E.U16 R2, desc[UR50][R6.64] ;  /* 0x0000003206021981 */ /* 0x000ee8000c1e1500 */
        /* <DEDUP_REMOVED lines=31> */
[----:B------:R-:W-:-:S02]  /*1ccb0*/  ISETP.GT.AND P0, PT, R4, 0x2, PT ;  /* 0x000000020400780c */ /* 0x000fc40003f04270 */
[----:B---3--:R-:W-:Y:S02]  /*1ccc0*/  PRMT R29, RZ, 0x7610, R29 ;  /* 0x00007610ff1d7816 */ /* 0x008fe4000000001d */
        /* <DEDUP_REMOVED lines=947> */
[----:B------:R-:W-:-:S02]  /*20800*/  PRMT R25, RZ, 0x7610, R25 ;  /* 0x00007610ff197816 */ /* 0x000fc40000000019 */
[----:B------:R-:W-:Y:S02]  /*20810*/  PRMT R24, RZ, 0x7610, R24 ;  /* 0x00007610ff187816 */ /* 0x000fe40000000018 */
[----:B------:R-:W-:Y:S02]  /*20820*/  PRMT R27, RZ, 0x7610, R27 ;  /* 0x00007610ff1b7816 */ /* 0x000fe4000000001b */
[----:B------:R-:W-:Y:S02]  /*20830*/  ISETP.GT.AND P1, PT, R4, 0xf, PT ;  /* 0x0000000f0400780c */ /* 0x000fe40003f24270 */
[----:B----4-:R-:W-:-:S04]  /*20840*/  @P0 LOP3.LUT R7, R7, R6, RZ, 0x3c, !PT ;  /* 0x0000000607070212 */ /* 0x010fc800078e3cff */
[----:B------:R-:W-:-:S04]  /*20850*/  @P0 LOP3.LUT R6, R7, R6, RZ, 0x3c, !PT ;  /* 0x0000000607060212 */ /* 0x000fc800078e3cff */
[----:B------:R-:W-:-:S05]  /*20860*/  @P0 LOP3.LUT R7, R7, R6, RZ, 0x3c, !PT ;  /* 0x0000000607070212 */ /* 0x000fca00078e3cff */
[----:B------:R-:W4:Y:S04]  /*20870*/  @P0 LDG.E.U16 R2, desc[UR50][R6.64] ;  /* 0x0000003206020981 */ /* 0x000f28000c1e1500 */
[----:B----4-:R0:W-:Y:S04]  /*20880*/  STL [R1+0x840], R2 ;  /* 0x0008400201007387 */ /* 0x0101e80000100800 */
[----:B0-----:R-:W4:Y:S04]  /*20890*/  LDL.LU R2, [R1+0x7fe0] ;  /* 0x007fe00001027983 */ /* 0x001f280000300800 */
[----:B------:R-:W2:Y:S04]  /*208a0*/  LDL R6, [R1+0x2508] ;  /* 0x0025080001067983 */ /* 0x000ea80000100800 */
[----:B------:R-:W2:Y:S02]  /*208b0*/  LDL R7, [R1+0x250c] ;  /* 0x00250c0001077983 */ /* 0x000ea40000100800 */
[----:B--2---:R-:W-:-:S04]  /*208c0*/  @P0 LOP3.LUT R7, R7, R6, RZ, 0x3c, !PT ;  /* 0x0000000607070212 */ /* 0x004fc800078e3cff */
[----:B------:R-:W-:-:S04]  /*208d0*/  @P0 LOP3.LUT R6, R7, R6, RZ, 0x3c, !PT ;  /* 0x0000000607060212 */ /* 0x000fc800078e3cff */
[----:B------:R-:W-:-:S05]  /*208e0*/  @P0 LOP3.LUT R7, R7, R6, RZ, 0x3c, !PT ;  /* 0x0000000607070212 */ /* 0x000fca00078e3cff */
[----:B------:R-:W2:Y:S04]  /*208f0*/  @P0 LDG.E.U16 R25, desc[UR50][R6.64] ;  /* 0x0000003206190981 */ /* 0x000ea8000c1e1500 */
[----:B------:R-:W3:Y:S04]  /*20900*/  LDL R6, [R1+0x2500] ;  /* 0x0025000001067983 */ /* 0x000ee80000100800 */
[----:B------:R-:W3:Y:S04]  /*20910*/  LDL R7, [R1+0x2504] ;  /* 0x0025040001077983 */ /* 0x000ee80000100800 */
[----:B--2---:R-:W-:Y:S01]  /*20920*/  STL [R1+0x7984], R25 ;  /* 0x0079841901007387 */ /* 0x004fe20000100800 */
[----:B---3--:R-:W-:-:S04]  /*20930*/  @P0 LOP3.LUT R7, R7, R6, RZ, 0x3c, !PT ;  /* 0x0000000607070212 */ /* 0x008fc800078e3cff */
[----:B------:R-:W-:-:S04]  /*20940*/  @P0 LOP3.LUT R6, R7, R6, RZ, 0x3c, !PT ;  /* 0x0000000607060212 */ /* 0x000fc800078e3cff */
[----:B------:R-:W-:-:S05]  /*20950*/  @P0 LOP3.LUT R7, R7, R6, RZ, 0x3c, !PT ;  /* 0x0000000607070212 */ /* 0x000fca00078e3cff */
[----:B------:R-:W2:Y:S04]  /*20960*/  @P0 LDG.E.U16 R24, desc[UR50][R6.64] ;  /* 0x0000003206180981 */ /* 0x000ea8000c1e1500 */
[----:B------:R-:W3:Y:S04]  /*20970*/  LDL R6, [R1+0x24f8] ;  /* 0x0024f80001067983 */ /* 0x000ee80000100800 */
[----:B------:R-:W3:Y:S01]  /*20980*/  LDL R7, [R1+0x24fc] ;  /* 0x0024fc0001077983 */ /* 0x000ee20000100800 */
[----:B------:R-:W-:-:S03]  /*20990*/  PRMT R29, RZ, 0x7610, R29 ;  /* 0x00007610ff1d7816 */ /* 0x000fc6000000001d */
[----:B--2---:R-:W-:Y:S01]  /*209a0*/  STL [R1+0x7988], R24 ;  /* 0x0079881801007387 */ /* 0x004fe20000100800 */
[----:B---3--:R-:W-:-:S04]  /*209b0*/  @P0 LOP3.LUT R7, R7, R6, RZ, 0x3c, !PT ;  /* 0x0000000607070212 */ /* 0x008fc800078e3cff */
[----:B------:R-:W-:-:S04]  /*209c0*/  @P0 LOP3.LUT R6, R7, R6, RZ, 0x3c, !PT ;  /* 0x0000000607060212 */ /* 0x000fc800078e3cff */
[----:B------:R-:W-:-:S05]  /*209d0*/  @P0 LOP3.LUT R7, R7, R6, RZ, 0x3c, !PT ;  /* 0x0000000607070212 */ /* 0x000fca00078e3cff */
[----:B------:R-:W2:Y:S04]  /*209e0*/  @P0 LDG.E.U16 R27, desc[UR50][R6.64] ;  /* 0x00000032061b0981 */ /* 0x000ea8000c1e1500 */
[----:B------:R-:W3:Y:S04]  /*209f0*/  LDL R6, [R1+0x24f0] ;  /* 0x0024f00001067983 */ /* 0x000ee80000100800 */
[----:B------:R-:W3:Y:S01]  /*20a00*/  LDL R7, [R1+0x24f4] ;  /* 0x0024f40001077983 */ /* 0x000ee20000100800 */
[----:B----4-:R-:W-:-:S03]  /*20a10*/  PRMT R2, RZ, 0x7610, R2 ;  /* 0x00007610ff027816 */ /* 0x010fc60000000002 */
[----:B--2---:R-:W-:Y:S01]  /*20a20*/  STL [R1+0x798c], R27 ;  /* 0x00798c1b01007387 */ /* 0x004fe20000100800 */
[----:B---3--:R-:W-:-:S04]  /*20a30*/  @P1 LOP3.LUT R7, R7, R6, RZ, 0x3c, !PT ;  /* 0x0000000607071212 */ /* 0x008fc800078e3cff */
[----:B------:R-:W-:-:S04]  /*20a40*/  @P1 LOP3.LUT R6, R7, R6, RZ, 0x3c, !PT ;  /* 0x0000000607061212 */ /* 0x000fc800078e3cff */
[----:B------:R-:W-:-:S05]  /*20a50*/  @P1 LOP3.LUT R7, R7, R6, RZ, 0x3c, !PT ;  /* 0x0000000607071212 */ /* 0x000fca00078e3cff */
[----:B------:R-:W2:Y:S04]  /*20a60*/  @P1 LDG.E.U16 R29, desc[UR50][R6.64] ;  /* 0x00000032061d1981 */ /* 0x000ea8000c1e1500 */
[----:B--2---:R0:W-:Y:S04]  /*20a70*/  STL [R1+0xad4], R29 ;  /* 0x000ad41d01007387 */ /* 0x0041e80000100800 */
[----:B0-----:R-:W2:Y:S04]  /*20a80*/  LDL.LU R29, [R1+0x7fdc] ;  /* 0x007fdc00011d7983 */ /* 0x001ea80000300800 */
[----:B------:R-:W3:Y:S04]  /*20a90*/  LDL R6, [R1+0x24e8] ;  /* 0x0024e80001067983 */ /* 0x000ee80000100800 */
[----:B------:R-:W3:Y:S01]  /*20aa0*/  LDL R7, [R1+0x24ec] ;  /* 0x0024ec0001077983 */ /* 0x000ee20000100800 */
[----:B--2---:R-:W-:-:S02]  /*20ab0*/  PRMT R29, RZ, 0x7610, R29 ;  /* 0x00007610ff1d7816 */ /* 0x004fc4000000001d */
        /* <DEDUP_REMOVED lines=26> */
[----:B------:R-:W-:-:S02]  /*20c60*/  ISETP.GT.AND P0, PT, R4, 0x10, PT ;  /* 0x000000100400780c */ /* 0x000fc40003f04270 */
[----:B--2---:R-:W-:Y:S02]  /*20c70*/  PRMT R2, RZ, 0x7610, R2 ;  /* 0x00007610ff027816 */ /* 0x004fe40000000002 */
        /* <DEDUP_REMOVED lines=464> */
[----:B------:R-:W-:-:S02]  /*22980*/  PRMT R28, RZ, 0x7610, R28 ;  /* 0x00007610ff1c7816 */ /* 0x000fc4000000001c */
[----:B---3--:R-:W-:-:S04]  /*22990*/  @P1 LOP3.LUT R7, R7, R6, RZ, 0x3c, !PT ;  /* 0x0000000607071212 */ /* 0x008fc800078e3cff */
        /* <DEDUP_REMOVED lines=12> */
[----:B------:R-:W4:Y:S04]  /*22a60*/  LDL R6, [R1+0x2328] ;  /* 0x0023280001067983 */ /* 0x000f280000100800 */
[----:B------:R-:W4:Y:S01]  /*22a70*/  LDL R7, [R1+0x232c] ;  /* 0x00232c0001077983 */ /* 0x000f220000100800 */
[----:B--2---:R-:W-:-:S03]  /*22a80*/  PRMT R29, RZ, 0x7610, R29 ;  /* 0x00007610ff1d7816 */ /* 0x004fc6000000001d */
[----:B---3--:R-:W-:Y:S01]  /*22a90*/  STL [R1+0x7990], R28 ;  /* 0x0079901c01007387 */ /* 0x008fe20000100800 */
[----:B----4-:R-:W-:-:S04]  /*22aa0*/  @P0 LOP3.LUT R7, R7, R6, RZ, 0x3c, !PT ;  /* 0x0000000607070212 */ /* 0x010fc800078e3cff */
        /* <DEDUP_REMOVED lines=1493> */
[----:B------:R-:W3:Y:S02]  /*28800*/  LDL R7, [R1+0x1e0c] ;  /* 0x001e0c0001077983 */ /* 0x000ee40000100800 */
        /* <DEDUP_REMOVED lines=237> */
[----:B------:R-:W-:Y:S02]  /*296e0*/  ISETP.GT.AND P0, PT, R4, 0x2e, PT ;  /* 0x0000002e0400780c */ /* 0x000fe40003f04270 */
[----:B----4-:R-:W-:-:S04]  /*296f0*/  @P1 LOP3.LUT R7, R7, R6, RZ, 0x3c, !PT ;  /* 0x0000000607071212 */ /* 0x010fc800078e3cff */
[----:B------:R-:W-:-:S04]  /*29700*/  @P1 LOP3.LUT R6, R7, R6, RZ, 0x3c, !PT ;  /* 0x0000000607061212 */ /* 0x000fc800078e3cff */
[----:B------:R-:W-:-:S05]  /*29710*/  @P1 LOP3.LUT R7, R7, R6, RZ, 0x3c, !PT ;  /* 0x0000000607071212 */ /* 0x000fca00078e3cff */
[----:B------:R-:W4:Y:S04]  /*29720*/  @P1 LDG.E.U16 R28, desc[UR50][R6.64] ;  /* 0x00000032061c1981 */ /* 0x000f28000c1e1500 */
[----:B------:R-:W2:Y:S04]  /*29730*/  LDL R6, [R1+0x1d30] ;  /* 0x001d300001067983 */ /* 0x000ea80000100800 */
[----:B------:R-:W2:Y:S01]  /*29740*/  LDL R7, [R1+0x1d34] ;  /* 0x001d340001077983 */ /* 0x000ea20000100800 */
[----:B---3--:R-:W-:-:S03]  /*29750*/  PRMT R2, RZ, 0x7610, R2 ;  /* 0x00007610ff027816 */ /* 0x008fc60000000002 */
[----:B----4-:R-:W-:Y:S01]  /*29760*/  STL [R1+0x79c4], R28 ;  /* 0x0079c41c01007387 */ /* 0x010fe20000100800 */
[----:B--2---:R-:W-:-:S04]  /*29770*/  @P0 LOP3.LUT R7, R7, R6, RZ, 0x3c, !PT ;  /* 0x0000000607070212 */ /* 0x004fc800078e3cff */
        /* <DEDUP_REMOVED lines=495> */
[----:B------:R-:W4:Y:S04]  /*2b670*/  LDL R6, [R1+0x2900] ;  /* 0x0029000001067983 */ /* 0x000f280000100800 */
[----:B------:R-:W4:Y:S01]  /*2b680*/  LDL R7, [R1+0x290c] ;  /* 0x00290c0001077983 */ /* 0x000f220000100800 */
[----:B------:R-:W-:Y:S02]  /*2b690*/  PRMT R3, RZ, 0x7610, R3 ;  /* 0x00007610ff037816 */ /* 0x000fe40000000003 */
[----:B------:R-:W-:Y:S01]  /*2b6a0*/  ISETP.GT.AND P1, PT, R4, 0x35, PT ;  /* 0x000000350400780c */ /* 0x000fe20003f24270 */
[----:B---3--:R-:W-:Y:S01]  /*2b6b0*/  STL [R1+0x79f8], R28 ;  /* 0x0079f81c01007387 */ /* 0x008fe20000100800 */
[----:B----4-:R-:W-:-:S04]  /*2b6c0*/  @P0 LOP3.LUT R7, R7, R6, RZ, 0x3c, !PT ;  /* 0x0000000607070212 */ /* 0x010fc800078e3cff */
[----:B------:R-:W-:-:S04]  /*2b6d0*/  @P0 LOP3.LUT R6, R7, R6, RZ, 0x3c, !PT ;  /* 0x0000000607060212 */ /* 0x000fc800078e3cff */
[----:B------:R-:W-:-:S05]  /*2b6e0*/  @P0 LOP3.LUT R7, R7, R6, RZ, 0x3c, !PT ;  /* 0x0000000607070212 */ /* 0x000fca00078e3cff */
[----:B------:R-:W3:Y:S04]  /*2b6f0*/  @P0 LDG.E.U16 R3, desc[UR50][R6.64] ;  /* 0x0000003206030981 */ /* 0x000ee8000c1e1500 */
[----:B------:R-:W4:Y:S04]  /*2b700*/  LDL R6, [R1+0x2908] ;  /* 0x0029080001067983 */ /* 0x000f280000100800 */
[----:B------:R-:W4:Y:S01]  /*2b710*/  LDL R7, [R1+0x2914] ;  /* 0x0029140001077983 */ /* 0x000f220000100800 */
[----:B------:R-:W-:-:S03]  /*2b720*/  PRMT R27, RZ, 0x7610, R27 ;  /* 0x00007610ff1b7816 */ /* 0x000fc6000000001b */
        /* <DEDUP_REMOVED lines=262> */
[----:B----4-:R-:W-:-:S04]  /*2c790*/  @P0 LOP3.LUT R7, R7, R6, RZ, 0x3c, !PT ;  /* 0x0000000607070212 */ /* 0x010fc800078e3cff */
[----:B------:R-:W-:-:S04]  /*2c7a0*/  @P0 LOP3.LUT R6, R7, R6, RZ, 0x3c, !PT ;  /* 0x0000000607060212 */ /* 0x000fc800078e3cff */
[----:B------:R-:W-:-:S05]  /*2c7b0*/  @P0 LOP3.LUT R7, R7, R6, RZ, 0x3c, !PT ;  /* 0x0000000607070212 */ /* 0x000fca00078e3cff */
[----:B------:R-:W4:Y:S04]  /*2c7c0*/  @P0 LDG.E.U16 R23, desc[UR50][R6.64] ;  /* 0x0000003206170981 */ /* 0x000f28000c1e1500 */
[----:B----4-:R0:W-:Y:S04]  /*2c7d0*/  STL [R1+0x60], R23 ;  /* 0x0000601701007387 */ /* 0x0101e80000100800 */
[----:B0-----:R-:W4:Y:S04]  /*2c7e0*/  LDL.LU R23, [R1+0x7ac4] ;  /* 0x007ac40001177983 */ /* 0x001f280000300800 */
[----:B------:R-:W2:Y:S04]  /*2c7f0*/  LDL R6, [R1+0x29f8] ;  /* 0x0029f80001067983 */ /* 0x000ea80000100800 */
[----:B------:R-:W2:Y:S01]  /*2c800*/  LDL R7, [R1+0x2a04] ;  /* 0x002a040001077983 */ /* 0x000ea20000100800 */
[----:B------:R-:W-:-:S02]  /*2c810*/  PRMT R22, RZ, 0x7610, R22 ;  /* 0x00007610ff167816 */ /* 0x000fc40000000016 */
        /* <DEDUP_REMOVED lines=9> */
[----:B------:R-:W-:Y:S02]  /*2c8b0*/  ISETP.GT.AND P1, PT, R4, 0x39, PT ;  /* 0x000000390400780c */ /* 0x000fe40003f24270 */
        /* <DEDUP_REMOVED lines=72> */
[----:B------:R-:W-:Y:S02]  /*2cd40*/  ISETP.GT.AND P0, PT, R4, 0x3a, PT ;  /* 0x0000003a0400780c */ /* 0x000fe40003f04270 */
        /* <DEDUP_REMOVED lines=22> */
[----:B------:R-:W2:Y:S04]  /*2ceb0*/  LDL R6, [R1+0x2a58] ;  /* 0x002a580001067983 */ /* 0x000ea80000100800 */
[----:B------:R-:W2:Y:S01]  /*2cec0*/  LDL R7, [R1+0x2a64] ;  /* 0x002a640001077983 */ /* 0x000ea20000100800 */
[----:B------:R-:W-:-:S03]  /*2ced0*/  PRMT R27, RZ, 0x7610, R27 ;  /* 0x00007610ff1b7816 */ /* 0x000fc6000000001b */
[----:B----4-:R0:W-:Y:S04]  /*2cee0*/  STL [R1+0x7a44], R28 ;  /* 0x007a441c01007387 */ /* 0x0101e80000100800 */
[----:B0-----:R-:W4:Y:S01]  /*2cef0*/  LDL R28, [R1+0x2a74] ;  /* 0x002a7400011c7983 */ /* 0x001f220000100800 */
[----:B--2---:R-:W-:-:S04]  /*2cf00*/  @P0 LOP3.LUT R7, R7, R6, RZ, 0x3c, !PT ;  /* 0x0000000607070212 */ /* 0x004fc800078e3cff */
[----:B------:R-:W-:-:S04]  /*2cf10*/  @P0 LOP3.LUT R6, R7, R6, RZ, 0x3c, !PT ;  /* 0x0000000607060212 */ /* 0x000fc800078e3cff */
[----:B------:R-:W-:-:S05]  /*2cf20*/  @P0 LOP3.LUT R7, R7, R6, RZ, 0x3c, !PT ;  /* 0x0000000607070212 */ /* 0x000fca00078e3cff */
[----:B------:R-:W2:Y:S04]  /*2cf30*/  @P0 LDG.E.U16 R27, desc[UR50][R6.64] ;  /* 0x00000032061b0981 */ /* 0x000ea8000c1e1500 */
[----:B------:R-:W3:Y:S04]  /*2cf40*/  LDL R6, [R1+0x2a60] ;  /* 0x002a600001067983 */ /* 0x000ee80000100800 */
[----:B------:R-:W3:Y:S04]  /*2cf50*/  LDL R7, [R1+0x2a6c] ;  /* 0x002a6c0001077983 */ /* 0x000ee80000100800 */
[----:B--2---:R0:W-:Y:S04]  /*2cf60*/  STL [R1+0x7a48], R27 ;  /* 0x007a481b01007387 */ /* 0x0041e80000100800 */
[----:B0-----:R-:W2:Y:S01]  /*2cf70*/  LDL R27, [R1+0x2a68] ;  /* 0x002a6800011b7983 */ /* 0x001ea20000100800 */
[----:B---3--:R-:W-:-:S02]  /*2cf80*/  @P0 LOP3.LUT R7, R7, R6, RZ, 0x3c, !PT ;  /* 0x0000000607070212 */ /* 0x008fc400078e3cff */
[----:B------:R-:W-:Y:S02]  /*2cf90*/  PRMT R11, RZ, 0x7610, R11 ;  /* 0x00007610ff0b7816 */ /* 0x000fe4000000000b */
[----:B------:R-:W-:-:S04]  /*2cfa0*/  @P0 LOP3.LUT R6, R7, R6, RZ, 0x3c, !PT ;  /* 0x0000000607060212 */ /* 0x000fc800078e3cff */
[----:B------:R-:W-:Y:S02]  /*2cfb0*/  @P0 LOP3.LUT R7, R7, R6, RZ, 0x3c, !PT ;  /* 0x0000000607070212 */ /* 0x000fe400078e3cff */
[----:B------:R-:W-:-:S03]  /*2cfc0*/  PRMT R10, RZ, 0x7610, R10 ;  /* 0x00007610ff0a7816 */ /* 0x000fc6000000000a */
[----:B------:R4:W3:Y:S02]  /*2cfd0*/  @P0 LDG.E.U16 R11, desc[UR50][R6.64] ;  /* 0x00000032060b0981 */ /* 0x0008e4000c1e1500 */
[----:B----4-:R-:W-:Y:S02]  /*2cfe0*/  @P0 IMAD.MOV.U32 R6, RZ, RZ, R28 ;  /* 0x000000ffff060224 */ /* 0x010fe400078e001c */
[----:B--2---:R-:W-:-:S05]  /*2cff0*/  @P0 IMAD.MOV.U32 R7, RZ, RZ, R27 ;  /* 0x000000ffff070224 */ /* 0x004fca00078e001b */
[----:B------:R-:W2:Y:S04]  /*2d000*/  @P0 LDG.E.U16 R10, desc[UR50][R6.64] ;  /* 0x00000032060a0981 */ /* 0x000ea8000c1e1500 */
[----:B---3--:R0:W-:Y:S04]  /*2d010*/  STL [R1+0x28], R11 ;  /* 0x0000280b01007387 */ /* 0x0081e80000100800 */
[----:B0-----:R-:W3:Y:S04]  /*2d020*/  LDL.LU R11, [R1+0x7a94] ;  /* 0x007a9400010b7983 */ /* 0x001ee80000300800 */
[----:B------:R-:W4:Y:S04]  /*2d030*/  LDL R28, [R1+0x2a90] ;  /* 0x002a9000011c7983 */ /* 0x000f280000100800 */
[----:B------:R-:W3:Y:S04]  /*2d040*/  LDL R27, [R1+0x2a9c] ;  /* 0x002a9c00011b7983 */ /* 0x000ee80000100800 */
[----:B--2---:R0:W-:Y:S04]  /*2d050*/  STL [R1+0x24], R10 ;  /* 0x0000240a01007387 */ /* 0x0041e80000100800 */
[----:B0-----:R-:W2:Y:S04]  /*2d060*/  LDL.LU R10, [R1+0x7a90] ;  /* 0x007a9000010a7983 */ /* 0x001ea80000300800 */
        /* <DEDUP_REMOVED lines=18> */
[----:B------:R-:W2:Y:S04]  /*2d190*/  LDL R6, [R1+0x2a80] ;  /* 0x002a800001067983 */ /* 0x000ea80000100800 */
[----:B------:R-:W2:Y:S01]  /*2d1a0*/  LDL R7, [R1+0x2a8c] ;  /* 0x002a8c0001077983 */ /* 0x000ea20000100800 */
[----:B------:R-:W-:-:S02]  /*2d1b0*/  PRMT R5, RZ, 0x7610, R5 ;  /* 0x00007610ff057816 */ /* 0x000fc40000000005 */
[----:B--2---:R-:W-:-:S04]  /*2d1c0*/  @P0 LOP3.LUT R7, R7, R6, RZ, 0x3c, !PT ;  /* 0x0000000607070212 */ /* 0x004fc800078e3cff */
[----:B------:R-:W-:-:S04]  /*2d1d0*/  @P0 LOP3.LUT R6, R7, R6, RZ, 0x3c, !PT ;  /* 0x0000000607060212 */ /* 0x000fc800078e3cff */
[----:B------:R-:W-:-:S05]  /*2d1e0*/  @P0 LOP3.LUT R7, R7, R6, RZ, 0x3c, !PT ;  /* 0x0000000607070212 */ /* 0x000fca00078e3cff */
[----:B------:R-:W2:Y:S01]  /*2d1f0*/  @P0 LDG.E.U16 R5, desc[UR50][R6.64] ;  /* 0x0000003206050981 */ /* 0x000ea2000c1e1500 */
[----:B------:R-:W-:-:S03]  /*2d200*/  ISETP.GT.AND P1, PT, R4, 0x3b, PT ;  /* 0x0000003b0400780c */ /* 0x000fc60003f24270 */
        /* <DEDUP_REMOVED lines=8> */
[----:B------:R0:W4:Y:S01]  /*2d290*/  @P1 LDG.E.U16 R25, desc[UR50][R6.64] ;  /* 0x0000003206191981 */ /* 0x000122000c1e1500 */
[----:B------:R-:W-:Y:S01]  /*2d2a0*/  PRMT R24, RZ, 0x7610, R24 ;  /* 0x00007610ff187816 */ /* 0x000fe20000000018 */
[----:B0-----:R-:W-:Y:S02]  /*2d2b0*/  @P1 IMAD.MOV.U32 R6, RZ, RZ, R27 ;  /* 0x000000ffff061224 */ /* 0x001fe400078e001b */
[----:B------:R-:W-:-:S05]  /*2d2c0*/  @P1 IMAD.MOV.U32 R7, RZ, RZ, R28 ;  /* 0x000000ffff071224 */ /* 0x000fca00078e001c */
[----:B------:R-:W3:Y:S04]  /*2d2d0*/  @P1 LDG.E.U16 R24, desc[UR50][R6.64] ;  /* 0x0000003206181981 */ /* 0x000ee8000c1e1500 */
[----:B----4-:R-:W-:Y:S04]  /*2d2e0*/  STL [R1+0x7a2c], R25 ;  /* 0x007a2c1901007387 */ /* 0x010fe80000100800 */
[----:B------:R-:W4:Y:S04]  /*2d2f0*/  LDL R6, [R1+0x2a98] ;  /* 0x002a980001067983 */ /* 0x000f280000100800 */
[----:B------:R-:W4:Y:S01]  /*2d300*/  LDL R7, [R1+0x2aa4] ;  /* 0x002aa40001077983 */ /* 0x000f220000100800 */
[----:B------:R-:W-:-:S03]  /*2d310*/  PRMT R3, RZ, 0x7610, R3 ;  /* 0x00007610ff037816 */ /* 0x000fc60000000003 */
[----:B------:R-:W2:Y:S04]  /*2d320*/  LDL R28, [R1+0x2ab8] ;  /* 0x002ab800011c7983 */ /* 0x000ea80000100800 */
[----:B------:R-:W2:Y:S04]  /*2d330*/  LDL R27, [R1+0x2ac4] ;  /* 0x002ac400011b7983 */ /* 0x000ea80000100800 */
[----:B---3--:R-:W-:Y:S01]  /*2d340*/  STL [R1+0x7a30], R24 ;  /* 0x007a301801007387 */ /* 0x008fe20000100800 */
[----:B----4-:R-:W-:-:S04]  /*2d350*/  @P1 LOP3.LUT R7, R7, R6, RZ, 0x3c, !PT ;  /* 0x0000000607071212 */ /* 0x010fc800078e3cff */
[----:B------:R-:W-:-:S04]  /*2d360*/  @P1 LOP3.LUT R6, R7, R6, RZ, 0x3c, !PT ;  /* 0x0000000607061212 */ /* 0x000fc800078e3cff */
[----:B------:R-:W-:-:S05]  /*2d370*/  @P1 LOP3.LUT R7, R7, R6, RZ, 0x3c, !PT ;  /* 0x0000000607071212 */ /* 0x000fca00078e3cff */
[----:B------:R0:W3:Y:S04]  /*2d380*/  @P1 LDG.E.U16 R3, desc[UR50][R6.64] ;  /* 0x0000003206031981 */ /* 0x0000e8000c1e1500 */
[----:B------:R-:W0:Y:S04]  /*2d390*/  LDL R6, [R1+0x2aa0] ;  /* 0x002aa00001067983 */ /* 0x000e280000100800 */
[----:B------:R-:W0:Y:S01]  /*2d3a0*/  LDL R7, [R1+0x2aac] ;  /* 0x002aac0001077983 */ /* 0x000e220000100800 */
[----:B------:R-:W-:Y:S02]  /*2d3b0*/  PRMT R26, RZ, 0x7610, R26 ;  /* 0x00007610ff1a7816 */ /* 0x000fe4000000001a */
[----:B0-----:R-:W-:-:S04]  /*2d3c0*/  @P1 LOP3.LUT R7, R7, R6, RZ, 0x3c, !PT ;  /* 0x0000000607071212 */ /* 0x001fc800078e3cff */
[----:B------:R-:W-:-:S04]  /*2d3d0*/  @P1 LOP3.LUT R6, R7, R6, RZ, 0x3c, !PT ;  /* 0x0000000607061212 */ /* 0x000fc800078e3cff */
[----:B------:R-:W-:Y:S01]  /*2d3e0*/  @P1 LOP3.LUT R7, R7, R6, RZ, 0x3c, !PT ;  /* 0x0000000607071212 */ /* 0x000fe200078e3cff */
[----:B---3--:R0:W-:Y:S04]  /*2d3f0*/  STL [R1+0x7a34], R3 ;  /* 0x007a340301007387 */ /* 0x0081e80000100800 */
[----:B------:R1:W3:Y:S04]  /*2d400*/  @P1 LDG.E.U16 R26, desc[UR50][R6.64] ;  /* 0x00000032061a1981 */ /* 0x0002e8000c1e1500 */
[----:B------:R-:W1:Y:S04]  /*2d410*/  LDL R6, [R1+0x2aa8] ;  /* 0x002aa80001067983 */ /* 0x000e680000100800 */
[----:B------:R-:W1:Y:S01]  /*2d420*/  LDL R7, [R1+0x2ab4] ;  /* 0x002ab40001077983 */ /* 0x000e620000100800 */
[----:B0-----:R-:W-:-:S02]  /*2d430*/  PRMT R3, RZ, 0x7610, R3 ;  /* 0x00007610ff037816 */ /* 0x001fc40000000003 */
[----:B-1----:R-:W-:-:S04]  /*2d440*/  @P1 LOP3.LUT R7, R7, R6, RZ, 0x3c, !PT ;  /* 0x0000000607071212 */ /* 0x002fc800078e3cff */
[----:B------:R-:W-:-:S04]  /*2d450*/  @P1 LOP3.LUT R6, R7, R6, RZ, 0x3c, !PT ;  /* 0x0000000607061212 */ /* 0x000fc800078e3cff */
[----:B------:R-:W-:Y:S01]  /*2d460*/  @P1 LOP3.LUT R7, R7, R6, RZ, 0x3c, !PT ;  /* 0x0000000607071212 */ /* 0x000fe200078e3cff */
[----:B---3--:R0:W-:Y:S04]  /*2d470*/  STL [R1+0x8], R26 ;  /* 0x0000081a01007387 */ /* 0x0081e80000100800 */
[----:B------:R1:W3:Y:S01]  /*2d480*/  @P1 LDG.E.U16 R3, desc[UR50][R6.64] ;  /* 0x0000003206031981 */ /* 0x0002e2000c1e1500 */
[----:B------:R-:W-:Y:S02]  /*2d490*/  PRMT R2, RZ, 0x7610, R2 ;  /* 0x00007610ff027816 */ /* 0x000fe40000000002 */
[----:B------:R-:W-:Y:S01]  /*2d4a0*/  PRMT R29, RZ, 0x7610, R29 ;  /* 0x00007610ff1d7816 */ /* 0x000fe2000000001d */
[----:B0-----:R-:W4:Y:S04]  /*2d4b0*/  LDL R26, [R1+0x2acc] ;  /* 0x002acc00011a7983 */ /* 0x001f280000100800 */
[----:B------:R-:W1:Y:S04]  /*2d4c0*/  LDL R6, [R1+0x2ab0] ;  /* 0x002ab00001067983 */ /* 0x000e680000100800 */
[----:B------:R-:W1:Y:S02]  /*2d4d0*/  LDL R7, [R1+0x2abc] ;  /* 0x002abc0001077983 */ /* 0x000e640000100800 */
[----:B-1----:R-:W-:-:S04]  /*2d4e0*/  @P1 LOP3.LUT R7, R7, R6, RZ, 0x3c, !PT ;  /* 0x0000000607071212 */ /* 0x002fc800078e3cff */
[----:B------:R-:W-:-:S04]  /*2d4f0*/  @P1 LOP3.LUT R6, R7, R6, RZ, 0x3c, !PT ;  /* 0x0000000607061212 */ /* 0x000fc800078e3cff */
[----:B------:R-:W-:-:S05]  /*2d500*/  @P1 LOP3.LUT R7, R7, R6, RZ, 0x3c, !PT ;  /* 0x0000000607071212 */ /* 0x000fca00078e3cff */
[----:B------:R2:W4:Y:S02]  /*2d510*/  @P1 LDG.E.U16 R2, desc[UR50][R6.64] ;  /* 0x0000003206021981 */ /* 0x000524000c1e1500 */
[----:B--2---:R-:W-:Y:S02]  /*2d520*/  @P1 IMAD.MOV.U32 R6, RZ, RZ, R27 ;  /* 0x000000ffff061224 */ /* 0x004fe400078e001b */
[----:B------:R-:W-:-:S05]  /*2d530*/  @P1 IMAD.MOV.U32 R7, RZ, RZ, R28 ;  /* 0x000000ffff071224 */ /* 0x000fca00078e001c */
[----:B------:R-:W2:Y:S04]  /*2d540*/  @P1 LDG.E.U16 R29, desc[UR50][R6.64] ;  /* 0x00000032061d1981 */ /* 0x000ea8000c1e1500 */
[----:B---3--:R0:W-:Y:S04]  /*2d550*/  STL [R1+0x4], R3 ;  /* 0x0000040301007387 */ /* 0x0081e80000100800 */
[----:B0-----:R-:W3:Y:S04]  /*2d560*/  LDL R3, [R1+0x2ad4] ;  /* 0x002ad40001037983 */ /* 0x001ee80000100800 */
[----:B----4-:R-:W-:Y:S04]  /*2d570*/  STL [R1], R2 ;  /* 0x0000000201007387 */ /* 0x010fe80000100800 */
[----:B------:R-:W4:Y:S04]  /*2d580*/  LDL R28, [R1+0x2ad0] ;  /* 0x002ad000011c7983 */ /* 0x000f280000100800 */
[----:B------:R-:W4:Y:S04]  /*2d590*/  LDL R27, [R1+0x2adc] ;  /* 0x002adc00011b7983 */ /* 0x000f280000100800 */
[----:B------:R-:W3:Y:S04]  /*2d5a0*/  LDL R7, [R1+0x2ac0] ;  /* 0x002ac00001077983 */ /* 0x000ee80000100800 */
[----:B--2---:R0:W-:Y:S04]  /*2d5b0*/  STL [R1+0x7a38], R29 ;  /* 0x007a381d01007387 */ /* 0x0041e80000100800 */
[----:B0-----:R-:W2:Y:S01]  /*2d5c0*/  LDL R29, [R1+0x2ac8] ;  /* 0x002ac800011d7983 */ /* 0x001ea20000100800 */
[----:B------:R-:W-:-:S02]  /*2d5d0*/  ISETP.GT.AND P0, PT, R4, 0x3c, PT ;  /* 0x0000003c0400780c */ /* 0x000fc40003f04270 */
[----:B------:R-:W-:Y:S01]  /*2d5e0*/  PRMT R23, RZ, 0x7610, R23 ;  /* 0x00007610ff177816 */ /* 0x000fe20000000017 */
[----:B------:R-:W-:Y:S01]  /*2d5f0*/  @P1 IMAD.MOV.U32 R6, RZ, RZ, R26 ;  /* 0x000000ffff061224 */ /* 0x000fe200078e001a */
[----:B------:R-:W-:Y:S02]  /*2d600*/  PRMT R22, RZ, 0x7610, R22 ;  /* 0x00007610ff167816 */ /* 0x000fe40000000016 */
[----:B------:R-:W-:Y:S01]  /*2d610*/  PRMT R21, RZ, 0x7610, R21 ;  /* 0x00007610ff157816 */ /* 0x000fe20000000015 */
[----:B------:R-:W4:Y:S04]  /*2d620*/  LDL R26, [R1+0x2ae4] ;  /* 0x002ae400011a7983 */ /* 0x000f280000100800 */
[----:B---3--:R0:W3:Y:S02]  /*2d630*/  @P1 LDG.E.U16 R23, desc[UR50][R6.64] ;  /* 0x0000003206171981 */ /* 0x0080e4000c1e1500 */
[----:B0-----:R-:W-:-:S02]  /*2d640*/  @P0 IMAD.MOV.U32 R6, RZ, RZ, R3 ;  /* 0x000000ffff060224 */ /* 0x001fc400078e0003 */
[----:B--2---:R-:W-:-:S05]  /*2d650*/  @P0 IMAD.MOV.U32 R7, RZ, RZ, R29 ;  /* 0x000000ffff070224 */ /* 0x004fca00078e001d */
[----:B------:R4:W2:Y:S02]  /*2d660*/  @P0 LDG.E.U16 R22, desc[UR50][R6.64] ;  /* 0x0000003206160981 */ /* 0x0008a4000c1e1500 */
[----:B----4-:R-:W-:Y:S02]  /*2d670*/  @P0 IMAD.MOV.U32 R6, RZ, RZ, R27 ;  /* 0x000000ffff060224 */ /* 0x010fe400078e001b */
[----:B------:R-:W-:-:S05]  /*2d680*/  @P0 IMAD.MOV.U32 R7, RZ, RZ, R28 ;  /* 0x000000ffff070224 */ /* 0x000fca00078e001c */
[----:B------:R0:W4:Y:S04]  /*2d690*/  @P0 LDG.E.U16 R21, desc[UR50][R6.64] ;  /* 0x0000003206150981 */ /* 0x000128000c1e1500 */
[----:B---3--:R-:W-:Y:S04]  /*2d6a0*/  STL [R1+0x7a3c], R23 ;  /* 0x007a3c1701007387 */ /* 0x008fe80000100800 */
[----:B------:R-:W3:Y:S04]  /*2d6b0*/  LDL R29, [R1+0x2ae8] ;  /* 0x002ae800011d7983 */ /* 0x000ee80000100800 */
[----:B------:R-:W3:Y:S04]  /*2d6c0*/  LDL R3, [R1+0x2af4] ;  /* 0x002af40001037983 */ /* 0x000ee80000100800 */
[----:B--2---:R1:W-:Y:S04]  /*2d6d0*/  STL [R1+0x7a00], R22 ;  /* 0x007a001601007387 */ /* 0x0043e80000100800 */
[----:B------:R-:W2:Y:S04]  /*2d6e0*/  LDL R28, [R1+0x2af0] ;  /* 0x002af000011c7983 */ /* 0x000ea80000100800 */
[----:B------:R-:W2:Y:S04]  /*2d6f0*/  LDL R27, [R1+0x2afc] ;  /* 0x002afc00011b7983 */ /* 0x000ea80000100800 */
[----:B-1----:R-:W3:Y:S01]  /*2d700*/  LDL R22, [R1+0x2ad8] ;  /* 0x002ad80001167983 */ /* 0x002ee20000100800 */
[----:B------:R-:W-:Y:S01]  /*2d710*/  PRMT R20, RZ, 0x7610, R20 ;  /* 0x00007610ff147816 */ /* 0x000fe20000000014 */
[----:B0-----:R-:W-:-:S02]  /*2d720*/  @P0 IMAD.MOV.U32 R6, RZ, RZ, R26 ;  /* 0x000000ffff060224 */ /* 0x001fc400078e001a */
[----:B----4-:R0:W-:Y:S01]  /*2d730*/  STL [R1+0x7a04], R21 ;  /* 0x007a041501007387 */ /* 0x0101e20000100800 */
[----:B------:R-:W-:-:S03]  /*2d740*/  PRMT R19, RZ, 0x7610, R19 ;  /* 0x00007610ff137816 */ /* 0x000fc60000000013 */
[----:B------:R-:W4:Y:S04]  /*2d750*/  LDL R26, [R1+0x2af8] ;  /* 0x002af800011a7983 */ /* 0x000f280000100800 */
[----:B0-----:R-:W2:Y:S01]  /*2d760*/  LDL R21, [R1+0x2aec] ;  /* 0x002aec0001157983 */ /* 0x001ea20000100800 */
[----:B---3--:R-:W-:-:S03]  /*2d770*/  @P0 IMAD.MOV.U32 R7, RZ, RZ, R22 ;  /* 0x000000ffff070224 */ /* 0x008fc600078e0016 */
[----:B------:R-:W3:Y:S04]  /*2d780*/  LDL R22, [R1+0x2b04] ;  /* 0x002b040001167983 */ /* 0x000ee80000100800 */
[----:B------:R2:W4:Y:S04]  /*2d790*/  @P0 LDG.E.U16 R20, desc[UR50][R6.64] ;  /* 0x0000003206140981 */ /* 0x000528000c1e1500 */
[----:B------:R-:W3:Y:S01]  /*2d7a0*/  LDL R7, [R1+0x2ae0] ;  /* 0x002ae00001077983 */ /* 0x000ee20000100800 */
[----:B--2---:R-:W-:-:S05]  /*2d7b0*/  @P0 IMAD.MOV.U32 R6, RZ, RZ, R21 ;  /* 0x000000ffff060224 */ /* 0x004fca00078e0015 */
[----:B---3--:R0:W2:Y:S04]  /*2d7c0*/  @P0 LDG.E.U16 R19, desc[UR50][R6.64] ;  /* 0x0000003206130981 */ /* 0x0080a8000c1e1500 */
[----:B----4-:R-:W-:Y:S01]  /*2d7d0*/  STL [R1+0x7a08], R20 ;  /* 0x007a081401007387 */ /* 0x010fe20000100800 */
[----:B------:R-:W-:Y:S01]  /*2d7e0*/  PRMT R18, RZ, 0x7610, R18 ;  /* 0x00007610ff127816 */ /* 0x000fe20000000012 */
[----:B0-----:R-:W-:Y:S02]  /*2d7f0*/  @P0 IMAD.MOV.U32 R6, RZ, RZ, R3 ;  /* 0x000000ffff060224 */ /* 0x001fe400078e0003 */
[----:B------:R-:W-:-:S05]  /*2d800*/  @P0 IMAD.MOV.U32 R7, RZ, RZ, R29 ;  /* 0x000000ffff070224 */ /* 0x000fca00078e001d */
[----:B------:R0:W3:Y:S04]  /*2d810*/  @P0 LDG.E.U16 R18, desc[UR50][R6.64] ;  /* 0x0000003206120981 */ /* 0x0000e8000c1e1500 */
[----:B--2---:R-:W-:Y:S04]  /*2d820*/  STL [R1+0x7a0c], R19 ;  /* 0x007a0c1301007387 */ /* 0x004fe80000100800 */
[----:B------:R-:W2:Y:S04]  /*2d830*/  LDL R21, [R1+0x2b00] ;  /* 0x002b000001157983 */ /* 0x000ea80000100800 */
[----:B------:R-:W4:Y:S01]  /*2d840*/  LDL R3, [R1+0x2b0c] ;  /* 0x002b0c0001037983 */ /* 0x000f220000100800 */
[----:B------:R-:W-:Y:S01]  /*2d850*/  PRMT R17, RZ, 0x7610, R17 ;  /* 0x00007610ff117816 */ /* 0x000fe20000000011 */
[----:B0-----:R-:W-:-:S02]  /*2d860*/  @P0 IMAD.MOV.U32 R6, RZ, RZ, R27 ;  /* 0x000000ffff060224 */ /* 0x001fc400078e001b */
[----:B------:R-:W-:Y:S01]  /*2d870*/  @P0 IMAD.MOV.U32 R7, RZ, RZ, R28 ;  /* 0x000000ffff070224 */ /* 0x000fe200078e001c */
[----:B------:R-:W-:-:S04]  /*2d880*/  PRMT R16, RZ, 0x7610, R16 ;  /* 0x00007610ff107816 */ /* 0x000fc80000000010 */
[----:B------:R0:W4:Y:S01]  /*2d890*/  @P0 LDG.E.U16 R17, desc[UR50][R6.64] ;  /* 0x0000003206110981 */ /* 0x000122000c1e1500 */
[----:B------:R-:W-:Y:S01]  /*2d8a0*/  PRMT R15, RZ, 0x7610, R15 ;  /* 0x00007610ff0f7816 */ /* 0x000fe2000000000f */
[----:B0-----:R-:W-:Y:S02]  /*2d8b0*/  @P0 IMAD.MOV.U32 R6, RZ, RZ, R22 ;  /* 0x000000ffff060224 */ /* 0x001fe400078e0016 */
[----:B------:R-:W-:-:S05]  /*2d8c0*/  @P0 IMAD.MOV.U32 R7, RZ, RZ, R26 ;  /* 0x000000ffff070224 */ /* 0x000fca00078e001a */
[----:B------:R2:W4:Y:S04]  /*2d8d0*/  @P0 LDG.E.U16 R16, desc[UR50][R6.64] ;  /* 0x0000003206100981 */ /* 0x000528000c1e1500 */
[----:B---3--:R-:W-:Y:S04]  /*2d8e0*/  STL [R1+0x7a10], R18 ;  /* 0x007a101201007387 */ /* 0x008fe80000100800 */
[----:B------:R-:W3:Y:S04]  /*2d8f0*/  LDL R28, [R1+0x2b08] ;  /* 0x002b0800011c7983 */ /* 0x000ee80000100800 */
[----:B------:R-:W3:Y:S01]  /*2d900*/  LDL R27, [R1+0x2b14] ;  /* 0x002b1400011b7983 */ /* 0x000ee20000100800 */
[----:B--2---:R-:W-:-:S02]  /*2d910*/  @P0 IMAD.MOV.U32 R7, RZ, RZ, R21 ;  /* 0x000000ffff070224 */ /* 0x004fc400078e0015 */
[----:B----4-:R-:W-:-:S05]  /*2d920*/  @P0 IMAD.MOV.U32 R6, RZ, RZ, R3 ;  /* 0x000000ffff060224 */ /* 0x010fca00078e0003 */
[----:B------:R3:W2:Y:S01]  /*2d930*/  @P0 LDG.E.U16 R15, desc[UR50][R6.64] ;  /* 0x00000032060f0981 */ /* 0x0006a2000c1e1500 */
[----:B------:R-:W-:-:S03]  /*2d940*/  ISETP.GT.AND P1, PT, R4, 0x3d, PT ;  /* 0x0000003d0400780c */ /* 0x000fc60003f24270 */
[----:B------:R-:W-:Y:S04]  /*2d950*/  STL [R1+0x7a14], R17 ;  /* 0x007a141101007387 */ /* 0x000fe80000100800 */
[----:B------:R-:W4:Y:S04]  /*2d960*/  LDL R26, [R1+0x2b10] ;  /* 0x002b1000011a7983 */ /* 0x000f280000100800 */
[----:B------:R-:W4:Y:S01]  /*2d970*/  LDL R22, [R1+0x2b1c] ;  /* 0x002b1c0001167983 */ /* 0x000f220000100800 */
[----:B------:R-:W-:-:S03]  /*2d980*/  PRMT R14, RZ, 0x7610, R14 ;  /* 0x00007610ff0e7816 */ /* 0x000fc6000000000e */
[----:B------:R0:W-:Y:S04]  /*2d990*/  STL [R1+0x7a18], R16 ;  /* 0x007a181001007387 */ /* 0x0001e80000100800 */
[----:B------:R-:W4:Y:S04]  /*2d9a0*/  LDL R21, [R1+0x2b18] ;  /* 0x002b180001157983 */ /* 0x000f280000100800 */
[----:B------:R-:W4:Y:S01]  /*2d9b0*/  LDL R3, [R1+0x2b24] ;  /* 0x002b240001037983 */ /* 0x000f220000100800 */
[----:B---3--:R-:W-:Y:S02]  /*2d9c0*/  @P1 IMAD.MOV.U32 R6, RZ, RZ, R27 ;  /* 0x000000ffff061224 */ /* 0x008fe400078e001b */
[----:B------:R-:W-:-:S05]  /*2d9d0*/  @P1 IMAD.MOV.U32 R7, RZ, RZ, R28 ;  /* 0x000000ffff071224 */ /* 0x000fca00078e001c */
[----:B------:R4:W3:Y:S04]  /*2d9e0*/  @P1 LDG.E.U16 R14, desc[UR50][R6.64] ;  /* 0x00000032060e1981 */ /* 0x0008e8000c1e1500 */
[----:B--2---:R1:W-:Y:S04]  /*2d9f0*/  STL [R1+0x7a1c], R15 ;  /* 0x007a1c0f01007387 */ /* 0x0043e80000100800 */
[----:B------:R-:W2:Y:S04]  /*2da00*/  LDL R28, [R1+0x2b20] ;  /* 0x002b2000011c7983 */ /* 0x000ea80000100800 */
[----:B------:R-:W2:Y:S04]  /*2da10*/  LDL R27, [R1+0x2b2c] ;  /* 0x002b2c00011b7983 */ /* 0x000ea80000100800 */
[----:B0-----:R-:W2:Y:S04]  /*2da20*/  LDL R16, [R1+0x2b28] ;  /* 0x002b280001107983 */ /* 0x001ea80000100800 */
[----:B-1----:R-:W2:Y:S01]  /*2da30*/  LDL R15, [R1+0x2b34] ;  /* 0x002b3400010f7983 */ /* 0x002ea20000100800 */
[----:B------:R-:W-:Y:S01]  /*2da40*/  PRMT R13, RZ, 0x7610, R13 ;  /* 0x00007610ff0d7816 */ /* 0x000fe2000000000d */
[----:B----4-:R-:W-:-:S02]  /*2da50*/  @P1 IMAD.MOV.U32 R6, RZ, RZ, R22 ;  /* 0x000000ffff061224 */ /* 0x010fc400078e0016 */
        /* <DEDUP_REMOVED lines=10> */
[----:B------:R-:W-:Y:S01]  /*2db00*/  PRMT R10, RZ, 0x7610, R10 ;  /* 0x00007610ff0a7816 */ /* 0x000fe2000000000a */
[----:B--2---:R-:W-:-:S02]  /*2db10*/  @P1 IMAD.MOV.U32 R7, RZ, RZ, R28 ;  /* 0x000000ffff071224 */ /* 0x004fc400078e001c */
[----:B------:R-:W-:-:S05]  /*2db20*/  @P1 IMAD.MOV.U32 R6, RZ, RZ, R27 ;  /* 0x000000ffff061224 */ /* 0x000fca00078e001b */
[----:B------:R0:W2:Y:S02]  /*2db30*/  @P1 LDG.E.U16 R11, desc[UR50][R6.64] ;  /* 0x00000032060b1981 */ /* 0x0000a4000c1e1500 */
[----:B0-----:R-:W-:Y:S02]  /*2db40*/  @P1 IMAD.MOV.U32 R6, RZ, RZ, R15 ;  /* 0x000000ffff061224 */ /* 0x001fe400078e000f */
[----:B------:R-:W-:-:S05]  /*2db50*/  @P1 IMAD.MOV.U32 R7, RZ, RZ, R16 ;  /* 0x000000ffff071224 */ /* 0x000fca00078e0010 */
[----:B------:R3:W2:Y:S04]  /*2db60*/  @P1 LDG.E.U16 R10, desc[UR50][R6.64] ;  /* 0x00000032060a1981 */ /* 0x0006a8000c1e1500 */
[----:B----4-:R-:W-:Y:S04]  /*2db70*/  STL [R1+0x79b4], R13 ;  /* 0x0079b40d01007387 */ /* 0x010fe80000100800 */
[----:B------:R-:W4:Y:S04]  /*2db80*/  LDL R21, [R1+0x2b38] ;  /* 0x002b380001157983 */ /* 0x000f280000100800 */
[----:B------:R-:W4:Y:S01]  /*2db90*/  LDL R3, [R1+0x2b44] ;  /* 0x002b440001037983 */ /* 0x000f220000100800 */
[----:B------:R-:W-:-:S03]  /*2dba0*/  PRMT R9, RZ, 0x7610, R9 ;  /* 0x00007610ff097816 */ /* 0x000fc60000000009 */
[----:B------:R0:W-:Y:S01]  /*2dbb0*/  STL [R1+0x79b8], R12 ;  /* 0x0079b80c01007387 */ /* 0x0001e20000100800 */
[----:B---3--:R-:W-:Y:S02]  /*2dbc0*/  @P1 IMAD.MOV.U32 R7, RZ, RZ, R26 ;  /* 0x000000ffff071224 */ /* 0x008fe400078e001a */
[----:B------:R-:W-:-:S05]  /*2dbd0*/  @P1 IMAD.MOV.U32 R6, RZ, RZ, R22 ;  /* 0x000000ffff061224 */ /* 0x000fca00078e0016 */
[----:B------:R4:W3:Y:S04]  /*2dbe0*/  @P1 LDG.E.U16 R9, desc[UR50][R6.64] ;  /* 0x0000003206091981 */ /* 0x0008e8000c1e1500 */
[----:B--2---:R-:W-:Y:S04]  /*2dbf0*/  STL [R1+0x79bc], R11 ;  /* 0x0079bc0b01007387 */ /* 0x004fe80000100800 */
[----:B------:R-:W2:Y:S04]  /*2dc00*/  LDL R16, [R1+0x2b40] ;  /* 0x002b400001107983 */ /* 0x000ea80000100800 */
[----:B------:R-:W2:Y:S04]  /*2dc10*/  LDL R15, [R1+0x2b4c] ;  /* 0x002b4c00010f7983 */ /* 0x000ea80000100800 */
[----:B------:R1:W-:Y:S04]  /*2dc20*/  STL [R1+0x79c0], R10 ;  /* 0x0079c00a01007387 */ /* 0x0003e80000100800 */
[----:B------:R-:W2:Y:S04]  /*2dc30*/  LDL R27, [R1+0x2b48] ;  /* 0x002b4800011b7983 */ /* 0x000ea80000100800 */
[----:B0-----:R-:W2:Y:S01]  /*2dc40*/  LDL R12, [R1+0x2b54] ;  /* 0x002b5400010c7983 */ /* 0x001ea20000100800 */
[----:B------:R-:W-:Y:S01]  /*2dc50*/  PRMT R8, RZ, 0x7610, R8 ;  /* 0x00007610ff087816 */ /* 0x000fe20000000008 */
[----:B----4-:R-:W-:-:S02]  /*2dc60*/  @P1 IMAD.MOV.U32 R6, RZ, RZ, R3 ;  /* 0x000000ffff061224 */ /* 0x010fc400078e0003 */
[----:B------:R-:W-:Y:S01]  /*2dc70*/  @P1 IMAD.MOV.U32 R7, RZ, RZ, R21 ;  /* 0x000000ffff071224 */ /* 0x000fe200078e0015 */
[----:B------:R-:W-:-:S04]  /*2dc80*/  PRMT R5, RZ, 0x7610, R5 ;  /* 0x00007610ff057816 */ /* 0x000fc80000000005 */
[----:B------:R2:W4:Y:S01]  /*2dc90*/  @P1 LDG.E.U16 R8, desc[UR50][R6.64] ;  /* 0x0000003206081981 */ /* 0x000522000c1e1500 */
[----:B------:R-:W-:-:S03]  /*2dca0*/  ISETP.GT.AND P0, PT, R4, 0x3e, PT ;  /* 0x0000003e0400780c */ /* 0x000fc60003f04270 */
[----:B---3--:R-:W-:Y:S04]  /*2dcb0*/  STL [R1+0x79d4], R9 ;  /* 0x0079d40901007387 */ /* 0x008fe80000100800 */
[----:B------:R-:W3:Y:S04]  /*2dcc0*/  LDL R22, [R1+0x2b50] ;  /* 0x002b500001167983 */ /* 0x000ee80000100800 */
[----:B------:R-:W3:Y:S01]  /*2dcd0*/  LDL R21, [R1+0x2b5c] ;  /* 0x002b5c0001157983 */ /* 0x000ee20000100800 */
[----:B-1----:R-:W-:-:S03]  /*2dce0*/  PRMT R10, RZ, 0x7610, R10 ;  /* 0x00007610ff0a7816 */ /* 0x002fc6000000000a */
[----:B------:R-:W3:Y:S04]  /*2dcf0*/  LDL R26, [R1+0x2b58] ;  /* 0x002b5800011a7983 */ /* 0x000ee80000100800 */
[----:B------:R-:W3:Y:S01]  /*2dd00*/  LDL R3, [R1+0x2b64] ;  /* 0x002b640001037983 */ /* 0x000ee20000100800 */
[----:B--2---:R-:W-:Y:S02]  /*2dd10*/  @P1 IMAD.MOV.U32 R7, RZ, RZ, R16 ;  /* 0x000000ffff071224 */ /* 0x004fe400078e0010 */
        /* <DEDUP_REMOVED lines=8> */
[----:B---3--:R-:W-:-:S02]  /*2dda0*/  @P0 IMAD.MOV.U32 R7, RZ, RZ, R22 ;  /* 0x000000ffff070224 */ /* 0x008fc400078e0016 */
[----:B------:R-:W-:Y:S01]  /*2ddb0*/  @P0 IMAD.MOV.U32 R6, RZ, RZ, R21 ;  /* 0x000000ffff060224 */ /* 0x000fe200078e0015 */
[----:B--2---:R0:W-:Y:S04]  /*2ddc0*/  STL [R1+0x79dc], R5 ;  /* 0x0079dc0501007387 */ /* 0x0041e80000100800 */
[----:B------:R-:W2:Y:S01]  /*2ddd0*/  LDL R12, [R1+0x2b68] ;  /* 0x002b6800010c7983 */ /* 0x000ea20000100800 */
[----:B0-----:R-:W-:-:S06]  /*2dde0*/  PRMT R5, RZ, 0x7610, R5 ;  /* 0x00007610ff057816 */ /* 0x001fcc0000000005 */
[----:B------:R0:W3:Y:S04]  /*2ddf0*/  @P0 LDG.E.U16 R5, desc[UR50][R6.64] ;  /* 0x0000003206050981 */ /* 0x0000e8000c1e1500 */
[----:B------:R1:W-:Y:S04]  /*2de00*/  STL [R1+0x188], R10 ;  /* 0x0001880a01007387 */ /* 0x0003e80000100800 */
[----:B------:R-:W2:Y:S04]  /*2de10*/  LDL R22, [R1+0x2b70] ;  /* 0x002b700001167983 */ /* 0x000ea80000100800 */
[----:B------:R-:W2:Y:S04]  /*2de20*/  LDL R21, [R1+0x2b7c] ;  /* 0x002b7c0001157983 */ /* 0x000ea80000100800 */
[----:B-1----:R-:W2:Y:S01]  /*2de30*/  LDL R10, [R1+0x2b74] ;  /* 0x002b7400010a7983 */ /* 0x002ea20000100800 */
[----:B0-----:R-:W-:Y:S01]  /*2de40*/  @P0 IMAD.MOV.U32 R6, RZ, RZ, R3 ;  /* 0x000000ffff060224 */ /* 0x001fe200078e0003 */
[----:B------:R-:W-:Y:S01]  /*2de50*/  PRMT R25, RZ, 0x7610, R25 ;  /* 0x00007610ff197816 */ /* 0x000fe20000000019 */
[----:B------:R-:W-:Y:S01]  /*2de60*/  @P0 IMAD.MOV.U32 R7, RZ, RZ, R26 ;  /* 0x000000ffff070224 */ /* 0x000fe200078e001a */
[----:B------:R-:W-:-:S04]  /*2de70*/  PRMT R24, RZ, 0x7610, R24 ;  /* 0x00007610ff187816 */ /* 0x000fc80000000018 */
[----:B------:R4:W2:Y:S02]  /*2de80*/  @P0 LDG.E.U16 R25, desc[UR50][R6.64] ;  /* 0x0000003206190981 */ /* 0x0008a4000c1e1500 */
[----:B----4-:R-:W-:Y:S02]  /*2de90*/  @P0 IMAD.MOV.U32 R6, RZ, RZ, R15 ;  /* 0x000000ffff060224 */ /* 0x010fe400078e000f */
[----:B------:R-:W-:-:S05]  /*2dea0*/  @P0 IMAD.MOV.U32 R7, RZ, RZ, R16 ;  /* 0x000000ffff070224 */ /* 0x000fca00078e0010 */
[----:B------:R2:W4:Y:S01]  /*2deb0*/  @P0 LDG.E.U16 R24, desc[UR50][R6.64] ;  /* 0x0000003206180981 */ /* 0x000522000c1e1500 */
[----:B------:R-:W-:-:S03]  /*2dec0*/  PRMT R0, RZ, 0x7610, R0 ;  /* 0x00007610ff007816 */ /* 0x000fc60000000000 */
[----:B---3--:R0:W-:Y:S04]  /*2ded0*/  STL [R1+0x180], R5 ;  /* 0x0001800501007387 */ /* 0x0081e80000100800 */
[----:B------:R-:W3:Y:S04]  /*2dee0*/  LDL R3, [R1+0x2b84] ;  /* 0x002b840001037983 */ /* 0x000ee80000100800 */
[----:B------:R-:W4:Y:S04]  /*2def0*/  LDL R16, [R1+0x2b80] ;  /* 0x002b800001107983 */ /* 0x000f280000100800 */
[----:B------:R-:W4:Y:S04]  /*2df00*/  LDL R15, [R1+0x2b8c] ;  /* 0x002b8c00010f7983 */ /* 0x000f280000100800 */
[----:B0-----:R-:W4:Y:S01]  /*2df10*/  LDL R5, [R1+0x2b78] ;  /* 0x002b780001057983 */ /* 0x001f220000100800 */
[----:B--2---:R-:W-:-:S02]  /*2df20*/  @P0 IMAD.MOV.U32 R6, RZ, RZ, R10 ;  /* 0x000000ffff060224 */ /* 0x004fc400078e000a */
[----:B------:R-:W-:Y:S01]  /*2df30*/  @P0 IMAD.MOV.U32 R7, RZ, RZ, R12 ;  /* 0x000000ffff070224 */ /* 0x000fe200078e000c */
[----:B------:R-:W2:Y:S04]  /*2df40*/  LDL R10, [R1+0x2b94] ;  /* 0x002b9400010a7983 */ /* 0x000ea80000100800 */
[----:B------:R-:W2:Y:S04]  /*2df50*/  LDL R12, [R1+0x2b88] ;  /* 0x002b8800010c7983 */ /* 0x000ea80000100800 */
[----:B------:R0:W2:Y:S01]  /*2df60*/  @P0 LDG.E.U16 R0, desc[UR50][R6.64] ;  /* 0x0000003206000981 */ /* 0x0000a2000c1e1500 */
[----:B------:R-:W-:-:S02]  /*2df70*/  PRMT R19, RZ, 0x7610, R19 ;  /* 0x00007610ff137816 */ /* 0x000fc40000000013 */
[----:B------:R-:W-:Y:S01]  /*2df80*/  PRMT R18, RZ, 0x7610, R18 ;  /* 0x00007610ff127816 */ /* 0x000fe20000000012 */
[----:B0-----:R-:W-:Y:S02]  /*2df90*/  @P0 IMAD.MOV.U32 R6, RZ, RZ, R21 ;  /* 0x000000ffff060224 */ /* 0x001fe400078e0015 */
[----:B------:R-:W-:-:S05]  /*2dfa0*/  @P0 IMAD.MOV.U32 R7, RZ, RZ, R22 ;  /* 0x000000ffff070224 */ /* 0x000fca00078e0016 */
[----:B------:R3:W2:Y:S01]  /*2dfb0*/  @P0 LDG.E.U16 R19, desc[UR50][R6.64] ;  /* 0x0000003206130981 */ /* 0x0006a2000c1e1500 */
[----:B------:R-:W-:Y:S02]  /*2dfc0*/  ISETP.GT.AND P1, PT, R4, 0x3f, PT ;  /* 0x0000003f0400780c */ /* 0x000fe40003f24270 */
[----:B------:R-:W-:Y:S02]  /*2dfd0*/  PRMT R13, RZ, 0x7610, R13 ;  /* 0x00007610ff0d7816 */ /* 0x000fe4000000000d */
[----:B------:R-:W-:Y:S01]  /*2dfe0*/  PRMT R9, RZ, 0x7610, R9 ;  /* 0x00007610ff097816 */ /* 0x000fe20000000009 */
[----:B---3--:R-:W-:Y:S02]  /*2dff0*/  @P0 IMAD.MOV.U32 R6, RZ, RZ, R3 ;  /* 0x000000ffff060224 */ /* 0x008fe400078e0003 */
[----:B----4-:R-:W-:-:S05]  /*2e000*/  @P0 IMAD.MOV.U32 R7, RZ, RZ, R5 ;  /* 0x000000ffff070224 */ /* 0x010fca00078e0005 */
[----:B------:R0:W3:Y:S02]  /*2e010*/  @P0 LDG.E.U16 R18, desc[UR50][R6.64] ;  /* 0x0000003206120981 */ /* 0x0000e4000c1e1500 */
[----:B0-----:R-:W-:Y:S02]  /*2e020*/  @P0 IMAD.MOV.U32 R6, RZ, RZ, R15 ;  /* 0x000000ffff060224 */ /* 0x001fe400078e000f */
[----:B------:R-:W-:-:S05]  /*2e030*/  @P0 IMAD.MOV.U32 R7, RZ, RZ, R16 ;  /* 0x000000ffff070224 */ /* 0x000fca00078e0010 */
[----:B------:R2:W4:Y:S02]  /*2e040*/  @P0 LDG.E.U16 R13, desc[UR50][R6.64] ;  /* 0x00000032060d0981 */ /* 0x000524000c1e1500 */
[----:B--2---:R-:W-:Y:S02]  /*2e050*/  @P1 IMAD.MOV.U32 R6, RZ, RZ, R10 ;  /* 0x000000ffff061224 */ /* 0x004fe400078e000a */
[----:B------:R-:W-:-:S05]  /*2e060*/  @P1 IMAD.MOV.U32 R7, RZ, RZ, R12 ;  /* 0x000000ffff071224 */ /* 0x000fca00078e000c */
[----:B------:R-:W2:Y:S04]  /*2e070*/  @P1 LDG.E.U16 R9, desc[UR50][R6.64] ;  /* 0x0000003206091981 */ /* 0x000ea8000c1e1500 */
[----:B------:R-:W-:Y:S04]  /*2e080*/  STL [R1+0x7994], R0 ;  /* 0x0079940001007387 */ /* 0x000fe80000100800 */
[----:B------:R-:W2:Y:S04]  /*2e090*/  LDL R5, [R1+0x2b90] ;  /* 0x002b900001057983 */ /* 0x000ea80000100800 */
[----:B------:R-:W2:Y:S04]  /*2e0a0*/  LDL R3, [R1+0x2b9c] ;  /* 0x002b9c0001037983 */ /* 0x000ea80000100800 */
[----:B------:R-:W2:Y:S04]  /*2e0b0*/  LDL R22, [R1+0x2b98] ;  /* 0x002b980001167983 */ /* 0x000ea80000100800 */
[----:B------:R-:W2:Y:S04]  /*2e0c0*/  LDL R21, [R1+0x2ba0] ;  /* 0x002ba00001157983 */ /* 0x000ea80000100800 */
[----:B------:R0:W-:Y:S04]  /*2e0d0*/  STL [R1+0x160], R19 ;  /* 0x0001601301007387 */ /* 0x0001e80000100800 */
[----:B0-----:R-:W2:Y:S04]  /*2e0e0*/  LDL R19, [R1+0x2ba4] ;  /* 0x002ba40001137983 */ /* 0x001ea80000100800 */
[----:B---3--:R0:W-:Y:S04]  /*2e0f0*/  STL [R1+0x15c], R18 ;  /* 0x00015c1201007387 */ /* 0x0081e80000100800 */
[----:B0-----:R-:W3:Y:S04]  /*2e100*/  LDL R18, [R1+0x2ba8] ;  /* 0x002ba80001127983 */ /* 0x001ee80000100800 */
[----:B------:R-:W-:Y:S04]  /*2e110*/  STL [R1+0x178], R25 ;  /* 0x0001781901007387 */ /* 0x000fe80000100800 */
[----:B------:R-:W3:Y:S04]  /*2e120*/  LDL R16, [R1+0x2bac] ;  /* 0x002bac0001107983 */ /* 0x000ee80000100800 */
[----:B------:R-:W3:Y:S04]  /*2e130*/  LDL R15, [R1+0x2bb4] ;  /* 0x002bb400010f7983 */ /* 0x000ee80000100800 */
[----:B----4-:R0:W-:Y:S04]  /*2e140*/  STL [R1+0x158], R13 ;  /* 0x0001580d01007387 */ /* 0x0101e80000100800 */
[----:B------:R-:W4:Y:S04]  /*2e150*/  LDL R12, [R1+0x2bbc] ;  /* 0x002bbc00010c7983 */ /* 0x000f280000100800 */
[----:B0-----:R-:W4:Y:S04]  /*2e160*/  LDL R13, [R1+0x2bb0] ;  /* 0x002bb000010d7983 */ /* 0x001f280000100800 */
[----:B------:R-:W-:Y:S04]  /*2e170*/  STL [R1+0x170], R24 ;  /* 0x0001701801007387 */ /* 0x000fe80000100800 */
[----:B------:R-:W4:Y:S04]  /*2e180*/  LDL R10, [R1+0x2bb8] ;  /* 0x002bb800010a7983 */ /* 0x000f280000100800 */
[----:B--2---:R0:W-:Y:S01]  /*2e190*/  STL [R1+0x154], R9 ;  /* 0x0001540901007387 */ /* 0x0041e20000100800 */
[----:B------:R-:W-:-:S02]  /*2e1a0*/  @P1 IMAD.MOV.U32 R7, RZ, RZ, R5 ;  /* 0x000000ffff071224 */ /* 0x000fc400078e0005 */
[----:B------:R-:W-:Y:S01]  /*2e1b0*/  @P1 IMAD.MOV.U32 R6, RZ, RZ, R3 ;  /* 0x000000ffff061224 */ /* 0x000fe200078e0003 */
[----:B------:R-:W2:Y:S04]  /*2e1c0*/  LDL R5, [R1+0x2bc0] ;  /* 0x002bc00001057983 */ /* 0x000ea80000100800 */
[----:B------:R-:W2:Y:S04]  /*2e1d0*/  LDL R3, [R1+0x2bcc] ;  /* 0x002bcc0001037983 */ /* 0x000ea80000100800 */
[----:B0-----:R-:W2:Y:S01]  /*2e1e0*/  LDL R9, [R1+0x2bc4] ;  /* 0x002bc40001097983 */ /* 0x001ea20000100800 */
[----:B------:R-:W-:-:S02]  /*2e1f0*/  PRMT R23, RZ, 0x7610, R23 ;  /* 0x00007610ff177816 */ /* 0x000fc40000000017 */
[----:B------:R-:W-:-:S04]  /*2e200*/  PRMT R20, RZ, 0x7610, R20 ;  /* 0x00007610ff147816 */ /* 0x000fc80000000014 */
[----:B------:R0:W2:Y:S01]  /*2e210*/  @P1 LDG.E.U16 R23, desc[UR50][R6.64] ;  /* 0x0000003206171981 */ /* 0x0000a2000c1e1500 */
[----:B------:R-:W-:Y:S01]  /*2e220*/  PRMT R17, RZ, 0x7610, R17 ;  /* 0x00007610ff117816 */ /* 0x000fe20000000011 */
[----:B0-----:R-:W-:Y:S02]  /*2e230*/  @P1 IMAD.MOV.U32 R6, RZ, RZ, R21 ;  /* 0x000000ffff061224 */ /* 0x001fe400078e0015 */
[----:B------:R-:W-:-:S05]  /*2e240*/  @P1 IMAD.MOV.U32 R7, RZ, RZ, R22 ;  /* 0x000000ffff071224 */ /* 0x000fca00078e0016 */
[----:B------:R0:W2:Y:S01]  /*2e250*/  @P1 LDG.E.U16 R20, desc[UR50][R6.64] ;  /* 0x0000003206141981 */ /* 0x0000a2000c1e1500 */
[----:B------:R-:W-:Y:S01]  /*2e260*/  PRMT R14, RZ, 0x7610, R14 ;  /* 0x00007610ff0e7816 */ /* 0x000fe2000000000e */
[----:B0-----:R-:W-:Y:S01]  /*2e270*/  @P1 IMAD.MOV.U32 R7, RZ, RZ, R19 ;  /* 0x000000ffff071224 */ /* 0x001fe200078e0013 */
[----:B------:R-:W-:Y:S02]  /*2e280*/  PRMT R11, RZ, 0x7610, R11 ;  /* 0x00007610ff0b7816 */ /* 0x000fe4000000000b */
[----:B------:R-:W-:Y:S02]  /*2e290*/  PRMT R8, RZ, 0x7610, R8 ;  /* 0x00007610ff087816 */ /* 0x000fe40000000008 */
[----:B------:R-:W-:Y:S01]  /*2e2a0*/  PRMT R0, RZ, 0x7610, R0 ;  /* 0x00007610ff007816 */ /* 0x000fe20000000000 */
[----:B---3--:R-:W-:-:S05]  /*2e2b0*/  @P1 IMAD.MOV.U32 R6, RZ, RZ, R18 ;  /* 0x000000ffff061224 */ /* 0x008fca00078e0012 */
[----:B------:R0:W3:Y:S02]  /*2e2c0*/  @P1 LDG.E.U16 R17, desc[UR50][R6.64] ;  /* 0x0000003206111981 */ /* 0x0000e4000c1e1500 */
[----:B0-----:R-:W-:Y:S02]  /*2e2d0*/  @P1 IMAD.MOV.U32 R6, RZ, RZ, R15 ;  /* 0x000000ffff061224 */ /* 0x001fe400078e000f */
[----:B------:R-:W-:-:S05]  /*2e2e0*/  @P1 IMAD.MOV.U32 R7, RZ, RZ, R16 ;  /* 0x000000ffff071224 */ /* 0x000fca00078e0010 */
[----:B------:R4:W3:Y:S02]  /*2e2f0*/  @P1 LDG.E.U16 R14, desc[UR50][R6.64] ;  /* 0x00000032060e1981 */ /* 0x0008e4000c1e1500 */
[----:B----4-:R-:W-:Y:S02]  /*2e300*/  @P1 IMAD.MOV.U32 R6, RZ, RZ, R12 ;  /* 0x000000ffff061224 */ /* 0x010fe400078e000c */
[----:B------:R-:W-:-:S05]  /*2e310*/  @P1 IMAD.MOV.U32 R7, RZ, RZ, R13 ;  /* 0x000000ffff071224 */ /* 0x000fca00078e000d */
[----:B------:R2:W4:Y:S02]  /*2e320*/  @P1 LDG.E.U16 R11, desc[UR50][R6.64] ;  /* 0x00000032060b1981 */ /* 0x000524000c1e1500 */
[----:B--2---:R-:W-:Y:S02]  /*2e330*/  @P1 IMAD.MOV.U32 R6, RZ, RZ, R9 ;  /* 0x000000ffff061224 */ /* 0x004fe400078e0009 */
[----:B------:R-:W-:-:S05]  /*2e340*/  @P1 IMAD.MOV.U32 R7, RZ, RZ, R10 ;  /* 0x000000ffff071224 */ /* 0x000fca00078e000a */
[----:B------:R0:W2:Y:S02]  /*2e350*/  @P1 LDG.E.U16 R8, desc[UR50][R6.64] ;  /* 0x0000003206081981 */ /* 0x0000a4000c1e1500 */
[----:B0-----:R-:W-:Y:S02]  /*2e360*/  @P1 IMAD.MOV.U32 R6, RZ, RZ, R3 ;  /* 0x000000ffff061224 */ /* 0x001fe400078e0003 */
[----:B------:R-:W-:-:S05]  /*2e370*/  @P1 IMAD.MOV.U32 R7, RZ, RZ, R5 ;  /* 0x000000ffff071224 */ /* 0x000fca00078e0005 */
[----:B------:R-:W3:Y:S01]  /*2e380*/  @P1 LDG.E.U16 R0, desc[UR50][R6.64] ;  /* 0x0000003206001981 */ /* 0x000ee2000c1e1500 */
[----:B------:R-:W0:Y:S01]  /*2e390*/  S2R R2, SR_TID.X ;  /* 0x0000000000027919 */ /* 0x000e220000002100 */
[----:B------:R-:W1:Y:S01]  /*2e3a0*/  S2R R26, SR_TID.X ;  /* 0x00000000001a7919 */ /* 0x000e620000002100 */
[----:B------:R-:W-:Y:S06]  /*2e3b0*/  BAR.SYNC.DEFER_BLOCKING 0x0 ;  /* 0x0000000000007b1d */ /* 0x000fec0000010000 */
[----:B---3--:R3:W-:Y:S04]  /*2e3c0*/  STL [R1+0x138], R0 ;  /* 0x0001380001007387 */ /* 0x0087e80000100800 */
[----:B---3--:R-:W3:Y:S04]  /*2e3d0*/  LDL.LU R0, [R1+0xa98] ;  /* 0x000a980001007983 */ /* 0x008ee80000300800 */
[----:B---3--:R3:W-:Y:S04]  /*2e3e0*/  STL [R1+0x7a78], R0 ;  /* 0x007a780001007387 */ /* 0x0087e80000100800 */
[----:B---3--:R-:W3:Y:S04]  /*2e3f0*/  LDL.LU R0, [R1+0xaac] ;  /* 0x000aac0001007983 */ /* 0x008ee80000300800 */
[----:B---3--:R3:W-:Y:S04]  /*2e400*/  STL [R1+0x7a7c], R0 ;  /* 0x007a7c0001007387 */ /* 0x0087e80000100800 */
[----:B---3--:R-:W3:Y:S01]  /*2e410*/  LDL.LU R0, [R1+0xab0] ;  /* 0x000ab00001007983 */ /* 0x008ee20000300800 */
[----:B0-----:R-:W-:-:S02]  /*2e420*/  LOP3.LUT R2, R2, 0x3f, RZ, 0xc0, !PT ;  /* 0x0000003f02027812 */ /* 0x001fc400078ec0ff */
[----:B-1----:R-:W-:Y:S01]  /*2e430*/  LOP3.LUT R26, R26, 0x3f, RZ, 0xc0, !PT ;  /* 0x0000003f1a1a7812 */ /* 0x002fe200078ec0ff */
[----:B---3--:R0:W-:Y:S04]  /*2e440*/  STL [R1+0x7a80], R0 ;  /* 0x007a800001007387 */ /* 0x0081e80000100800 */
[----:B0-----:R-:W3:Y:S04]  /*2e450*/  LDL.LU R0, [R1+0xab4] ;  /* 0x000ab40001007983 */ /* 0x001ee80000300800 */
[----:B------:R-:W3:Y:S04]  /*2e460*/  LDL.LU R5, [R1+0x988] ;  /* 0x0009880001057983 */ /* 0x000ee80000300800 */
[----:B--2---:R0:W-:Y:S04]  /*2e470*/  STL [R1+0x13c], R8 ;  /* 0x00013c0801007387 */ /* 0x0041e80000100800 */
[----:B0-----:R-:W2:Y:S04]  /*2e480*/  LDL.LU R8, [R1+0x984] ;  /* 0x0009840001087983 */ /* 0x001ea80000300800 */
[----:B------:R-:W-:Y:S04]  /*2e490*/  STL [R1+0x150], R23 ;  /* 0x0001501701007387 */ /* 0x000fe80000100800 */
[----:B------:R-:W2:Y:S04]  /*2e4a0*/  LDL.LU R9, [R1+0x980] ;  /* 0x0009800001097983 */ /* 0x000ea80000300800 */
[----:B------:R-:W2:Y:S04]  /*2e4b0*/  LDL.LU R10, [R1+0x97c] ;  /* 0x00097c00010a7983 */ /* 0x000ea80000300800 */
[----:B----4-:R0:W-:Y:S04]  /*2e4c0*/  STL [R1+0x140], R11 ;  /* 0x0001400b01007387 */ /* 0x0101e80000100800 */
[----:B------:R-:W-:Y:S04]  /*2e4d0*/  STL [R1+0x14c], R20 ;  /* 0x00014c1401007387 */ /* 0x000fe80000100800 */
[----:B0-----:R-:W4:Y:S04]  /*2e4e0*/  LDL.LU R11, [R1+0x978] ;  /* 0x00097800010b7983 */ /* 0x001f280000300800 */
[----:B------:R-:W4:Y:S04]  /*2e4f0*/  LDL.LU R12, [R1+0x974] ;  /* 0x00097400010c7983 */ /* 0x000f280000300800 */
[----:B------:R-:W4:Y:S04]  /*2e500*/  LDL.LU R13, [R1+0x970] ;  /* 0x00097000010d7983 */ /* 0x000f280000300800 */
[----:B------:R-:W-:Y:S04]  /*2e510*/  STL [R1+0x148], R17 ;  /* 0x0001481101007387 */ /* 0x000fe80000100800 */
[----:B------:R0:W-:Y:S04]  /*2e520*/  STL [R1+0x144], R14 ;  /* 0x0001440e01007387 */ /* 0x0001e80000100800 */
[----:B0-----:R-:W4:Y:S04]  /*2e530*/  LDL.LU R14, [R1+0x96c] ;  /* 0x00096c00010e7983 */ /* 0x001f280000300800 */
        /* <DEDUP_REMOVED lines=14> */
[----:B------:R-:W2:Y:S04]  /*2e620*/  LDL.LU R28, [R1+0x53c] ;  /* 0x00053c00011c7983 */ /* 0x000ea80000300800 */
[----:B------:R0:W-:Y:S01]  /*2e630*/  STL [R1+0x799c], R6 ;  /* 0x00799c0601007387 */ /* 0x0001e20000100800 */
[----:B------:R-:W-:Y:S01]  /*2e640*/  IMAD.SHL.U32 R2, R2, 0x2, RZ ;  /* 0x0000000202027824 */ /* 0x000fe200078e00ff */
[----:B------:R-:W-:-:S02]  /*2e650*/  ISETP.GE.AND P0, PT, R26, R4, PT ;  /* 0x000000041a00720c */ /* 0x000fc40003f06270 */
[----:B0-----:R-:W4:Y:S04]  /*2e660*/  LDL.LU R6, [R1+0xa9c] ;  /* 0x000a9c0001067983 */ /* 0x001f280000300800 */
[----:B------:R0:W-:Y:S04]  /*2e670*/  STL [R1+0x7998], R7 ;  /* 0x0079980701007387 */ /* 0x0001e80000100800 */
[----:B0-----:R-:W4:Y:S04]  /*2e680*/  LDL.LU R7, [R1+0xaa0] ;  /* 0x000aa00001077983 */ /* 0x001f280000300800 */
[----:B------:R-:W4:Y:S04]  /*2e690*/  LDL.LU R4, [R1+0xaa4] ;  /* 0x000aa40001047983 */ /* 0x000f280000300800 */
[----:B------:R0:W-:Y:S04]  /*2e6a0*/  STL [R1+0x79e0], R26 ;  /* 0x0079e01a01007387 */ /* 0x0001e80000100800 */
[----:B0-----:R-:W4:Y:S04]  /*2e6b0*/  LDL.LU R26, [R1+0xaa8] ;  /* 0x000aa800011a7983 */ /* 0x001f280000300800 */
[----:B---3--:R0:W-:Y:S04]  /*2e6c0*/  STS.U16 [R2+UR4], R0 ;  /* 0x0000000002007988 */ /* 0x0081e80008000404 */
[----:B0-----:R-:W3:Y:S04]  /*2e6d0*/  LDL.LU R0, [R1+0x7a80] ;  /* 0x007a800001007983 */ /* 0x001ee80000300800 */
[----:B---3--:R0:W-:Y:S04]  /*2e6e0*/  STS.U16 [R2+UR4+0x80], R0 ;  /* 0x0000800002007988 */ /* 0x0081e80008000404 */
[----:B0-----:R-:W3:Y:S04]  /*2e6f0*/  LDL.LU R0, [R1+0x7a7c] ;  /* 0x007a7c0001007983 */ /* 0x001ee80000300800 */
[----:B--2---:R-:W-:Y:S04]  /*2e700*/  STS.U16 [R2+UR4+0x6300], R28 ;  /* 0x0063001c02007988 */ /* 0x004fe80008000404 */
[----:B---3--:R0:W-:Y:S04]  /*2e710*/  STS.U16 [R2+UR4+0x100], R0 ;  /* 0x0001000002007988 */ /* 0x0081e80008000404 */
[----:B0-----:R-:W2:Y:S04]  /*2e720*/  LDL.LU R0, [R1+0x7a78] ;  /* 0x007a780001007983 */ /* 0x001ea80000300800 */
[----:B------:R-:W3:Y:S04]  /*2e730*/  LDL.LU R28, [R1+0x3c4] ;  /* 0x0003c400011c7983 */ /* 0x000ee80000300800 */
[----:B----4-:R-:W-:Y:S04]  /*2e740*/  STS.U16 [R2+UR4+0x180], R26 ;  /* 0x0001801a02007988 */ /* 0x010fe80008000404 */
[----:B---3--:R0:W-:Y:S04]  /*2e750*/  STL [R1+0x7a74], R28 ;  /* 0x007a741c01007387 */ /* 0x0081e80000100800 */
[----:B0-----:R-:W3:Y:S04]  /*2e760*/  LDL.LU R28, [R1+0x538] ;  /* 0x00053800011c7983 */ /* 0x001ee80000300800 */
[----:B------:R-:W4:Y:S04]  /*2e770*/  LDL.LU R26, [R1+0x3bc] ;  /* 0x0003bc00011a7983 */ /* 0x000f280000300800 */
[----:B------:R-:W-:Y:S04]  /*2e780*/  STS.U16 [R2+UR4+0x200], R4 ;  /* 0x0002000402007988 */ /* 0x000fe80008000404 */
[----:B------:R-:W-:Y:S04]  /*2e790*/  STS.U16 [R2+UR4+0x280], R7 ;  /* 0x0002800702007988 */ /* 0x000fe80008000404 */
[----:B------:R-:W-:Y:S04]  /*2e7a0*/  STS.U16 [R2+UR4+0x300], R6 ;  /* 0x0003000602007988 */ /* 0x000fe80008000404 */
[----:B--2---:R-:W-:Y:S04]  /*2e7b0*/  STS.U16 [R2+UR4+0x380], R0 ;  /* 0x0003800002007988 */ /* 0x004fe80008000404 */
[----:B------:R-:W-:Y:S04]  /*2e7c0*/  STS.U16 [R2+UR4+0x2000], R5 ;  /* 0x0020000502007988 */ /* 0x000fe80008000404 */
        /* <DEDUP_REMOVED lines=21> */
[----:B----4-:R0:W-:Y:S04]  /*2e920*/  STL [R1+0x7a70], R26 ;  /* 0x007a701a01007387 */ /* 0x0101e80000100800 */
[----:B0-----:R-:W2:Y:S04]  /*2e930*/  LDL.LU R26, [R1+0x3c0] ;  /* 0x0003c000011a7983 */ /* 0x001ea80000300800 */
        /* <DEDUP_REMOVED lines=26> */
[----:B---3--:R0:W-:Y:S04]  /*2eae0*/  STS.U16 [R2+UR4+0x6380], R28 ;  /* 0x0063801c02007988 */ /* 0x0081e80008000404 */
[----:B0-----:R-:W3:Y:S04]  /*2eaf0*/  LDL.LU R28, [R1+0x7a74] ;  /* 0x007a7400011c7983 */ /* 0x001ee80000300800 */
[----:B--2---:R-:W-:Y:S04]  /*2eb00*/  STS.U16 [R2+UR4+0x8080], R26 ;  /* 0x0080801a02007988 */ /* 0x004fe80008000404 */
[----:B---3--:R0:W-:Y:S04]  /*2eb10*/  STS.U16 [R2+UR4+0x8000], R28 ;  /* 0x0080001c02007988 */ /* 0x0081e80008000404 */
[----:B0-----:R-:W2:Y:S04]  /*2eb20*/  LDL.LU R28, [R1+0x60] ;  /* 0x00006000011c7983 */ /* 0x001ea80000300800 */
[----:B------:R-:W3:Y:S04]  /*2eb30*/  LDL.LU R26, [R1+0x7a70] ;  /* 0x007a7000011a7983 */ /* 0x000ee80000300800 */
[----:B---3--:R0:W-:Y:S02]  /*2eb40*/  STS.U16 [R2+UR4+0x8100], R26 ;  /* 0x0081001a02007988 */ /* 0x0081e40008000404 */
[----:B0-----:R-:W-:-:S05]  /*2eb50*/  LOP3.LUT R26, R2, 0x10, RZ, 0x3c, !PT ;  /* 0x00000010021a7812 */ /* 0x001fca00078e3cff */
[----:B------:R0:W-:Y:S04]  /*2eb60*/  STL [R1+0x7a68], R26 ;  /* 0x007a681a01007387 */ /* 0x0001e80000100800 */
[----:B0-----:R-:W3:Y:S04]  /*2eb70*/  LDL.LU R26, [R1+0x58] ;  /* 0x00005800011a7983 */ /* 0x001ee80000300800 */
[----:B----4-:R-:W-:Y:S04]  /*2eb80*/  STS.U16 [R2+UR4+0x8180], R4 ;  /* 0x0081800402007988 */ /* 0x010fe80008000404 */
[----:B---3--:R0:W-:Y:S04]  /*2eb90*/  STL [R1+0x7a6c], R26 ;  /* 0x007a6c1a01007387 */ /* 0x0081e80000100800 */
[----:B0-----:R-:W3:Y:S04]  /*2eba0*/  LDL.LU R26, [R1+0x5c] ;  /* 0x00005c00011a7983 */ /* 0x001ee80000300800 */
[----:B------:R-:W4:Y:S04]  /*2ebb0*/  LDL.LU R4, [R1+0xa8c] ;  /* 0x000a8c0001047983 */ /* 0x000f280000300800 */
        /* <DEDUP_REMOVED lines=25> */
[----:B--2---:R-:W-:Y:S04]  /*2ed50*/  STS.U16 [R2+UR4+0xe280], R28 ;  /* 0x00e2801c02007988 */ /* 0x004fe80008000404 */
        /* <DEDUP_REMOVED lines=30> */
[----:B---3--:R0:W-:Y:S04]  /*2ef40*/  STS.U16 [R2+UR4+0xe380], R26 ;  /* 0x00e3801a02007988 */ /* 0x0081e80008000404 */
[----:B0-----:R-:W2:Y:S04]  /*2ef50*/  LDL.LU R26, [R1+0x7a68] ;  /* 0x007a6800011a7983 */ /* 0x001ea80000300800 */
[----:B------:R-:W3:Y:S04]  /*2ef60*/  LDL.LU R2, [R1+0xa90] ;  /* 0x000a900001027983 */ /* 0x000ee80000300800 */
[----:B--2---:R0:W-:Y:S04]  /*2ef70*/  STS.U16 [R26+UR4+0x400], R4 ;  /* 0x000400041a007988 */ /* 0x0041e80008000404 */
[----:B---3--:R1:W-:Y:S04]  /*2ef80*/  STS.U16 [R26+UR4+0x480], R2 ;  /* 0x000480021a007988 */ /* 0x0083e80008000404 */
[----:B0-----:R-:W2:Y:S04]  /*2ef90*/  LDL.LU R4, [R1+0x7a64] ;  /* 0x007a640001047983 */ /* 0x001ea80000300800 */
[----:B-1----:R-:W3:Y:S04]  /*2efa0*/  LDL.LU R2, [R1+0x3a4] ;  /* 0x0003a40001027983 */ /* 0x002ee80000300800 */
[----:B---3--:R0:W-:Y:S04]  /*2efb0*/  STL [R1+0x7a58], R2 ;  /* 0x007a580201007387 */ /* 0x0081e80000100800 */
[----:B0-----:R-:W3:Y:S04]  /*2efc0*/  LDL.LU R2, [R1+0x4e8] ;  /* 0x0004e80001027983 */ /* 0x001ee80000300800 */
[----:B---3--:R0:W-:Y:S04]  /*2efd0*/  STL [R1+0x7a5c], R2 ;  /* 0x007a5c0201007387 */ /* 0x0081e80000100800 */
[----:B0-----:R-:W3:Y:S04]  /*2efe0*/  LDL.LU R2, [R1+0x4ec] ;  /* 0x0004ec0001027983 */ /* 0x001ee80000300800 */
[----:B--2---:R-:W-:Y:S04]  /*2eff0*/  STS.U16 [R26+UR4+0x500], R4 ;  /* 0x000500041a007988 */ /* 0x004fe80008000404 */
[----:B----4-:R-:W-:Y:S04]  /*2f000*/  STS.U16 [R26+UR4+0x580], R7 ;  /* 0x000580071a007988 */ /* 0x010fe80008000404 */
        /* <DEDUP_REMOVED lines=25> */
[----:B------:R0:W-:Y:S04]  /*2f1a0*/  STS.U16 [R26+UR4+0x2780], R16 ;  /* 0x002780101a007988 */ /* 0x0001e80008000404 */
[----:B------:R-:W4:Y:S04]  /*2f1b0*/  LDL.LU R15, [R1+0x230] ;  /* 0x00023000010f7983 */ /* 0x000f280000300800 */
[----:B------:R1:W-:Y:S04]  /*2f1c0*/  STS.U16 [R26+UR4+0x4400], R17 ;  /* 0x004400111a007988 */ /* 0x0003e80008000404 */
[----:B------:R1:W-:Y:S04]  /*2f1d0*/  STS.U16 [R26+UR4+0x4480], R18 ;  /* 0x004480121a007988 */ /* 0x0003e80008000404 */
[----:B------:R1:W-:Y:S04]  /*2f1e0*/  STS.U16 [R26+UR4+0x4500], R19 ;  /* 0x004500131a007988 */ /* 0x0003e80008000404 */
[----:B------:R1:W-:Y:S04]  /*2f1f0*/  STS.U16 [R26+UR4+0x4580], R20 ;  /* 0x004580141a007988 */ /* 0x0003e80008000404 */
[----:B------:R1:W-:Y:S04]  /*2f200*/  STS.U16 [R26+UR4+0x4600], R21 ;  /* 0x004600151a007988 */ /* 0x0003e80008000404 */
[----:B0-----:R-:W4:Y:S04]  /*2f210*/  LDL.LU R16, [R1+0x22c] ;  /* 0x00022c0001107983 */ /* 0x001f280000300800 */
[----:B-1----:R-:W4:Y:S04]  /*2f220*/  LDL.LU R17, [R1+0x228] ;  /* 0x0002280001117983 */ /* 0x002f280000300800 */
        /* <DEDUP_REMOVED lines=18> */
[----:B0-----:R-:W4:Y:S04]  /*2f350*/  LDL.LU R27, [R1+0x4c] ;  /* 0x00004c00011b7983 */ /* 0x001f280000300800 */
[----:B-1----:R-:W4:Y:S04]  /*2f360*/  LDL.LU R28, [R1+0x48] ;  /* 0x00004800011c7983 */ /* 0x002f280000300800 */
[----:B--2---:R0:W-:Y:S04]  /*2f370*/  STS.U16 [R26+UR4+0x6680], R2 ;  /* 0x006680021a007988 */ /* 0x0041e80008000404 */
[----:B0-----:R-:W2:Y:S04]  /*2f380*/  LDL.LU R2, [R1+0x7a60] ;  /* 0x007a600001027983 */ /* 0x001ea80000300800 */
[----:B--2---:R0:W-:Y:S04]  /*2f390*/  STS.U16 [R26+UR4+0x6700], R2 ;  /* 0x006700021a007988 */ /* 0x0041e80008000404 */
[----:B0-----:R-:W2:Y:S04]  /*2f3a0*/  LDL.LU R2, [R1+0x7a5c] ;  /* 0x007a5c0001027983 */ /* 0x001ea80000300800 */
[----:B--2---:R0:W-:Y:S04]  /*2f3b0*/  STS.U16 [R26+UR4+0x6780], R2 ;  /* 0x006780021a007988 */ /* 0x0041e80008000404 */
[----:B0-----:R-:W2:Y:S04]  /*2f3c0*/  LDL.LU R2, [R1+0x7a58] ;  /* 0x007a580001027983 */ /* 0x001ea80000300800 */
[----:B--2---:R-:W-:Y:S04]  /*2f3d0*/  STS.U16 [R26+UR4+0x8400], R2 ;  /* 0x008400021a007988 */ /* 0x004fe80008000404 */
[----:B---3--:R-:W-:Y:S04]  /*2f3e0*/  STS.U16 [R26+UR4+0x8480], R4 ;  /* 0x008480041a007988 */ /* 0x008fe80008000404 */
        /* <DEDUP_REMOVED lines=25> */
[----:B------:R0:W-:Y:S04]  /*2f580*/  STS.U16 [R26+UR4+0xe580], R28 ;  /* 0x00e5801c1a007988 */ /* 0x0001e80008000404 */
[----:B0-----:R-:W2:Y:S04]  /*2f590*/  LDL.LU R28, [R1+0x44] ;  /* 0x00004400011c7983 */ /* 0x001ea80000300800 */
[----:B------:R-:W3:Y:S04]  /*2f5a0*/  LDL.LU R4, [R1+0x38] ;  /* 0x0000380001047983 */ /* 0x000ee80000300800 */
[----:B---3--:R0:W-:Y:S04]  /*2f5b0*/  STL [R1+0x7a50], R4 ;  /* 0x007a500401007387 */ /* 0x0081e80000100800 */
[----:B0-----:R-:W3:Y:S01]  /*2f5c0*/  LDL.LU R4, [R1+0x3c] ;  /* 0x00003c0001047983 */ /* 0x001ee20000300800 */
[----:B------:R-:W0:Y:S03]  /*2f5d0*/  S2R R2, SR_TID.X ;  /* 0x0000000000027919 */ /* 0x000e260000002100 */
[----:B--2---:R1:W-:Y:S01]  /*2f5e0*/  STS.U16 [R26+UR4+0xe600], R28 ;  /* 0x00e6001c1a007988 */ /* 0x0043e20008000404 */
[----:B0-----:R-:W-:-:S05]  /*2f5f0*/  LOP3.LUT R2, R2, 0x3f, RZ, 0xc0, !PT ;  /* 0x0000003f02027812 */ /* 0x001fca00078ec0ff */
[----:B------:R-:W-:-:S05]  /*2f600*/  IMAD.SHL.U32 R2, R2, 0x2, RZ ;  /* 0x0000000202027824 */ /* 0x000fca00078e00ff */
[----:B-1----:R-:W-:Y:S02]  /*2f610*/  LOP3.LUT R26, R2, 0x20, RZ, 0x3c, !PT ;  /* 0x00000020021a7812 */ /* 0x002fe400078e3cff */
[----:B------:R-:W0:Y:S01]  /*2f620*/  S2R R2, SR_TID.X ;  /* 0x0000000000027919 */ /* 0x000e220000002100 */
[----:B---3--:R1:W-:Y:S04]  /*2f630*/  STL [R1+0x7a54], R4 ;  /* 0x007a540401007387 */ /* 0x0083e80000100800 */
[----:B-1----:R-:W2:Y:S04]  /*2f640*/  LDL.LU R4, [R1+0x40] ;  /* 0x0000400001047983 */ /* 0x002ea80000300800 */
        /* <DEDUP_REMOVED lines=11> */
[----:B0-----:R-:W-:-:S03]  /*2f700*/  LOP3.LUT R2, R2, 0x3f, RZ, 0xc0, !PT ;  /* 0x0000003f02027812 */ /* 0x001fc600078ec0ff */
[----:B------:R-:W4:Y:S04]  /*2f710*/  LDL.LU R15, [R1+0x93c] ;  /* 0x00093c00010f7983 */ /* 0x000f280000300800 */
[----:B------:R-:W4:Y:S04]  /*2f720*/  LDL.LU R16, [R1+0x938] ;  /* 0x0009380001107983 */ /* 0x000f280000300800 */
[----:B------:R-:W4:Y:S04]  /*2f730*/  LDL.LU R17, [R1+0x934] ;  /* 0x0009340001117983 */ /* 0x000f280000300800 */
[----:B------:R-:W4:Y:S04]  /*2f740*/  LDL.LU R18, [R1+0x930] ;  /* 0x0009300001127983 */ /* 0x000f280000300800 */
[----:B------:R-:W4:Y:S01]  /*2f750*/  LDL.LU R19, [R1+0x92c] ;  /* 0x00092c0001137983 */ /* 0x000f220000300800 */
[----:B------:R-:W-:-:S03]  /*2f760*/  IMAD.SHL.U32 R2, R2, 0x2, RZ ;  /* 0x0000000202027824 */ /* 0x000fc600078e00ff */
[----:B------:R-:W4:Y:S04]  /*2f770*/  LDL.LU R20, [R1+0x7d8] ;  /* 0x0007d80001147983 */ /* 0x000f280000300800 */
[----:B------:R-:W4:Y:S04]  /*2f780*/  LDL.LU R21, [R1+0x7d4] ;  /* 0x0007d40001157983 */ /* 0x000f280000300800 */
[----:B------:R-:W4:Y:S04]  /*2f790*/  LDL.LU R22, [R1+0x7d0] ;  /* 0x0007d00001167983 */ /* 0x000f280000300800 */
[----:B------:R-:W4:Y:S04]  /*2f7a0*/  LDL.LU R23, [R1+0x7cc] ;  /* 0x0007cc0001177983 */ /* 0x000f280000300800 */
[----:B------:R-:W4:Y:S01]  /*2f7b0*/  LDL.LU R29, [R1+0x7c8] ;  /* 0x0007c800011d7983 */ /* 0x000f220000300800 */
[----:B------:R-:W-:-:S03]  /*2f7c0*/  LOP3.LUT R2, R2, 0x10, RZ, 0x3c, !PT ;  /* 0x0000001002027812 */ /* 0x000fc600078e3cff */
[----:B------:R-:W4:Y:S04]  /*2f7d0*/  LDL.LU R3, [R1+0x7c4] ;  /* 0x0007c40001037983 */ /* 0x000f280000300800 */
[----:B------:R-:W4:Y:S04]  /*2f7e0*/  LDL.LU R24, [R1+0x7c0] ;  /* 0x0007c00001187983 */ /* 0x000f280000300800 */
[----:B------:R-:W4:Y:S04]  /*2f7f0*/  LDL.LU R25, [R1+0x7bc] ;  /* 0x0007bc0001197983 */ /* 0x000f280000300800 */
[----:B------:R-:W4:Y:S04]  /*2f800*/  LDL.LU R27, [R1+0x4e4] ;  /* 0x0004e400011b7983 */ /* 0x000f280000300800 */
[----:B------:R-:W4:Y:S04]  /*2f810*/  LDL.LU R28, [R1+0x4e0] ;  /* 0x0004e000011c7983 */ /* 0x000f280000300800 */
        /* <DEDUP_REMOVED lines=27> */
[----:B------:R-:W-:Y:S04]  /*2f9d0*/  STS.U16 [R26+UR4+0x4b00], R24 ;  /* 0x004b00181a007988 */ /* 0x000fe80008000404 */
[----:B------:R1:W-:Y:S04]  /*2f9e0*/  STS.U16 [R26+UR4+0x4b80], R25 ;  /* 0x004b80191a007988 */ /* 0x0003e80008000404 */
[----:B------:R2:W-:Y:S04]  /*2f9f0*/  STS.U16 [R26+UR4+0x6800], R27 ;  /* 0x0068001b1a007988 */ /* 0x0005e80008000404 */
[----:B0-----:R-:W3:Y:S04]  /*2fa00*/  LDL.LU R3, [R1+0x4dc] ;  /* 0x0004dc0001037983 */ /* 0x001ee80000300800 */
[----:B-1----:R-:W4:Y:S04]  /*2fa10*/  LDL.LU R25, [R1+0x4d8] ;  /* 0x0004d80001197983 */ /* 0x002f280000300800 */
[----:B--2---:R-:W2:Y:S04]  /*2fa20*/  LDL.LU R27, [R1+0x4d0] ;  /* 0x0004d000011b7983 */ /* 0x004ea80000300800 */
[----:B------:R-:W-:Y:S04]  /*2fa30*/  STS.U16 [R26+UR4+0x6880], R28 ;  /* 0x0068801c1a007988 */ /* 0x000fe80008000404 */
[----:B--2---:R0:W-:Y:S04]  /*2fa40*/  STL [R1+0x7a4c], R27 ;  /* 0x007a4c1b01007387 */ /* 0x0041e80000100800 */
[----:B0-----:R-:W2:Y:S04]  /*2fa50*/  LDL.LU R27, [R1+0x4d4] ;  /* 0x0004d400011b7983 */ /* 0x001ea80000300800 */
[----:B------:R-:W2:Y:S04]  /*2fa60*/  LDL.LU R28, [R1+0x4cc] ;  /* 0x0004cc00011c7983 */ /* 0x000ea80000300800 */
        /* <DEDUP_REMOVED lines=24> */
[----:B---3--:R0:W-:Y:S04]  /*2fbf0*/  STS.U16 [R26+UR4+0x6900], R3 ;  /* 0x006900031a007988 */ /* 0x0081e80008000404 */
[----:B----4-:R1:W-:Y:S04]  /*2fc00*/  STS.U16 [R26+UR4+0x6980], R25 ;  /* 0x006980191a007988 */ /* 0x0103e80008000404 */
[----:B0-----:R-:W3:Y:S04]  /*2fc10*/  LDL.LU R3, [R1+0xd8] ;  /* 0x0000d80001037983 */ /* 0x001ee80000300800 */
[----:B-1----:R-:W4:Y:S04]  /*2fc20*/  LDL.LU R25, [R1+0x34] ;  /* 0x0000340001197983 */ /* 0x002f280000300800 */
[----:B--2---:R0:W-:Y:S04]  /*2fc30*/  STS.U16 [R26+UR4+0x6a00], R27 ;  /* 0x006a001b1a007988 */ /* 0x0041e80008000404 */
[----:B0-----:R-:W2:Y:S04]  /*2fc40*/  LDL.LU R27, [R1+0x7a4c] ;  /* 0x007a4c00011b7983 */ /* 0x001ea80000300800 */
[----:B--2---:R0:W-:Y:S04]  /*2fc50*/  STS.U16 [R26+UR4+0x6a80], R27 ;  /* 0x006a801b1a007988 */ /* 0x0041e80008000404 */
[----:B------:R1:W-:Y:S04]  /*2fc60*/  STS.U16 [R26+UR4+0x6b00], R28 ;  /* 0x006b001c1a007988 */ /* 0x0003e80008000404 */
[----:B------:R-:W-:Y:S04]  /*2fc70*/  STS.U16 [R26+UR4+0x6b80], R2 ;  /* 0x006b80021a007988 */ /* 0x000fe80008000404 */
[----:B------:R2:W-:Y:S04]  /*2fc80*/  STS.U16 [R26+UR4+0x8800], R4 ;  /* 0x008800041a007988 */ /* 0x0005e80008000404 */
[----:B0-----:R-:W4:Y:S04]  /*2fc90*/  LDL.LU R27, [R1+0x7a48] ;  /* 0x007a4800011b7983 */ /* 0x001f280000300800 */
[----:B-1----:R-:W4:Y:S04]  /*2fca0*/  LDL.LU R28, [R1+0x7a44] ;  /* 0x007a4400011c7983 */ /* 0x002f280000300800 */
[----:B--2---:R-:W2:Y:S04]  /*2fcb0*/  LDL.LU R4, [R1+0x28] ;  /* 0x0000280001047983 */ /* 0x004ea80000300800 */
[----:B------:R-:W-:Y:S04]  /*2fcc0*/  STS.U16 [R26+UR4+0x8880], R7 ;  /* 0x008880071a007988 */ /* 0x000fe80008000404 */
[----:B------:R-:W-:Y:S04]  /*2fcd0*/  STS.U16 [R26+UR4+0x8900], R6 ;  /* 0x008900061a007988 */ /* 0x000fe80008000404 */
[----:B------:R-:W-:Y:S04]  /*2fce0*/  STS.U16 [R26+UR4+0x8980], R0 ;  /* 0x008980001a007988 */ /* 0x000fe80008000404 */
[----:B------:R-:W-:Y:S04]  /*2fcf0*/  STS.U16 [R26+UR4+0x8a00], R5 ;  /* 0x008a00051a007988 */ /* 0x000fe80008000404 */
[----:B------:R-:W-:Y:S04]  /*2fd00*/  STS.U16 [R26+UR4+0x8a80], R8 ;  /* 0x008a80081a007988 */ /* 0x000fe80008000404 */
[----:B------:R-:W-:Y:S01]  /*2fd10*/  STS.U16 [R26+UR4+0x8b00], R9 ;  /* 0x008b00091a007988 */ /* 0x000fe20008000404 */
[----:B------:R-:W0:Y:S03]  /*2fd20*/  S2R R2, SR_TID.X ;  /* 0x0000000000027919 */ /* 0x000e260000002100 */
        /* <DEDUP_REMOVED lines=16> */
[----:B---3--:R-:W-:Y:S04]  /*2fe30*/  STS.U16 [R26+UR4+0xcb80], R3 ;  /* 0x00cb80031a007988 */ /* 0x008fe80008000404 */
[----:B----4-:R3:W-:Y:S04]  /*2fe40*/  STS.U16 [R26+UR4+0xe800], R25 ;  /* 0x00e800191a007988 */ /* 0x0107e80008000404 */
[----:B-1----:R-:W4:Y:S04]  /*2fe50*/  LDL.LU R24, [R1+0x24] ;  /* 0x0000240001187983 */ /* 0x002f280000300800 */
[----:B---3--:R-:W3:Y:S04]  /*2fe60*/  LDL.LU R25, [R1+0x20] ;  /* 0x0000200001197983 */ /* 0x008ee80000300800 */
        /* <DEDUP_REMOVED lines=13> */
[----:B0-----:R-:W-:-:S03]  /*2ff40*/  LOP3.LUT R2, R2, 0x3f, RZ, 0xc0, !PT ;  /* 0x0000003f02027812 */ /* 0x001fc600078ec0ff */
[----:B------:R-:W3:Y:S04]  /*2ff50*/  LDL.LU R17, [R1+0x918] ;  /* 0x0009180001117983 */ /* 0x000ee80000300800 */
[----:B------:R-:W3:Y:S04]  /*2ff60*/  LDL.LU R18, [R1+0x914] ;  /* 0x0009140001127983 */ /* 0x000ee80000300800 */
[----:B------:R-:W3:Y:S04]  /*2ff70*/  LDL.LU R19, [R1+0x910] ;  /* 0x0009100001137983 */ /* 0x000ee80000300800 */
[----:B------:R-:W3:Y:S04]  /*2ff80*/  LDL.LU R20, [R1+0x8bc] ;  /* 0x0008bc0001147983 */ /* 0x000ee80000300800 */
[----:B------:R-:W3:Y:S01]  /*2ff90*/  LDL.LU R21, [R1+0x7b8] ;  /* 0x0007b80001157983 */ /* 0x000ee20000300800 */
[----:B------:R-:W-:-:S03]  /*2ffa0*/  IMAD.SHL.U32 R2, R2, 0x2, RZ ;  /* 0x0000000202027824 */ /* 0x000fc600078e00ff */
[----:B------:R-:W3:Y:S04]  /*2ffb0*/  LDL.LU R22, [R1+0x7b4] ;  /* 0x0007b40001167983 */ /* 0x000ee80000300800 */
[----:B------:R-:W3:Y:S04]  /*2ffc0*/  LDL.LU R23, [R1+0x7b0] ;  /* 0x0007b00001177983 */ /* 0x000ee80000300800 */
[----:B------:R-:W3:Y:S04]  /*2ffd0*/  LDL.LU R29, [R1+0x7ac] ;  /* 0x0007ac00011d7983 */ /* 0x000ee80000300800 */
[----:B------:R-:W3:Y:S04]  /*2ffe0*/  LDL.LU R3, [R1+0x7a8] ;  /* 0x0007a80001037983 */ /* 0x000ee80000300800 */
[----:B------:R-:W-:Y:S04]  /*2fff0*/  STS.U16 [R26+UR4+0xe880], R28 ;  /* 0x00e8801c1a007988 */ /* 0x000fe80008000404 */
[----:B------:R0:W-:Y:S04]  /*30000*/  STS.U16 [R26+UR4+0xe900], R27 ;  /* 0x00e9001b1a007988 */ /* 0x0001e80008000404 */
[----:B--2---:R1:W-:Y:S04]  /*30010*/  STS.U16 [R26+UR4+0xe980], R4 ;  /* 0x00e980041a007988 */ /* 0x0043e80008000404 */
[----:B0-----:R-:W2:Y:S04]  /*30020*/  LDL.LU R27, [R1+0x7a4] ;  /* 0x0007a400011b7983 */ /* 0x001ea80000300800 */
[----:B------:R-:W2:Y:S01]  /*30030*/  LDL.LU R28, [R1+0x7a0] ;  /* 0x0007a000011c7983 */ /* 0x000ea20000300800 */
[----:B-1----:R-:W-:-:S03]  /*30040*/  LOP3.LUT R4, R2, 0x30, RZ, 0x3c, !PT ;  /* 0x0000003002047812 */ /* 0x002fc600078e3cff */
[----:B------:R-:W2:Y:S04]  /*30050*/  LDL.LU R2, [R1+0x1c] ;  /* 0x00001c0001027983 */ /* 0x000ea80000300800 */
[----:B----4-:R0:W-:Y:S04]  /*30060*/  STS.U16 [R26+UR4+0xea00], R24 ;  /* 0x00ea00181a007988 */ /* 0x0101e80008000404 */
[----:B---3--:R1:W-:Y:S04]  /*30070*/  STS.U16 [R26+UR4+0xea80], R25 ;  /* 0x00ea80191a007988 */ /* 0x0083e80008000404 */
[----:B0-----:R-:W3:Y:S04]  /*30080*/  LDL.LU R24, [R1+0x79c] ;  /* 0x00079c0001187983 */ /* 0x001ee80000300800 */
[----:B-1----:R-:W4:Y:S04]  /*30090*/  LDL.LU R25, [R1+0x4c4] ;  /* 0x0004c40001197983 */ /* 0x002f280000300800 */
        /* <DEDUP_REMOVED lines=25> */
[----:B------:R-:W-:Y:S04]  /*30230*/  STS.U16 [R4+UR4+0x4f00], R28 ;  /* 0x004f001c04007988 */ /* 0x000fe80008000404 */
[----:B---3--:R-:W-:Y:S04]  /*30240*/  STS.U16 [R4+UR4+0x4f80], R24 ;  /* 0x004f801804007988 */ /* 0x008fe80008000404 */
[----:B----4-:R-:W-:Y:S04]  /*30250*/  STS.U16 [R4+UR4+0x6c00], R25 ;  /* 0x006c001904007988 */ /* 0x010fe80008000404 */
[----:B--2---:R0:W-:Y:S04]  /*30260*/  STL [R1+0x7a40], R27 ;  /* 0x007a401b01007387 */ /* 0x0041e80000100800 */
        /* <DEDUP_REMOVED lines=31> */
[----:B---3--:R1:W-:Y:S04]  /*30460*/  STS.U16 [R4+UR4+0x6d80], R28 ;  /* 0x006d801c04007988 */ /* 0x0083e80008000404 */
[----:B----4-:R2:W-:Y:S04]  /*30470*/  STS.U16 [R4+UR4+0x6e00], R23 ;  /* 0x006e001704007988 */ /* 0x0105e80008000404 */
[----:B------:R3:W-:Y:S04]  /*30480*/  STS.U16 [R4+UR4+0x6e80], R29 ;  /* 0x006e801d04007988 */ /* 0x0007e80008000404 */
[----:B------:R4:W-:Y:S04]  /*30490*/  STS.U16 [R4+UR4+0x6f00], R3 ;  /* 0x006f000304007988 */ /* 0x0009e80008000404 */
[----:B------:R4:W-:Y:S04]  /*304a0*/  STS.U16 [R4+UR4+0x6f80], R24 ;  /* 0x006f801804007988 */ /* 0x0009e80008000404 */
[----:B0-----:R-:W4:Y:S04]  /*304b0*/  LDL.LU R27, [R1+0xbc] ;  /* 0x0000bc00011b7983 */ /* 0x001f280000300800 */
[----:B-1----:R-:W4:Y:S04]  /*304c0*/  LDL.LU R28, [R1+0xb8] ;  /* 0x0000b800011c7983 */ /* 0x002f280000300800 */
[----:B--2---:R-:W2:Y:S04]  /*304d0*/  LDL.LU R23, [R1+0x7a3c] ;  /* 0x007a3c0001177983 */ /* 0x004ea80000300800 */
[----:B---3--:R-:W3:Y:S04]  /*304e0*/  LDL.LU R29, [R1+0x7a38] ;  /* 0x007a3800011d7983 */ /* 0x008ee80000300800 */
[----:B----4-:R-:W4:Y:S04]  /*304f0*/  LDL.LU R3, [R1+0x7a34] ;  /* 0x007a340001037983 */ /* 0x010f280000300800 */
[----:B------:R-:W2:Y:S04]  /*30500*/  LDL.LU R24, [R1+0x7a30] ;  /* 0x007a300001187983 */ /* 0x000ea80000300800 */
[----:B------:R0:W-:Y:S04]  /*30510*/  STS.U16 [R4+UR4+0x8c00], R25 ;  /* 0x008c001904007988 */ /* 0x0001e80008000404 */
[----:B------:R1:W-:Y:S04]  /*30520*/  STS.U16 [R4+UR4+0x8c80], R2 ;  /* 0x008c800204007988 */ /* 0x0003e80008000404 */
[----:B0-----:R-:W3:Y:S04]  /*30530*/  LDL.LU R25, [R1+0x7a2c] ;  /* 0x007a2c0001197983 */ /* 0x001ee80000300800 */
[----:B-1----:R-:W4:Y:S04]  /*30540*/  LDL.LU R2, [R1+0x8] ;  /* 0x0000080001027983 */ /* 0x002f280000300800 */
[----:B------:R0:W-:Y:S04]  /*30550*/  STS.U16 [R4+UR4+0x8d00], R26 ;  /* 0x008d001a04007988 */ /* 0x0001e80008000404 */
[----:B------:R1:W-:Y:S04]  /*30560*/  STS.U16 [R4+UR4+0x8d80], R7 ;  /* 0x008d800704007988 */ /* 0x0003e80008000404 */
[----:B------:R1:W-:Y:S04]  /*30570*/  STS.U16 [R4+UR4+0x8e00], R6 ;  /* 0x008e000604007988 */ /* 0x0003e80008000404 */
[----:B------:R1:W-:Y:S04]  /*30580*/  STS.U16 [R4+UR4+0x8e80], R0 ;  /* 0x008e800004007988 */ /* 0x0003e80008000404 */
[----:B0-----:R-:W4:Y:S04]  /*30590*/  LDL.LU R26, [R1+0x4] ;  /* 0x00000400011a7983 */ /* 0x001f280000300800 */
[----:B-1----:R-:W4:Y:S04]  /*305a0*/  LDL.LU R7, [R1] ;  /* 0x0000000001077983 */ /* 0x002f280000300800 */
        /* <DEDUP_REMOVED lines=17> */
[----:B0-----:R-:W4:Y:S04]  /*306c0*/  LDL.LU R13, [R1+0x8b8] ;  /* 0x0008b800010d7983 */ /* 0x001f280000300800 */
[----:B-1----:R-:W4:Y:S04]  /*306d0*/  LDL.LU R14, [R1+0x8b4] ;  /* 0x0008b400010e7983 */ /* 0x002f280000300800 */
[----:B------:R-:W4:Y:S04]  /*306e0*/  LDL.LU R15, [R1+0x8b0] ;  /* 0x0008b000010f7983 */ /* 0x000f280000300800 */
[----:B------:R0:W-:Y:S04]  /*306f0*/  STS.U16 [R4+UR4+0xaf80], R16 ;  /* 0x00af801004007988 */ /* 0x0001e80008000404 */
[----:B------:R1:W-:Y:S04]  /*30700*/  STS.U16 [R4+UR4+0xcc00], R17 ;  /* 0x00cc001104007988 */ /* 0x0003e80008000404 */
        /* <DEDUP_REMOVED lines=10> */
[----:B------:R-:W4:Y:S04]  /*307b0*/  LDL.LU R21, [R1+0x798] ;  /* 0x0007980001157983 */ /* 0x000f280000300800 */
[----:B------:R-:W4:Y:S04]  /*307c0*/  LDL.LU R22, [R1+0x794] ;  /* 0x0007940001167983 */ /* 0x000f280000300800 */
[----:B------:R-:W-:Y:S04]  /*307d0*/  STS.U16 [R4+UR4+0xcf00], R27 ;  /* 0x00cf001b04007988 */ /* 0x000fe80008000404 */
[----:B------:R-:W-:Y:S04]  /*307e0*/  STS.U16 [R4+UR4+0xcf80], R28 ;  /* 0x00cf801c04007988 */ /* 0x000fe80008000404 */
[----:B---3--:R-:W-:Y:S04]  /*307f0*/  STS.U16 [R4+UR4+0xec00], R25 ;  /* 0x00ec001904007988 */ /* 0x008fe80008000404 */
[----:B--2---:R0:W-:Y:S04]  /*30800*/  STS.U16 [R4+UR4+0xec80], R24 ;  /* 0x00ec801804007988 */ /* 0x0041e80008000404 */
[----:B----4-:R-:W-:Y:S04]  /*30810*/  STS.U16 [R4+UR4+0xed00], R3 ;  /* 0x00ed000304007988 */ /* 0x010fe80008000404 */
[----:B------:R1:W-:Y:S04]  /*30820*/  STS.U16 [R4+UR4+0xed80], R2 ;  /* 0x00ed800204007988 */ /* 0x0003e80008000404 */
[----:B0-----:R-:W2:Y:S01]  /*30830*/  LDL.LU R24, [R1+0x790] ;  /* 0x0007900001187983 */ /* 0x001ea20000300800 */
[----:B-1----:R-:W0:Y:S03]  /*30840*/  S2R R2, SR_TID.X ;  /* 0x0000000000027919 */ /* 0x002e260000002100 */
[----:B------:R1:W-:Y:S04]  /*30850*/  STS.U16 [R4+UR4+0xee00], R26 ;  /* 0x00ee001a04007988 */ /* 0x0003e80008000404 */
[----:B------:R-:W-:Y:S04]  /*30860*/  STS.U16 [R4+UR4+0xee80], R7 ;  /* 0x00ee800704007988 */ /* 0x000fe80008000404 */
[----:B------:R-:W-:Y:S04]  /*30870*/  STS.U16 [R4+UR4+0xef00], R29 ;  /* 0x00ef001d04007988 */ /* 0x000fe80008000404 */
[----:B------:R-:W-:Y:S04]  /*30880*/  STS.U16 [R4+UR4+0xef80], R23 ;  /* 0x00ef801704007988 */ /* 0x000fe80008000404 */
[----:B------:R-:W3:Y:S04]  /*30890*/  LDL.LU R25, [R1+0x78c] ;  /* 0x00078c0001197983 */ /* 0x000ee80000300800 */
[----:B------:R-:W4:Y:S04]  /*308a0*/  LDL.LU R27, [R1+0x788] ;  /* 0x00078800011b7983 */ /* 0x000f280000300800 */
[----:B------:R-:W4:Y:S04]  /*308b0*/  LDL.LU R3, [R1+0x784] ;  /* 0x0007840001037983 */ /* 0x000f280000300800 */
[----:B------:R-:W4:Y:S01]  /*308c0*/  LDL.LU R28, [R1+0x780] ;  /* 0x00078000011c7983 */ /* 0x000f220000300800 */
[----:B0-----:R-:W-:-:S05]  /*308d0*/  LOP3.LUT R2, R2, 0x3f, RZ, 0xc0, !PT ;  /* 0x0000003f02027812 */ /* 0x001fca00078ec0ff */
[----:B------:R-:W-:-:S05]  /*308e0*/  IMAD.SHL.U32 R2, R2, 0x2, RZ ;  /* 0x0000000202027824 */ /* 0x000fca00078e00ff */
[----:B-1----:R-:W-:-:S05]  /*308f0*/  LOP3.LUT R26, R2, 0x40, RZ, 0x3c, !PT ;  /* 0x00000040021a7812 */ /* 0x002fca00078e3cff */
        /* <DEDUP_REMOVED lines=9> */
[----:B------:R-:W-:Y:S04]  /*30990*/  STL [R1+0x79a0], R29 ;  /* 0x0079a01d01007387 */ /* 0x000fe80000100800 */
[----:B------:R-:W-:Y:S04]  /*309a0*/  STS.U16 [R26+UR4+0x3080], R14 ;  /* 0x0030800e1a007988 */ /* 0x000fe80008000404 */
[----:B------:R-:W-:Y:S04]  /*309b0*/  STL [R1+0x79a4], R23 ;  /* 0x0079a41701007387 */ /* 0x000fe80000100800 */
[----:B------:R0:W-:Y:S04]  /*309c0*/  STS.U16 [R26+UR4+0x3100], R15 ;  /* 0x0031000f1a007988 */ /* 0x0001e80008000404 */
[----:B0-----:R-:W2:Y:S04]  /*309d0*/  LDL.LU R15, [R1+0x45c] ;  /* 0x00045c00010f7983 */ /* 0x001ea80000300800 */
[----:B--2---:R0:W-:Y:S04]  /*309e0*/  STL [R1+0x7a20], R15 ;  /* 0x007a200f01007387 */ /* 0x0041e80000100800 */
[----:B0-----:R-:W2:Y:S04]  /*309f0*/  LDL.LU R15, [R1+0x470] ;  /* 0x00047000010f7983 */ /* 0x001ea80000300800 */
[----:B--2---:R0:W-:Y:S04]  /*30a00*/  STL [R1+0x7a24], R15 ;  /* 0x007a240f01007387 */ /* 0x0041e80000100800 */
[----:B0-----:R-:W2:Y:S04]  /*30a10*/  LDL.LU R15, [R1+0x474] ;  /* 0x00047400010f7983 */ /* 0x001ea80000300800 */
        /* <DEDUP_REMOVED lines=8> */
[----:B---3--:R-:W-:Y:S04]  /*30aa0*/  STS.U16 [R26+UR4+0x5180], R25 ;  /* 0x005180191a007988 */ /* 0x008fe80008000404 */
[----:B----4-:R-:W-:Y:S04]  /*30ab0*/  STS.U16 [R26+UR4+0x5200], R27 ;  /* 0x0052001b1a007988 */ /* 0x010fe80008000404 */
[----:B------:R-:W-:Y:S04]  /*30ac0*/  STS.U16 [R26+UR4+0x5280], R3 ;  /* 0x005280031a007988 */ /* 0x000fe80008000404 */
[----:B------:R-:W-:Y:S04]  /*30ad0*/  STS.U16 [R26+UR4+0x5300], R28 ;  /* 0x0053001c1a007988 */ /* 0x000fe80008000404 */
        /* <DEDUP_REMOVED lines=49> */
[----:B------:R1:W-:Y:S04]  /*30df0*/  STS.U16 [R26+UR4+0x9100], R3 ;  /* 0x009100031a007988 */ /* 0x0003e80008000404 */
[----:B------:R1:W-:Y:S04]  /*30e00*/  STS.U16 [R26+UR4+0x9180], R28 ;  /* 0x0091801c1a007988 */ /* 0x0003e80008000404 */
[----:B0-----:R-:W3:Y:S04]  /*30e10*/  LDL.LU R21, [R1+0x7a04] ;  /* 0x007a040001157983 */ /* 0x001ee80000300800 */
[----:B-1----:R-:W4:Y:S04]  /*30e20*/  LDL.LU R22, [R1+0x7a00] ;  /* 0x007a000001167983 */ /* 0x002f280000300800 */
[----:B------:R-:W2:Y:S04]  /*30e30*/  LDL.LU R3, [R1+0x79fc] ;  /* 0x0079fc0001037983 */ /* 0x000ea80000300800 */
[----:B------:R-:W3:Y:S04]  /*30e40*/  LDL.LU R28, [R1+0x79f8] ;  /* 0x0079f800011c7983 */ /* 0x000ee80000300800 */
[----:B------:R-:W-:Y:S04]  /*30e50*/  STS.U16 [R26+UR4+0x9200], R2 ;  /* 0x009200021a007988 */ /* 0x000fe80008000404 */
[----:B------:R-:W-:Y:S04]  /*30e60*/  STS.U16 [R26+UR4+0x9280], R23 ;  /* 0x009280171a007988 */ /* 0x000fe80008000404 */
[----:B------:R-:W-:Y:S04]  /*30e70*/  STS.U16 [R26+UR4+0x9300], R29 ;  /* 0x0093001d1a007988 */ /* 0x000fe80008000404 */
[----:B------:R0:W-:Y:S04]  /*30e80*/  STS.U16 [R26+UR4+0x9380], R4 ;  /* 0x009380041a007988 */ /* 0x0001e80008000404 */
[----:B------:R1:W-:Y:S04]  /*30e90*/  STS.U16 [R26+UR4+0xb000], R7 ;  /* 0x00b000071a007988 */ /* 0x0003e80008000404 */
[----:B------:R1:W-:Y:S04]  /*30ea0*/  STS.U16 [R26+UR4+0xb080], R6 ;  /* 0x00b080061a007988 */ /* 0x0003e80008000404 */
[----:B------:R1:W-:Y:S04]  /*30eb0*/  STS.U16 [R26+UR4+0xb100], R0 ;  /* 0x00b100001a007988 */ /* 0x0003e80008000404 */
        /* <DEDUP_REMOVED lines=8> */
[----:B0-----:R-:W4:Y:S04]  /*30f40*/  LDL.LU R4, [R1+0xa04] ;  /* 0x000a040001047983 */ /* 0x001f280000300800 */
[----:B------:R-:W-:Y:S04]  /*30f50*/  STS.U16 [R26+UR4+0xd180], R24 ;  /* 0x00d180181a007988 */ /* 0x000fe80008000404 */
[----:B-1----:R-:W4:Y:S04]  /*30f60*/  LDL.LU R7, [R1+0xa00] ;  /* 0x000a000001077983 */ /* 0x002f280000300800 */
[----:B------:R-:W-:Y:S04]  /*30f70*/  STS.U16 [R26+UR4+0xd200], R25 ;  /* 0x00d200191a007988 */ /* 0x000fe80008000404 */
[----:B------:R-:W4:Y:S04]  /*30f80*/  LDL.LU R6, [R1+0x9fc] ;  /* 0x0009fc0001067983 */ /* 0x000f280000300800 */
[----:B------:R0:W-:Y:S04]  /*30f90*/  STS.U16 [R26+UR4+0xd280], R27 ;  /* 0x00d2801b1a007988 */ /* 0x0001e80008000404 */
[----:B------:R-:W4:Y:S04]  /*30fa0*/  LDL.LU R0, [R1+0x9f8] ;  /* 0x0009f80001007983 */ /* 0x000f280000300800 */
[----:B0-----:R-:W4:Y:S01]  /*30fb0*/  LDL.LU R27, [R1+0x9f0] ;  /* 0x0009f000011b7983 */ /* 0x001f220000300800 */
[----:B------:R-:W0:Y:S03]  /*30fc0*/  S2R R2, SR_TID.X ;  /* 0x0000000000027919 */ /* 0x000e260000002100 */
[----:B---3--:R1:W-:Y:S04]  /*30fd0*/  STS.U16 [R26+UR4+0xd300], R28 ;  /* 0x00d3001c1a007988 */ /* 0x0083e80008000404 */
[----:B-1----:R-:W3:Y:S01]  /*30fe0*/  LDL.LU R28, [R1+0x9e8] ;  /* 0x0009e800011c7983 */ /* 0x002ee20000300800 */
        /* <DEDUP_REMOVED lines=8> */
[----:B--2---:R0:W-:Y:S04]  /*31070*/  STS.U16 [R26+UR4+0xd380], R3 ;  /* 0x00d380031a007988 */ /* 0x0041e80008000404 */
[----:B------:R-:W2:Y:S04]  /*31080*/  LDL.LU R13, [R1+0x880] ;  /* 0x00088000010d7983 */ /* 0x000ea80000300800 */
[----:B------:R-:W2:Y:S04]  /*31090*/  LDL.LU R14, [R1+0x878] ;  /* 0x00087800010e7983 */ /* 0x000ea80000300800 */
[----:B----4-:R-:W-:Y:S04]  /*310a0*/  STS.U16 [R26+UR4+0xf000], R22 ;  /* 0x00f000161a007988 */ /* 0x010fe80008000404 */
[----:B------:R-:W4:Y:S04]  /*310b0*/  LDL.LU R24, [R1+0x870] ;  /* 0x0008700001187983 */ /* 0x000f280000300800 */
[----:B------:R-:W-:Y:S04]  /*310c0*/  STS.U16 [R26+UR4+0xf080], R21 ;  /* 0x00f080151a007988 */ /* 0x000fe80008000404 */
[----:B------:R-:W4:Y:S04]  /*310d0*/  LDL.LU R25, [R1+0x868] ;  /* 0x0008680001197983 */ /* 0x000f280000300800 */
[----:B------:R-:W-:Y:S04]  /*310e0*/  STS.U16 [R26+UR4+0xf100], R20 ;  /* 0x00f100141a007988 */ /* 0x000fe80008000404 */
[----:B------:R-:W-:Y:S04]  /*310f0*/  STL [R1+0x79a8], R22 ;  /* 0x0079a81601007387 */ /* 0x000fe80000100800 */
[----:B------:R-:W-:Y:S01]  /*31100*/  STS.U16 [R26+UR4+0xf180], R19 ;  /* 0x00f180131a007988 */ /* 0x000fe20008000404 */
[----:B0-----:R-:W-:-:S03]  /*31110*/  LOP3.LUT R3, R2, 0x50, RZ, 0x3c, !PT ;  /* 0x0000005002037812 */ /* 0x001fc600078e3cff */
[----:B------:R-:W-:Y:S04]  /*31120*/  STL [R1+0x79ac], R21 ;  /* 0x0079ac1501007387 */ /* 0x000fe80000100800 */
[----:B------:R-:W-:Y:S04]  /*31130*/  STS.U16 [R26+UR4+0xf200], R18 ;  /* 0x00f200121a007988 */ /* 0x000fe80008000404 */
        /* <DEDUP_REMOVED lines=17> */
[----:B---3--:R0:W-:Y:S04]  /*31250*/  STS.U16 [R3+UR4+0x1680], R28 ;  /* 0x0016801c03007988 */ /* 0x0081e80008000404 */
[----:B0-----:R-:W3:Y:S04]  /*31260*/  LDL.LU R28, [R1+0x670] ;  /* 0x00067000011c7983 */ /* 0x001ee80000300800 */
[----:B------:R0:W-:Y:S04]  /*31270*/  STS.U16 [R3+UR4+0x1700], R5 ;  /* 0x0017000503007988 */ /* 0x0001e80008000404 */
[----:B------:R-:W3:Y:S04]  /*31280*/  LDL.LU R17, [R1+0x668] ;  /* 0x0006680001117983 */ /* 0x000ee80000300800 */
[----:B------:R1:W-:Y:S04]  /*31290*/  STS.U16 [R3+UR4+0x1780], R8 ;  /* 0x0017800803007988 */ /* 0x0003e80008000404 */
[----:B------:R-:W3:Y:S04]  /*312a0*/  LDL.LU R2, [R1+0x660] ;  /* 0x0006600001027983 */ /* 0x000ee80000300800 */
[----:B------:R4:W-:Y:S04]  /*312b0*/  STS.U16 [R3+UR4+0x3400], R9 ;  /* 0x0034000903007988 */ /* 0x0009e80008000404 */
[----:B------:R-:W3:Y:S04]  /*312c0*/  LDL.LU R18, [R1+0x658] ;  /* 0x0006580001127983 */ /* 0x000ee80000300800 */
[----:B------:R-:W-:Y:S04]  /*312d0*/  STS.U16 [R3+UR4+0x3480], R10 ;  /* 0x0034800a03007988 */ /* 0x000fe80008000404 */
[----:B------:R-:W3:Y:S04]  /*312e0*/  LDL.LU R19, [R1+0x424] ;  /* 0x0004240001137983 */ /* 0x000ee80000300800 */
[----:B------:R-:W-:Y:S04]  /*312f0*/  STS.U16 [R3+UR4+0x3500], R11 ;  /* 0x0035000b03007988 */ /* 0x000fe80008000404 */
[----:B------:R-:W3:Y:S04]  /*31300*/  LDL.LU R20, [R1+0x420] ;  /* 0x0004200001147983 */ /* 0x000ee80000300800 */
[----:B------:R-:W-:Y:S04]  /*31310*/  STS.U16 [R3+UR4+0x3580], R12 ;  /* 0x0035800c03007988 */ /* 0x000fe80008000404 */
[----:B------:R-:W3:Y:S04]  /*31320*/  LDL.LU R26, [R1+0x41c] ;  /* 0x00041c00011a7983 */ /* 0x000ee80000300800 */
[----:B--2---:R-:W-:Y:S04]  /*31330*/  STS.U16 [R3+UR4+0x3600], R13 ;  /* 0x0036000d03007988 */ /* 0x004fe80008000404 */
[----:B0-----:R-:W2:Y:S04]  /*31340*/  LDL.LU R5, [R1+0x418] ;  /* 0x0004180001057983 */ /* 0x001ea80000300800 */
[----:B------:R-:W-:Y:S04]  /*31350*/  STS.U16 [R3+UR4+0x3680], R14 ;  /* 0x0036800e03007988 */ /* 0x000fe80008000404 */
[----:B-1----:R-:W2:Y:S04]  /*31360*/  LDL.LU R8, [R1+0x410] ;  /* 0x0004100001087983 */ /* 0x002ea80000300800 */
[----:B----4-:R0:W-:Y:S04]  /*31370*/  STS.U16 [R3+UR4+0x3700], R24 ;  /* 0x0037001803007988 */ /* 0x0101e80008000404 */
[----:B------:R-:W4:Y:S04]  /*31380*/  LDL.LU R9, [R1+0x408] ;  /* 0x0004080001097983 */ /* 0x000f280000300800 */
[----:B------:R1:W-:Y:S04]  /*31390*/  STS.U16 [R3+UR4+0x3780], R25 ;  /* 0x0037801903007988 */ /* 0x0003e80008000404 */
[----:B0-----:R-:W4:Y:S04]  /*313a0*/  LDL.LU R24, [R1+0x400] ;  /* 0x0004000001187983 */ /* 0x001f280000300800 */
[----:B-1----:R-:W4:Y:S04]  /*313b0*/  LDL.LU R25, [R1+0x3f8] ;  /* 0x0003f80001197983 */ /* 0x002f280000300800 */
[----:B------:R-:W4:Y:S04]  /*313c0*/  LDL.LU R10, [R1+0x2d4] ;  /* 0x0002d400010a7983 */ /* 0x000f280000300800 */
[----:B------:R-:W4:Y:S04]  /*313d0*/  LDL.LU R11, [R1+0x2d0] ;  /* 0x0002d000010b7983 */ /* 0x000f280000300800 */
[----:B------:R-:W-:Y:S04]  /*313e0*/  STS.U16 [R3+UR4+0x5400], R7 ;  /* 0x0054000703007988 */ /* 0x000fe80008000404 */
[----:B------:R-:W4:Y:S04]  /*313f0*/  LDL.LU R12, [R1+0x2cc] ;  /* 0x0002cc00010c7983 */ /* 0x000f280000300800 */
[----:B------:R-:W-:Y:S04]  /*31400*/  STS.U16 [R3+UR4+0x5480], R6 ;  /* 0x0054800603007988 */ /* 0x000fe80008000404 */
[----:B------:R-:W4:Y:S04]  /*31410*/  LDL.LU R13, [R1+0x2c8] ;  /* 0x0002c800010d7983 */ /* 0x000f280000300800 */
[----:B------:R-:W-:Y:S04]  /*31420*/  STS.U16 [R3+UR4+0x5500], R0 ;  /* 0x0055000003007988 */ /* 0x000fe80008000404 */
[----:B------:R-:W4:Y:S04]  /*31430*/  LDL.LU R14, [R1+0x2c0] ;  /* 0x0002c000010e7983 */ /* 0x000f280000300800 */
[----:B------:R0:W-:Y:S04]  /*31440*/  STS.U16 [R3+UR4+0x5580], R27 ;  /* 0x0055801b03007988 */ /* 0x0001e80008000404 */
[----:B0-----:R-:W4:Y:S04]  /*31450*/  LDL.LU R27, [R1+0x2b8] ;  /* 0x0002b800011b7983 */ /* 0x001f280000300800 */
[----:B---3--:R0:W-:Y:S04]  /*31460*/  STS.U16 [R3+UR4+0x5600], R28 ;  /* 0x0056001c03007988 */ /* 0x0081e80008000404 */
[----:B0-----:R-:W3:Y:S04]  /*31470*/  LDL.LU R28, [R1+0x2b0] ;  /* 0x0002b000011c7983 */ /* 0x001ee80000300800 */
        /* <DEDUP_REMOVED lines=8> */
[----:B------:R0:W-:Y:S04]  /*31500*/  STS.U16 [R3+UR4+0x5680], R17 ;  /* 0x0056801103007988 */ /* 0x0001e80008000404 */
[----:B------:R1:W-:Y:S04]  /*31510*/  STS.U16 [R3+UR4+0x5700], R2 ;  /* 0x0057000203007988 */ /* 0x0003e80008000404 */
[----:B------:R2:W-:Y:S04]  /*31520*/  STS.U16 [R3+UR4+0x5780], R18 ;  /* 0x0057801203007988 */ /* 0x0005e80008000404 */
[----:B------:R2:W-:Y:S04]  /*31530*/  STS.U16 [R3+UR4+0x7400], R19 ;  /* 0x0074001303007988 */ /* 0x0005e80008000404 */
[----:B------:R2:W-:Y:S04]  /*31540*/  STS.U16 [R3+UR4+0x7480], R20 ;  /* 0x0074801403007988 */ /* 0x0005e80008000404 */
[----:B------:R2:W-:Y:S04]  /*31550*/  STS.U16 [R3+UR4+0x7500], R26 ;  /* 0x0075001a03007988 */ /* 0x0005e80008000404 */
[----:B0-----:R-:W3:Y:S04]  /*31560*/  LDL.LU R17, [R1+0x79f4] ;  /* 0x0079f40001117983 */ /* 0x001ee80000300800 */
[----:B-1----:R-:W3:Y:S04]  /*31570*/  LDL.LU R2, [R1+0x79f0] ;  /* 0x0079f00001027983 */ /* 0x002ee80000300800 */
[----:B--2---:R-:W2:Y:S04]  /*31580*/  LDL.LU R18, [R1+0x79ec] ;  /* 0x0079ec0001127983 */ /* 0x004ea80000300800 */
[----:B------:R-:W2:Y:S04]  /*31590*/  LDL.LU R19, [R1+0x79e8] ;  /* 0x0079e80001137983 */ /* 0x000ea80000300800 */
[----:B------:R-:W2:Y:S04]  /*315a0*/  LDL.LU R20, [R1+0x79e4] ;  /* 0x0079e40001147983 */ /* 0x000ea80000300800 */
[----:B------:R-:W2:Y:S04]  /*315b0*/  LDL.LU R26, [R1+0x79e0] ;  /* 0x0079e000011a7983 */ /* 0x000ea80000300800 */
[----:B------:R0:W-:Y:S04]  /*315c0*/  STS.U16 [R3+UR4+0x7580], R5 ;  /* 0x0075800503007988 */ /* 0x0001e80008000404 */
[----:B------:R1:W-:Y:S04]  /*315d0*/  STS.U16 [R3+UR4+0x7600], R8 ;  /* 0x0076000803007988 */ /* 0x0003e80008000404 */
[----:B----4-:R4:W-:Y:S04]  /*315e0*/  STS.U16 [R3+UR4+0x7680], R9 ;  /* 0x0076800903007988 */ /* 0x0109e80008000404 */
[----:B------:R4:W-:Y:S04]  /*315f0*/  STS.U16 [R3+UR4+0x7700], R24 ;  /* 0x0077001803007988 */ /* 0x0009e80008000404 */
[----:B------:R4:W-:Y:S04]  /*31600*/  STS.U16 [R3+UR4+0x7780], R25 ;  /* 0x0077801903007988 */ /* 0x0009e80008000404 */
[----:B------:R4:W-:Y:S04]  /*31610*/  STS.U16 [R3+UR4+0x9400], R10 ;  /* 0x0094000a03007988 */ /* 0x0009e80008000404 */
[----:B0-----:R-:W2:Y:S04]  /*31620*/  LDL.LU R5, [R1+0x79dc] ;  /* 0x0079dc0001057983 */ /* 0x001ea80000300800 */
[----:B-1----:R-:W2:Y:S04]  /*31630*/  LDL.LU R8, [R1+0x79d8] ;  /* 0x0079d80001087983 */ /* 0x002ea80000300800 */
[----:B----4-:R-:W4:Y:S04]  /*31640*/  LDL.LU R9, [R1+0x79d4] ;  /* 0x0079d40001097983 */ /* 0x010f280000300800 */
[----:B------:R-:W2:Y:S04]  /*31650*/  LDL.LU R24, [R1+0x79d0] ;  /* 0x0079d00001187983 */ /* 0x000ea80000300800 */
[----:B------:R-:W4:Y:S04]  /*31660*/  LDL.LU R25, [R1+0x79cc] ;  /* 0x0079cc0001197983 */ /* 0x000f280000300800 */
[----:B------:R0:W-:Y:S04]  /*31670*/  STS.U16 [R3+UR4+0x9480], R11 ;  /* 0x0094800b03007988 */ /* 0x0001e80008000404 */
[----:B------:R-:W2:Y:S04]  /*31680*/  LDL.LU R10, [R1+0x88] ;  /* 0x00008800010a7983 */ /* 0x000ea80000300800 */
[----:B------:R1:W-:Y:S04]  /*31690*/  STS.U16 [R3+UR4+0x9500], R12 ;  /* 0x0095000c03007988 */ /* 0x0003e80008000404 */
[----:B------:R1:W-:Y:S04]  /*316a0*/  STS.U16 [R3+UR4+0x9580], R13 ;  /* 0x0095800d03007988 */ /* 0x0003e80008000404 */
[----:B------:R1:W-:Y:S04]  /*316b0*/  STS.U16 [R3+UR4+0x9600], R14 ;  /* 0x0096000e03007988 */ /* 0x0003e80008000404 */
[----:B------:R1:W-:Y:S04]  /*316c0*/  STS.U16 [R3+UR4+0x9680], R27 ;  /* 0x0096801b03007988 */ /* 0x0003e80008000404 */
[----:B0-----:R-:W2:Y:S04]  /*316d0*/  LDL.LU R11, [R1+0x84] ;  /* 0x00008400010b7983 */ /* 0x001ea80000300800 */
[----:B-1----:R-:W2:Y:S04]  /*316e0*/  LDL.LU R12, [R1+0x80] ;  /* 0x00008000010c7983 */ /* 0x002ea80000300800 */
[----:B------:R-:W2:Y:S04]  /*316f0*/  LDL.LU R13, [R1+0x7c] ;  /* 0x00007c00010d7983 */ /* 0x000ea80000300800 */
[----:B------:R-:W2:Y:S04]  /*31700*/  LDL.LU R14, [R1+0x78] ;  /* 0x00007800010e7983 */ /* 0x000ea80000300800 */
[----:B------:R-:W4:Y:S04]  /*31710*/  LDL.LU R27, [R1+0x79c8] ;  /* 0x0079c800011b7983 */ /* 0x000f280000300800 */
[----:B---3--:R0:W-:Y:S04]  /*31720*/  STS.U16 [R3+UR4+0x9700], R28 ;  /* 0x0097001c03007988 */ /* 0x0081e80008000404 */
[----:B0-----:R-:W3:Y:S04]  /*31730*/  LDL.LU R28, [R1+0x79c4] ;  /* 0x0079c400011c7983 */ /* 0x001ee80000300800 */
[----:B------:R0:W-:Y:S04]  /*31740*/  STS.U16 [R3+UR4+0x9780], R21 ;  /* 0x0097801503007988 */ /* 0x0001e80008000404 */
[----:B------:R1:W-:Y:S04]  /*31750*/  STS.U16 [R3+UR4+0xb400], R22 ;  /* 0x00b4001603007988 */ /* 0x0003e80008000404 */
[----:B------:R-:W-:Y:S04]  /*31760*/  STS.U16 [R3+UR4+0xb480], R23 ;  /* 0x00b4801703007988 */ /* 0x000fe80008000404 */
[----:B------:R-:W-:Y:S04]  /*31770*/  STS.U16 [R3+UR4+0xb500], R29 ;  /* 0x00b5001d03007988 */ /* 0x000fe80008000404 */
[----:B------:R1:W-:Y:S04]  /*31780*/  STS.U16 [R3+UR4+0xb580], R4 ;  /* 0x00b5800403007988 */ /* 0x0003e80008000404 */
[----:B------:R-:W-:Y:S04]  /*31790*/  STS.U16 [R3+UR4+0xb600], R7 ;  /* 0x00b6000703007988 */ /* 0x000fe80008000404 */
[----:B------:R1:W-:Y:S04]  /*317a0*/  STS.U16 [R3+UR4+0xb680], R6 ;  /* 0x00b6800603007988 */ /* 0x0003e80008000404 */
[----:B0-----:R-:W2:Y:S04]  /*317b0*/  LDL.LU R21, [R1+0x9d0] ;  /* 0x0009d00001157983 */ /* 0x001ea80000300800 */
[----:B-1----:R-:W2:Y:S04]  /*317c0*/  LDL.LU R22, [R1+0x9c8] ;  /* 0x0009c80001167983 */ /* 0x002ea80000300800 */
[----:B------:R-:W2:Y:S04]  /*317d0*/  LDL.LU R4, [R1+0x9b8] ;  /* 0x0009b80001047983 */ /* 0x000ea80000300800 */
[----:B------:R-:W2:Y:S04]  /*317e0*/  LDL.LU R23, [R1+0x9b0] ;  /* 0x0009b00001177983 */ /* 0x000ea80000300800 */
[----:B------:R-:W2:Y:S04]  /*317f0*/  LDL.LU R29, [R1+0x9a8] ;  /* 0x0009a800011d7983 */ /* 0x000ea80000300800 */
[----:B------:R0:W-:Y:S04]  /*31800*/  STS.U16 [R3+UR4+0xb700], R0 ;  /* 0x00b7000003007988 */ /* 0x0001e80008000404 */
[----:B------:R-:W2:Y:S04]  /*31810*/  LDL.LU R6, [R1+0x9a0] ;  /* 0x0009a00001067983 */ /* 0x000ea80000300800 */
[----:B------:R-:W2:Y:S04]  /*31820*/  LDL.LU R7, [R1+0x998] ;  /* 0x0009980001077983 */ /* 0x000ea80000300800 */
[----:B0-----:R-:W2:Y:S04]  /*31830*/  LDL.LU R0, [R1+0x860] ;  /* 0x0008600001007983 */ /* 0x001ea80000300800 */
[----:B---3--:R0:W-:Y:S04]  /*31840*/  STS.U16 [R3+UR4+0xb780], R28 ;  /* 0x00b7801c03007988 */ /* 0x0081e80008000404 */
[----:B----4-:R1:W-:Y:S04]  /*31850*/  STS.U16 [R3+UR4+0xd400], R27 ;  /* 0x00d4001b03007988 */ /* 0x0103e80008000404 */
[----:B------:R-:W-:Y:S04]  /*31860*/  STS.U16 [R3+UR4+0xd480], R25 ;  /* 0x00d4801903007988 */ /* 0x000fe80008000404 */
[----:B--2---:R2:W-:Y:S04]  /*31870*/  STS.U16 [R3+UR4+0xd500], R24 ;  /* 0x00d5001803007988 */ /* 0x0045e80008000404 */
[----:B------:R3:W-:Y:S04]  /*31880*/  STS.U16 [R3+UR4+0xd580], R10 ;  /* 0x00d5800a03007988 */ /* 0x0007e80008000404 */
[----:B------:R4:W-:Y:S04]  /*31890*/  STS.U16 [R3+UR4+0xd600], R11 ;  /* 0x00d6000b03007988 */ /* 0x0009e80008000404 */
[----:B0-----:R-:W4:Y:S04]  /*318a0*/  LDL.LU R28, [R1+0x858] ;  /* 0x00085800011c7983 */ /* 0x001f280000300800 */
[----:B-1----:R-:W4:Y:S04]  /*318b0*/  LDL.LU R27, [R1+0x850] ;  /* 0x00085000011b7983 */ /* 0x002f280000300800 */
[----:B--2---:R-:W2:Y:S04]  /*318c0*/  LDL.LU R24, [R1+0x848] ;  /* 0x0008480001187983 */ /* 0x004ea80000300800 */
[----:B------:R-:W2:Y:S04]  /*318d0*/  LDL.LU R25, [R1+0x840] ;  /* 0x0008400001197983 */ /* 0x000ea80000300800 */
[----:B---3--:R-:W3:Y:S04]  /*318e0*/  LDL.LU R10, [R1+0x79c0] ;  /* 0x0079c000010a7983 */ /* 0x008ee80000300800 */
[----:B----4-:R-:W4:Y:S04]  /*318f0*/  LDL.LU R11, [R1+0x79bc] ;  /* 0x0079bc00010b7983 */ /* 0x010f280000300800 */
[----:B------:R0:W-:Y:S04]  /*31900*/  STS.U16 [R3+UR4+0xd680], R12 ;  /* 0x00d6800c03007988 */ /* 0x0001e80008000404 */
[----:B------:R1:W-:Y:S04]  /*31910*/  STS.U16 [R3+UR4+0xd700], R13 ;  /* 0x00d7000d03007988 */ /* 0x0003e80008000404 */
[----:B------:R1:W-:Y:S04]  /*31920*/  STS.U16 [R3+UR4+0xd780], R14 ;  /* 0x00d7800e03007988 */ /* 0x0003e80008000404 */
[----:B0-----:R-:W2:Y:S04]  /*31930*/  LDL.LU R12, [R1+0x79b8] ;  /* 0x0079b800010c7983 */ /* 0x001ea80000300800 */
[----:B-1----:R-:W3:Y:S04]  /*31940*/  LDL.LU R13, [R1+0x79b4] ;  /* 0x0079b400010d7983 */ /* 0x002ee80000300800 */
[----:B------:R-:W4:Y:S01]  /*31950*/  LDL.LU R14, [R1+0x79b0] ;  /* 0x0079b000010e7983 */ /* 0x000f220000300800 */
[----:B------:R-:W-:-:S03]  /*31960*/  IMAD.SHL.U32 R26, R26, 0x2, RZ ;  /* 0x000000021a1a7824 */ /* 0x000fc600078e00ff */
[----:B----4-:R-:W-:Y:S04]  /*31970*/  STS.U16 [R3+UR4+0xf400], R14 ;  /* 0x00f4000e03007988 */ /* 0x010fe80008000404 */
[----:B---3--:R-:W-:Y:S04]  /*31980*/  STS.U16 [R3+UR4+0xf480], R13 ;  /* 0x00f4800d03007988 */ /* 0x008fe80008000404 */
[----:B--2---:R-:W-:Y:S04]  /*31990*/  STS.U16 [R3+UR4+0xf500], R12 ;  /* 0x00f5000c03007988 */ /* 0x004fe80008000404 */
[----:B------:R-:W-:Y:S04]  /*319a0*/  STS.U16 [R3+UR4+0xf580], R11 ;  /* 0x00f5800b03007988 */ /* 0x000fe80008000404 */
[----:B------:R-:W-:Y:S04]  /*319b0*/  STS.U16 [R3+UR4+0xf600], R10 ;  /* 0x00f6000a03007988 */ /* 0x000fe80008000404 */
[----:B------:R-:W-:Y:S04]  /*319c0*/  STS.U16 [R3+UR4+0xf680], R9 ;  /* 0x00f6800903007988 */ /* 0x000fe80008000404 */
[----:B------:R-:W-:Y:S04]  /*319d0*/  STS.U16 [R3+UR4+0xf700], R8 ;  /* 0x00f7000803007988 */ /* 0x000fe80008000404 */
[----:B------:R0:W-:Y:S04]  /*319e0*/  STS.U16 [R3+UR4+0xf780], R5 ;  /* 0x00f7800503007988 */ /* 0x0001e80008000404 */
[----:B0-----:R-:W2:Y:S01]  /*319f0*/  LDL.LU R5, [R1+0x9c0] ;  /* 0x0009c00001057983 */ /* 0x001ea20000300800 */
[----:B------:R-:W-:-:S03]  /*31a00*/  LOP3.LUT R26, R26, 0x60, RZ, 0x3c, !PT ;  /* 0x000000601a1a7812 */ /* 0x000fc600078e3cff */
[----:B------:R-:W-:Y:S04]  /*31a10*/  STL [R1+0x7808], R3 ;  /* 0x0078080301007387 */ /* 0x000fe80000100800 */
[----:B------:R0:W-:Y:S04]  /*31a20*/  STS.U16 [R26+UR4+0x1800], R21 ;  /* 0x001800151a007988 */ /* 0x0001e80008000404 */
[----:B------:R1:W-:Y:S04]  /*31a30*/  STS.U16 [R26+UR4+0x1880], R22 ;  /* 0x001880161a007988 */ /* 0x0003e80008000404 */
[----:B0-----:R-:W3:Y:S04]  /*31a40*/  LDL.LU R21, [R1+0x79ac] ;  /* 0x0079ac0001157983 */ /* 0x001ee80000300800 */
[----:B-1----:R-:W4:Y:S04]  /*31a50*/  LDL.LU R22, [R1+0x79a8] ;  /* 0x0079a80001167983 */ /* 0x002f280000300800 */
[----:B--2---:R0:W-:Y:S04]  /*31a60*/  STS.U16 [R26+UR4+0x1900], R5 ;  /* 0x001900051a007988 */ /* 0x0041e80008000404 */
[----:B------:R1:W-:Y:S04]  /*31a70*/  STS.U16 [R26+UR4+0x1980], R4 ;  /* 0x001980041a007988 */ /* 0x0003e80008000404 */
[----:B------:R2:W-:Y:S04]  /*31a80*/  STS.U16 [R26+UR4+0x1a00], R23 ;  /* 0x001a00171a007988 */ /* 0x0005e80008000404 */
[----:B------:R3:W-:Y:S04]  /*31a90*/  STS.U16 [R26+UR4+0x1a80], R29 ;  /* 0x001a801d1a007988 */ /* 0x0007e80008000404 */
[----:B------:R4:W-:Y:S04]  /*31aa0*/  STS.U16 [R26+UR4+0x1b00], R6 ;  /* 0x001b00061a007988 */ /* 0x0009e80008000404 */
[----:B------:R4:W-:Y:S04]  /*31ab0*/  STS.U16 [R26+UR4+0x1b80], R7 ;  /* 0x001b80071a007988 */ /* 0x0009e80008000404 */
[----:B------:R4:W-:Y:S04]  /*31ac0*/  STS.U16 [R26+UR4+0x3800], R0 ;  /* 0x003800001a007988 */ /* 0x0009e80008000404 */
[----:B0-----:R-:W4:Y:S04]  /*31ad0*/  LDL R5, [R1+0x2fb0] ;  /* 0x002fb00001057983 */ /* 0x001f280000100800 */
[----:B-1----:R-:W4:Y:S04]  /*31ae0*/  LDL R4, [R1+0x2fc8] ;  /* 0x002fc80001047983 */ /* 0x002f280000100800 */
[----:B--2---:R-:W2:Y:S04]  /*31af0*/  LDL.LU R23, [R1+0x79a4] ;  /* 0x0079a40001177983 */ /* 0x004ea80000300800 */
[----:B---3--:R-:W3:Y:S04]  /*31b00*/  LDL.LU R29, [R1+0x79a0] ;  /* 0x0079a000011d7983 */ /* 0x008ee80000300800 */
[----:B----4-:R-:W4:Y:S04]  /*31b10*/  LDL.LU R6, [R1+0x799c] ;  /* 0x00799c0001067983 */ /* 0x010f280000300800 */
[----:B------:R-:W4:Y:S04]  /*31b20*/  LDL.LU R7, [R1+0x7998] ;  /* 0x0079980001077983 */ /* 0x000f280000300800 */
[----:B------:R-:W4:Y:S04]  /*31b30*/  LDL.LU R0, [R1+0x7994] ;  /* 0x0079940001007983 */ /* 0x000f280000300800 */
[----:B------:R0:W-:Y:S04]  /*31b40*/  STS.U16 [R26+UR4+0x3880], R28 ;  /* 0x0038801c1a007988 */ /* 0x0001e80008000404 */
[----:B------:R1:W-:Y:S04]  /*31b50*/  STS.U16 [R26+UR4+0x3900], R27 ;  /* 0x0039001b1a007988 */ /* 0x0003e80008000404 */
[----:B------:R1:W-:Y:S04]  /*31b60*/  STS.U16 [R26+UR4+0x3980], R24 ;  /* 0x003980181a007988 */ /* 0x0003e80008000404 */
[----:B------:R1:W-:Y:S04]  /*31b70*/  STS.U16 [R26+UR4+0x3a00], R25 ;  /* 0x003a00191a007988 */ /* 0x0003e80008000404 */
[----:B0-----:R-:W2:Y:S04]  /*31b80*/  LDL.LU R28, [R1+0x7990] ;  /* 0x00799000011c7983 */ /* 0x001ea80000300800 */
[----:B-1----:R-:W3:Y:S04]  /*31b90*/  LDL.LU R27, [R1+0x798c] ;  /* 0x00798c00011b7983 */ /* 0x002ee80000300800 */
[----:B------:R-:W4:Y:S04]  /*31ba0*/  LDL.LU R24, [R1+0x7988] ;  /* 0x0079880001187983 */ /* 0x000f280000300800 */
[----:B------:R-:W2:Y:S04]  /*31bb0*/  LDL.LU R25, [R1+0x7984] ;  /* 0x0079840001197983 */ /* 0x000ea80000300800 */
[----:B--2---:R0:W-:Y:S04]  /*31bc0*/  STS.U16 [R26+UR4+0x3a80], R25 ;  /* 0x003a80191a007988 */ /* 0x0041e80008000404 */
[----:B----4-:R1:W-:Y:S04]  /*31bd0*/  STS.U16 [R26+UR4+0x3b00], R24 ;  /* 0x003b00181a007988 */ /* 0x0103e80008000404 */
[----:B---3--:R2:W-:Y:S04]  /*31be0*/  STS.U16 [R26+UR4+0x3b80], R27 ;  /* 0x003b801b1a007988 */ /* 0x0085e80008000404 */
[----:B0-----:R-:W3:Y:S04]  /*31bf0*/  LDL.LU R25, [R1+0x7980] ;  /* 0x0079800001197983 */ /* 0x001ee80000300800 */
[----:B-1----:R-:W4:Y:S04]  /*31c00*/  LDL.LU R24, [R1+0x797c] ;  /* 0x00797c0001187983 */ /* 0x002f280000300800 */
[----:B--2---:R-:W2:Y:S02]  /*31c10*/  LDL.LU R27, [R1+0x7978] ;  /* 0x00797800011b7983 */ /* 0x004ea40000300800 */
[----:B--2---:R-:W-:-:S06]  /*31c20*/  PRMT R27, RZ, 0x7610, R27 ;  /* 0x00007610ff1b7816 */ /* 0x004fcc000000001b */
[----:B------:R-:W2:Y:S04]  /*31c30*/  @!P0 LDG.E.U16 R27, desc[UR50][R4.64] ;  /* 0x00000032041b8981 */ /* 0x000ea8000c1e1500 */
[----:B------:R0:W-:Y:S04]  /*31c40*/  STS.U16 [R26+UR4+0x5800], R28 ;  /* 0x0058001c1a007988 */ /* 0x0001e80008000404 */
[----:B0-----:R-:W3:Y:S04]  /*31c50*/  LDL.LU R26, [R1+0x7974] ;  /* 0x00797400011a7983 */ /* 0x001ee80000300800 */
[----:B------:R-:W4:Y:S04]  /*31c60*/  LDL.LU R28, [R1+0x7970] ;  /* 0x00797000011c7983 */ /* 0x000f280000300800 */
[----:B--2---:R0:W-:Y:S04]  /*31c70*/  STL [R1+0x114], R27 ;  /* 0x0001141b01007387 */ /* 0x0041e80000100800 */
[----:B0-----:R-:W2:Y:S04]  /*31c80*/  LDL.LU R27, [R1+0x796c] ;  /* 0x00796c00011b7983 */ /* 0x001ea80000300800 */
[----:B------:R-:W4:Y:S04]  /*31c90*/  LDL R4, [R1+0x2d00] ;  /* 0x002d000001047983 */ /* 0x000f280000100800 */
[----:B------:R-:W4:Y:S01]  /*31ca0*/  LDL R5, [R1+0x2d04] ;  /* 0x002d040001057983 */ /* 0x000f220000100800 */
[----:B---3--:R-:W-:-:S02]  /*31cb0*/  PRMT R26, RZ, 0x7610, R26 ;  /* 0x00007610ff1a7816 */ /* 0x008fc4000000001a */
[----:B----4-:R-:W-:-:S04]  /*31cc0*/  @!P0 LOP3.LUT R5, R5, R4, RZ, 0x3c, !PT ;  /* 0x0000000405058212 */ /* 0x010fc800078e3cff */
[----:B------:R-:W-:-:S04]  /*31cd0*/  @!P0 LOP3.LUT R4, R5, R4, RZ, 0x3c, !PT ;  /* 0x0000000405048212 */ /* 0x000fc800078e3cff */
[----:B------:R-:W-:-:S05]  /*31ce0*/  @!P0 LOP3.LUT R5, R5, R4, RZ, 0x3c, !PT ;  /* 0x0000000405058212 */ /* 0x000fca00078e3cff */
[----:B------:R-:W3:Y:S04]  /*31cf0*/  @!P0 LDG.E.U16 R26, desc[UR50][R4.64] ;  /* 0x00000032041a8981 */ /* 0x000ee8000c1e1500 */
[----:B---3--:R0:W-:Y:S04]  /*31d00*/  STL [R1+0x110], R26 ;  /* 0x0001101a01007387 */ /* 0x0081e80000100800 */
[----:B0-----:R-:W3:Y:S04]  /*31d10*/  LDL.LU R26, [R1+0x7968] ;  /* 0x00796800011a7983 */ /* 0x001ee80000300800 */
[----:B------:R-:W4:Y:S04]  /*31d20*/  LDL R4, [R1+0x2cc0] ;  /* 0x002cc00001047983 */ /* 0x000f280000100800 */
[----:B------:R-:W4:Y:S01]  /*31d30*/  LDL R5, [R1+0x2cc4] ;  /* 0x002cc40001057983 */ /* 0x000f220000100800 */
[----:B------:R-:W-:-:S02]  /*31d40*/  PRMT R28, RZ, 0x7610, R28 ;  /* 0x00007610ff1c7816 */ /* 0x000fc4000000001c */
[----:B----4-:R-:W-:-:S04]  /*31d50*/  @!P0 LOP3.LUT R5, R5, R4, RZ, 0x3c, !PT ;  /* 0x0000000405058212 */ /* 0x010fc800078e3cff */
[----:B------:R-:W-:-:S04]  /*31d60*/  @!P0 LOP3.LUT R4, R5, R4, RZ, 0x3c, !PT ;  /* 0x0000000405048212 */ /* 0x000fc800078e3cff */
[----:B------:R-:W-:-:S05]  /*31d70*/  @!P0 LOP3.LUT R5, R5, R4, RZ, 0x3c, !PT ;  /* 0x0000000405058212 */ /* 0x000fca00078e3cff */
[----:B------:R-:W4:Y:S04]  /*31d80*/  @!P0 LDG.E.U16 R28, desc[UR50][R4.64] ;  /* 0x00000032041c8981 */ /* 0x000f28000c1e1500 */
[----:B----4-:R0:W-:Y:S04]  /*31d90*/  STL [R1+0x10c], R28 ;  /* 0x00010c1c01007387 */ /* 0x0101e80000100800 */
[----:B0-----:R-:W4:Y:S04]  /*31da0*/  LDL.LU R28, [R1+0x7964] ;  /* 0x00796400011c7983 */ /* 0x001f280000300800 */
[----:B------:R-:W2:Y:S04]  /*31db0*/  LDL R4, [R1+0x2c80] ;  /* 0x002c800001047983 */ /* 0x000ea80000100800 */
[----:B------:R-:W2:Y:S01]  /*31dc0*/  LDL R5, [R1+0x2c84] ;  /* 0x002c840001057983 */ /* 0x000ea20000100800 */
[----:B---3--:R-:W-:-:S02]  /*31dd0*/  PRMT R26, RZ, 0x7610, R26 ;  /* 0x00007610ff1a7816 */ /* 0x008fc4000000001a */
[----:B--2---:R-:W-:-:S04]  /*31de0*/  @!P0 LOP3.LUT R5, R5, R4, RZ, 0x3c, !PT ;  /* 0x0000000405058212 */ /* 0x004fc800078e3cff */
[----:B------:R-:W-:-:S04]  /*31df0*/  @!P0 LOP3.LUT R4, R5, R4, RZ, 0x3c, !PT ;  /* 0x0000000405048212 */ /* 0x000fc800078e3cff */
[----:B------:R-:W-:-:S05]  /*31e00*/  @!P0 LOP3.LUT R5, R5, R4, RZ, 0x3c, !PT ;  /* 0x0000000405058212 */ /* 0x000fca00078e3cff */
[----:B------:R-:W2:Y:S04]  /*31e10*/  @!P0 LDG.E.U16 R26, desc[UR50][R4.64] ;  /* 0x00000032041a8981 */ /* 0x000ea8000c1e1500 */
[----:B--2---:R0:W-:Y:S04]  /*31e20*/  STL [R1+0x108], R26 ;  /* 0x0001081a01007387 */ /* 0x0041e80000100800 */
[----:B0-----:R-:W2:Y:S04]  /*31e30*/  LDL.LU R26, [R1+0x7960] ;  /* 0x00796000011a7983 */ /* 0x001ea80000300800 */
[----:B------:R-:W3:Y:S04]  /*31e40*/  LDL R4, [R1+0x2c40] ;  /* 0x002c400001047983 */ /* 0x000ee80000100800 */
[----:B------:R-:W3:Y:S01]  /*31e50*/  LDL R5, [R1+0x2c44] ;  /* 0x002c440001057983 */ /* 0x000ee20000100800 */
[----:B----4-:R-:W-:-:S02]  /*31e60*/  PRMT R28, RZ, 0x7610, R28 ;  /* 0x00007610ff1c7816 */ /* 0x010fc4000000001c */
[----:B---3--:R-:W-:-:S04]  /*31e70*/  @!P0 LOP3.LUT R5, R5, R4, RZ, 0x3c, !PT ;  /* 0x0000000405058212 */ /* 0x008fc800078e3cff */
[----:B------:R-:W-:-:S04]  /*31e80*/  @!P0 LOP3.LUT R4, R5, R4, RZ, 0x3c, !PT ;  /* 0x0000000405048212 */ /* 0x000fc800078e3cff */
[----:B------:R-:W-:-:S05]  /*31e90*/  @!P0 LOP3.LUT R5, R5, R4, RZ, 0x3c, !PT ;  /* 0x0000000405058212 */ /* 0x000fca00078e3cff */
[----:B------:R-:W3:Y:S04]  /*31ea0*/  @!P0 LDG.E.U16 R28, desc[UR50][R4.64] ;  /* 0x00000032041c8981 */ /* 0x000ee8000c1e1500 */
[----:B---3--:R0:W-:Y:S04]  /*31eb0*/  STL [R1+0x104], R28 ;  /* 0x0001041c01007387 */ /* 0x0081e80000100800 */
[----:B0-----:R-:W3:Y:S04]  /*31ec0*/  LDL.LU R28, [R1+0x795c] ;  /* 0x00795c00011c7983 */ /* 0x001ee80000300800 */
[----:B------:R-:W4:Y:S04]  /*31ed0*/  LDL R4, [R1+0x2c04] ;  /* 0x002c040001047983 */ /* 0x000f280000100800 */
[----:B------:R-:W4:Y:S01]  /*31ee0*/  LDL R5, [R1+0x2d24] ;  /* 0x002d240001057983 */ /* 0x000f220000100800 */
[----:B--2---:R-:W-:-:S02]  /*31ef0*/  PRMT R26, RZ, 0x7610, R26 ;  /* 0x00007610ff1a7816 */ /* 0x004fc4000000001a */
[----:B----4-:R-:W-:-:S04]  /*31f00*/  @!P0 LOP3.LUT R5, R5, R4, RZ, 0x3c, !PT ;  /* 0x0000000405058212 */ /* 0x010fc800078e3cff */
[----:B------:R-:W-:-:S04]  /*31f10*/  @!P0 LOP3.LUT R4, R5, R4, RZ, 0x3c, !PT ;  /* 0x0000000405048212 */ /* 0x000fc800078e3cff */
[----:B------:R-:W-:-:S05]  /*31f20*/  @!P0 LOP3.LUT R5, R5, R4, RZ, 0x3c, !PT ;  /* 0x0000000405058212 */ /* 0x000fca00078e3cff */
[----:B------:R-:W2:Y:S04]  /*31f30*/  @!P0 LDG.E.U16 R26, desc[UR50][R4.64] ;  /* 0x00000032041a8981 */ /* 0x000ea8000c1e1500 */
        /* <DEDUP_REMOVED lines=522> */
[----:B----4-:R-:W-:Y:S04]  /*33fe0*/  STL [R1+0x18], R2 ;  /* 0x0000180201007387 */ /* 0x010fe80000100800 */
[----:B------:R-:W4:Y:S04]  /*33ff0*/  LDL R4, [R1+0x2bdc] ;  /* 0x002bdc0001047983 */ /* 0x000f280000100800 */
[----:B------:R-:W4:Y:S01]  /*34000*/  LDL R5, [R1+0x2d14] ;  /* 0x002d140001057983 */ /* 0x000f220000100800 */
[----:B------:R-:W-:-:S02]  /*34010*/  PRMT R3, RZ, 0x7610, R3 ;  /* 0x00007610ff037816 */ /* 0x000fc40000000003 */
[----:B----4-:R-:W-:-:S04]  /*34020*/  @!P0 LOP3.LUT R5, R5, R4, RZ, 0x3c, !PT ;  /* 0x0000000405058212 */ /* 0x010fc800078e3cff */
[----:B------:R-:W-:-:S04]  /*34030*/  @!P0 LOP3.LUT R4, R5, R4, RZ, 0x3c, !PT ;  /* 0x0000000405048212 */ /* 0x000fc800078e3cff */
[----:B------:R-:W-:-:S05]  /*34040*/  @!P0 LOP3.LUT R5, R5, R4, RZ, 0x3c, !PT ;  /* 0x0000000405058212 */ /* 0x000fca00078e3cff */
[----:B------:R-:W4:Y:S04]  /*34050*/  @!P0 LDG.E.U16 R3, desc[UR50][R4.64] ;  /* 0x0000003204038981 */ /* 0x000f28000c1e1500 */
[----:B------:R-:W2:Y:S04]  /*34060*/  LDL R4, [R1+0x2ce0] ;  /* 0x002ce00001047983 */ /* 0x000ea80000100800 */
[----:B------:R-:W2:Y:S01]  /*34070*/  LDL R5, [R1+0x2ce4] ;  /* 0x002ce40001057983 */ /* 0x000ea20000100800 */
[----:B------:R-:W-:-:S03]  /*34080*/  PRMT R24, RZ, 0x7610, R24 ;  /* 0x00007610ff187816 */ /* 0x000fc60000000018 */
[----:B----4-:R0:W-:Y:S04]  /*34090*/  STL [R1+0x780c], R3 ;  /* 0x00780c0301007387 */ /* 0x0101e80000100800 */
[----:B0-----:R-:W4:Y:S01]  /*340a0*/  LDL R3, [R1+0x2ca4] ;  /* 0x002ca40001037983 */ /* 0x001f220000100800 */
[----:B--2---:R-:W-:-:S04]  /*340b0*/  @!P0 LOP3.LUT R5, R5, R4, RZ, 0x3c, !PT ;  /* 0x0000000405058212 */ /* 0x004fc800078e3cff */
[----:B------:R-:W-:-:S04]  /*340c0*/  @!P0 LOP3.LUT R4, R5, R4, RZ, 0x3c, !PT ;  /* 0x0000000405048212 */ /* 0x000fc800078e3cff */
[----:B------:R-:W-:-:S05]  /*340d0*/  @!P0 LOP3.LUT R5, R5, R4, RZ, 0x3c, !PT ;  /* 0x0000000405058212 */ /* 0x000fca00078e3cff */
[----:B------:R4:W2:Y:S04]  /*340e0*/  @!P0 LDG.E.U16 R24, desc[UR50][R4.64] ;  /* 0x0000003204188981 */ /* 0x0008a8000c1e1500 */
[----:B------:R-:W3:Y:S01]  /*340f0*/  LDL R5, [R1+0x2ca0] ;  /* 0x002ca00001057983 */ /* 0x000ee20000100800 */
[----:B------:R-:W-:Y:S01]  /*34100*/  PRMT R25, RZ, 0x7610, R25 ;  /* 0x00007610ff197816 */ /* 0x000fe20000000019 */
[----:B----4-:R-:W-:Y:S02]  /*34110*/  @!P0 IMAD.MOV.U32 R4, RZ, RZ, R3 ;  /* 0x000000ffff048224 */ /* 0x010fe400078e0003 */
[----:B--2---:R0:W-:Y:S01]  /*34120*/  STL [R1+0x7810], R24 ;  /* 0x0078101801007387 */ /* 0x0041e20000100800 */
[----:B------:R-:W-:-:S03]  /*34130*/  PRMT R27, RZ, 0x7610, R27 ;  /* 0x00007610ff1b7816 */ /* 0x000fc6000000001b */
[----:B------:R-:W2:Y:S04]  /*34140*/  LDL R3, [R1+0x2d84] ;  /* 0x002d840001037983 */ /* 0x000ea80000100800 */
[----:B---3--:R1:W3:Y:S04]  /*34150*/  @!P0 LDG.E.U16 R25, desc[UR50][R4.64] ;  /* 0x0000003204198981 */ /* 0x0082e8000c1e1500 */
[----:B0-----:R-:W4:Y:S04]  /*34160*/  LDL R24, [R1+0x2d48] ;  /* 0x002d480001187983 */ /* 0x001f280000100800 */
[----:B------:R-:W1:Y:S04]  /*34170*/  LDL R4, [R1+0x2c60] ;  /* 0x002c600001047983 */ /* 0x000e680000100800 */
[----:B------:R-:W1:Y:S02]  /*34180*/  LDL R5, [R1+0x2c64] ;  /* 0x002c640001057983 */ /* 0x000e640000100800 */
[----:B-1----:R-:W-:-:S04]  /*34190*/  @!P0 LOP3.LUT R5, R5, R4, RZ, 0x3c, !PT ;  /* 0x0000000405058212 */ /* 0x002fc800078e3cff */
[----:B------:R-:W-:-:S04]  /*341a0*/  @!P0 LOP3.LUT R4, R5, R4, RZ, 0x3c, !PT ;  /* 0x0000000405048212 */ /* 0x000fc800078e3cff */
[----:B------:R-:W-:Y:S01]  /*341b0*/  @!P0 LOP3.LUT R5, R5, R4, RZ, 0x3c, !PT ;  /* 0x0000000405058212 */ /* 0x000fe200078e3cff */
[----:B---3--:R0:W-:Y:S04]  /*341c0*/  STL [R1+0x7814], R25 ;  /* 0x0078141901007387 */ /* 0x0081e80000100800 */
[----:B------:R1:W3:Y:S01]  /*341d0*/  @!P0 LDG.E.U16 R27, desc[UR50][R4.64] ;  /* 0x00000032041b8981 */ /* 0x0002e2000c1e1500 */
[----:B------:R-:W-:-:S03]  /*341e0*/  PRMT R26, RZ, 0x7610, R26 ;  /* 0x00007610ff1a7816 */ /* 0x000fc6000000001a */
[----:B0-----:R-:W2:Y:S04]  /*341f0*/  LDL R25, [R1+0x2d44] ;  /* 0x002d440001197983 */ /* 0x001ea80000100800 */
[----:B------:R-:W1:Y:S04]  /*34200*/  LDL R4, [R1+0x2c20] ;  /* 0x002c200001047983 */ /* 0x000e680000100800 */
[----:B------:R-:W1:Y:S02]  /*34210*/  LDL R5, [R1+0x2c24] ;  /* 0x002c240001057983 */ /* 0x000e640000100800 */
[----:B-1----:R-:W-:-:S04]  /*34220*/  @!P0 LOP3.LUT R5, R5, R4, RZ, 0x3c, !PT ;  /* 0x0000000405058212 */ /* 0x002fc800078e3cff */
[----:B------:R-:W-:-:S04]  /*34230*/  @!P0 LOP3.LUT R4, R5, R4, RZ, 0x3c, !PT ;  /* 0x0000000405048212 */ /* 0x000fc800078e3cff */
[----:B------:R-:W-:Y:S01]  /*34240*/  @!P0 LOP3.LUT R5, R5, R4, RZ, 0x3c, !PT ;  /* 0x0000000405058212 */ /* 0x000fe200078e3cff */
[----:B---3--:R0:W-:Y:S04]  /*34250*/  STL [R1+0x7818], R27 ;  /* 0x0078181b01007387 */ /* 0x0081e80000100800 */
[----:B------:R2:W3:Y:S01]  /*34260*/  @!P0 LDG.E.U16 R26, desc[UR50][R4.64] ;  /* 0x00000032041a8981 */ /* 0x0004e2000c1e1500 */
[----:B------:R-:W-:Y:S02]  /*34270*/  PRMT R28, RZ, 0x7610, R28 ;  /* 0x00007610ff1c7816 */ /* 0x000fe4000000001c */
[----:B------:R-:W-:Y:S01]  /*34280*/  PRMT R29, RZ, 0x7610, R29 ;  /* 0x00007610ff1d7816 */ /* 0x000fe2000000001d */
[----:B0-----:R-:W4:Y:S04]  /*34290*/  LDL R27, [R1+0x2e04] ;  /* 0x002e0400011b7983 */ /* 0x001f280000100800 */
[----:B------:R-:W3:Y:S01]  /*342a0*/  LDL R5, [R1+0x2bf4] ;  /* 0x002bf40001057983 */ /* 0x000ee20000100800 */
[----:B--2---:R-:W-:-:S05]  /*342b0*/  @!P0 IMAD.MOV.U32 R4, RZ, RZ, R25 ;  /* 0x000000ffff048224 */ /* 0x004fca00078e0019 */
[----:B---3--:R0:W2:Y:S04]  /*342c0*/  @!P0 LDG.E.U16 R28, desc[UR50][R4.64] ;  /* 0x00000032041c8981 */ /* 0x0080a8000c1e1500 */
[----:B------:R1:W-:Y:S04]  /*342d0*/  STL [R1+0x781c], R26 ;  /* 0x00781c1a01007387 */ /* 0x0003e80000100800 */
[----:B------:R-:W3:Y:S01]  /*342e0*/  LDL R25, [R1+0x2e44] ;  /* 0x002e440001197983 */ /* 0x000ee20000100800 */
[----:B0-----:R-:W-:Y:S02]  /*342f0*/  @!P0 IMAD.MOV.U32 R4, RZ, RZ, R3 ;  /* 0x000000ffff048224 */ /* 0x001fe400078e0003 */
[----:B----4-:R-:W-:Y:S01]  /*34300*/  @!P0 IMAD.MOV.U32 R5, RZ, RZ, R24 ;  /* 0x000000ffff058224 */ /* 0x010fe200078e0018 */
[----:B-1----:R-:W4:Y:S04]  /*34310*/  LDL R26, [R1+0x2e08] ;  /* 0x002e0800011a7983 */ /* 0x002f280000100800 */
[----:B------:R0:W3:Y:S04]  /*34320*/  @!P0 LDG.E.U16 R29, desc[UR50][R4.64] ;  /* 0x00000032041d8981 */ /* 0x0000e8000c1e1500 */
[----:B--2---:R1:W-:Y:S04]  /*34330*/  STL [R1+0x7820], R28 ;  /* 0x0078201c01007387 */ /* 0x0043e80000100800 */
[----:B------:R-:W0:Y:S04]  /*34340*/  LDL R4, [R1+0x2d88] ;  /* 0x002d880001047983 */ /* 0x000e280000100800 */
[----:B------:R-:W0:Y:S01]  /*34350*/  LDL R5, [R1+0x2dc4] ;  /* 0x002dc40001057983 */ /* 0x000e220000100800 */
[----:B------:R-:W-:-:S03]  /*34360*/  PRMT R23, RZ, 0x7610, R23 ;  /* 0x00007610ff177816 */ /* 0x000fc60000000017 */
[----:B------:R-:W2:Y:S04]  /*34370*/  LDL R24, [R1+0x2e48] ;  /* 0x002e480001187983 */ /* 0x000ea80000100800 */
[----:B------:R-:W2:Y:S04]  /*34380*/  LDL R3, [R1+0x2e84] ;  /* 0x002e840001037983 */ /* 0x000ea80000100800 */
[----:B-1----:R-:W4:Y:S01]  /*34390*/  LDL R28, [R1+0x2dc8] ;  /* 0x002dc800011c7983 */ /* 0x002f220000100800 */
[----:B0-----:R-:W-:-:S04]  /*343a0*/  @!P0 LOP3.LUT R5, R5, R4, RZ, 0x3c, !PT ;  /* 0x0000000405058212 */ /* 0x001fc800078e3cff */
[----:B------:R-:W-:-:S04]  /*343b0*/  @!P0 LOP3.LUT R4, R5, R4, RZ, 0x3c, !PT ;  /* 0x0000000405048212 */ /* 0x000fc800078e3cff */
[----:B------:R-:W-:-:S05]  /*343c0*/  @!P0 LOP3.LUT R5, R5, R4, RZ, 0x3c, !PT ;  /* 0x0000000405058212 */ /* 0x000fca00078e3cff */
[----:B------:R0:W2:Y:S01]  /*343d0*/  @!P0 LDG.E.U16 R23, desc[UR50][R4.64] ;  /* 0x0000003204178981 */ /* 0x0000a2000c1e1500 */
[----:B------:R-:W-:-:S03]  /*343e0*/  PRMT R22, RZ, 0x7610, R22 ;  /* 0x00007610ff167816 */ /* 0x000fc60000000016 */
[----:B---3--:R-:W-:Y:S01]  /*343f0*/  STL [R1+0x7824], R29 ;  /* 0x0078241d01007387 */ /* 0x008fe20000100800 */
[----:B------:R-:W-:Y:S01]  /*34400*/  PRMT R21, RZ, 0x7610, R21 ;  /* 0x00007610ff157816 */ /* 0x000fe20000000015 */
[----:B0-----:R-:W-:Y:S02]  /*34410*/  @!P0 IMAD.MOV.U32 R4, RZ, RZ, R27 ;  /* 0x000000ffff048224 */ /* 0x001fe400078e001b */
[----:B----4-:R-:W-:-:S05]  /*34420*/  @!P0 IMAD.MOV.U32 R5, RZ, RZ, R28 ;  /* 0x000000ffff058224 */ /* 0x010fca00078e001c */
[----:B------:R0:W3:Y:S02]  /*34430*/  @!P0 LDG.E.U16 R22, desc[UR50][R4.64] ;  /* 0x0000003204168981 */ /* 0x0000e4000c1e1500 */
[----:B0-----:R-:W-:Y:S02]  /*34440*/  @!P0 IMAD.MOV.U32 R4, RZ, RZ, R25 ;  /* 0x000000ffff048224 */ /* 0x001fe400078e0019 */
[----:B------:R-:W-:-:S05]  /*34450*/  @!P0 IMAD.MOV.U32 R5, RZ, RZ, R26 ;  /* 0x000000ffff058224 */ /* 0x000fca00078e001a */
[----:B------:R0:W4:Y:S04]  /*34460*/  @!P0 LDG.E.U16 R21, desc[UR50][R4.64] ;  /* 0x0000003204158981 */ /* 0x000128000c1e1500 */
[----:B--2---:R1:W-:Y:S04]  /*34470*/  STL [R1+0x7828], R23 ;  /* 0x0078281701007387 */ /* 0x0043e80000100800 */
[----:B------:R-:W2:Y:S04]  /*34480*/  LDL R28, [R1+0x2e88] ;  /* 0x002e8800011c7983 */ /* 0x000ea80000100800 */
[----:B------:R-:W2:Y:S01]  /*34490*/  LDL R27, [R1+0x2ec4] ;  /* 0x002ec400011b7983 */ /* 0x000ea20000100800 */
[----:B------:R-:W-:Y:S01]  /*344a0*/  PRMT R20, RZ, 0x7610, R20 ;  /* 0x00007610ff147816 */ /* 0x000fe20000000014 */
[----:B0-----:R-:W-:-:S02]  /*344b0*/  @!P0 IMAD.MOV.U32 R4, RZ, RZ, R3 ;  /* 0x000000ffff048224 */ /* 0x001fc400078e0003 */
[----:B------:R-:W-:-:S05]  /*344c0*/  @!P0 IMAD.MOV.U32 R5, RZ, RZ, R24 ;  /* 0x000000ffff058224 */ /* 0x000fca00078e0018 */
[----:B------:R2:W2:Y:S01]  /*344d0*/  @!P0 LDG.E.U16 R20, desc[UR50][R4.64] ;  /* 0x0000003204148981 */ /* 0x0004a2000c1e1500 */
[----:B------:R-:W-:-:S03]  /*344e0*/  PRMT R19, RZ, 0x7610, R19 ;  /* 0x00007610ff137816 */ /* 0x000fc60000000013 */
[----:B---3--:R0:W-:Y:S04]  /*344f0*/  STL [R1+0x782c], R22 ;  /* 0x00782c1601007387 */ /* 0x0081e80000100800 */
[----:B------:R-:W3:Y:S04]  /*34500*/  LDL R26, [R1+0x2ec8] ;  /* 0x002ec800011a7983 */ /* 0x000ee80000100800 */
[----:B-1----:R-:W3:Y:S04]  /*34510*/  LDL R23, [R1+0x2f04] ;  /* 0x002f040001177983 */ /* 0x002ee80000100800 */
[----:B----4-:R1:W-:Y:S04]  /*34520*/  STL [R1+0x7830], R21 ;  /* 0x0078301501007387 */ /* 0x0103e80000100800 */
[----:B------:R-:W4:Y:S04]  /*34530*/  LDL R25, [R1+0x2f08] ;  /* 0x002f080001197983 */ /* 0x000f280000100800 */
[----:B------:R-:W4:Y:S04]  /*34540*/  LDL R24, [R1+0x2f44] ;  /* 0x002f440001187983 */ /* 0x000f280000100800 */
[----:B0-----:R-:W4:Y:S04]  /*34550*/  LDL R22, [R1+0x2f48] ;  /* 0x002f480001167983 */ /* 0x001f280000100800 */
[----:B------:R-:W4:Y:S01]  /*34560*/  LDL R3, [R1+0x2f84] ;  /* 0x002f840001037983 */ /* 0x000f220000100800 */
[----:B--2---:R-:W-:-:S02]  /*34570*/  @!P0 IMAD.MOV.U32 R5, RZ, RZ, R28 ;  /* 0x000000ffff058224 */ /* 0x004fc400078e001c */
[----:B------:R-:W-:-:S05]  /*34580*/  @!P0 IMAD.MOV.U32 R4, RZ, RZ, R27 ;  /* 0x000000ffff048224 */ /* 0x000fca00078e001b */
[----:B------:R3:W2:Y:S04]  /*34590*/  @!P0 LDG.E.U16 R19, desc[UR50][R4.64] ;  /* 0x0000003204138981 */ /* 0x0006a8000c1e1500 */
[----:B------:R0:W-:Y:S04]  /*345a0*/  STL [R1+0x7834], R20 ;  /* 0x0078341401007387 */ /* 0x0001e80000100800 */
[----:B-1----:R-:W2:Y:S01]  /*345b0*/  LDL R21, [R1+0x2f88] ;  /* 0x002f880001157983 */ /* 0x002ea20000100800 */
[----:B------:R-:W-:-:S03]  /*345c0*/  PRMT R18, RZ, 0x7610, R18 ;  /* 0x00007610ff127816 */ /* 0x000fc60000000012 */
[----:B0-----:R-:W2:Y:S01]  /*345d0*/  LDL R20, [R1+0x2fc0] ;  /* 0x002fc00001147983 */ /* 0x001ea20000100800 */
[----:B---3--:R-:W-:Y:S02]  /*345e0*/  @!P0 IMAD.MOV.U32 R4, RZ, RZ, R23 ;  /* 0x000000ffff048224 */ /* 0x008fe400078e0017 */
[----:B------:R-:W-:Y:S01]  /*345f0*/  @!P0 IMAD.MOV.U32 R5, RZ, RZ, R26 ;  /* 0x000000ffff058224 */ /* 0x000fe200078e001a */
[----:B------:R-:W-:-:S04]  /*34600*/  PRMT R17, RZ, 0x7610, R17 ;  /* 0x00007610ff117816 */ /* 0x000fc80000000011 */
[----:B------:R4:W3:Y:S02]  /*34610*/  @!P0 LDG.E.U16 R18, desc[UR50][R4.64] ;  /* 0x0000003204128981 */ /* 0x0008e4000c1e1500 */
[----:B----4-:R-:W-:Y:S02]  /*34620*/  @!P0 IMAD.MOV.U32 R4, RZ, RZ, R24 ;  /* 0x000000ffff048224 */ /* 0x010fe400078e0018 */
[----:B------:R-:W-:-:S05]  /*34630*/  @!P0 IMAD.MOV.U32 R5, RZ, RZ, R25 ;  /* 0x000000ffff058224 */ /* 0x000fca00078e0019 */
[----:B------:R0:W4:Y:S04]  /*34640*/  @!P0 LDG.E.U16 R17, desc[UR50][R4.64] ;  /* 0x0000003204118981 */ /* 0x000128000c1e1500 */
[----:B--2---:R1:W-:Y:S04]  /*34650*/  STL [R1+0x7838], R19 ;  /* 0x0078381301007387 */ /* 0x0043e80000100800 */
[----:B------:R-:W2:Y:S04]  /*34660*/  LDL R23, [R1+0x2bd8] ;  /* 0x002bd80001177983 */ /* 0x000ea80000100800 */
[----:B-1----:R-:W2:Y:S01]  /*34670*/  LDL R19, [R1+0x2d10] ;  /* 0x002d100001137983 */ /* 0x002ea20000100800 */
[----:B------:R-:W-:Y:S01]  /*34680*/  PRMT R16, RZ, 0x7610, R16 ;  /* 0x00007610ff107816 */ /* 0x000fe20000000010 */
[----:B0-----:R-:W-:-:S02]  /*34690*/  @!P0 IMAD.MOV.U32 R4, RZ, RZ, R3 ;  /* 0x000000ffff048224 */ /* 0x001fc400078e0003 */
[----:B------:R-:W-:Y:S01]  /*346a0*/  @!P0 IMAD.MOV.U32 R5, RZ, RZ, R22 ;  /* 0x000000ffff058224 */ /* 0x000fe200078e0016 */
[----:B------:R-:W-:-:S04]  /*346b0*/  PRMT R15, RZ, 0x7610, R15 ;  /* 0x00007610ff0f7816 */ /* 0x000fc8000000000f */
[----:B------:R0:W2:Y:S02]  /*346c0*/  @!P0 LDG.E.U16 R16, desc[UR50][R4.64] ;  /* 0x0000003204108981 */ /* 0x0000a4000c1e1500 */
[----:B0-----:R-:W-:Y:S02]  /*346d0*/  @!P0 IMAD.MOV.U32 R4, RZ, RZ, R20 ;  /* 0x000000ffff048224 */ /* 0x001fe400078e0014 */
[----:B------:R-:W-:-:S05]  /*346e0*/  @!P0 IMAD.MOV.U32 R5, RZ, RZ, R21 ;  /* 0x000000ffff058224 */ /* 0x000fca00078e0015 */
[----:B------:R2:W2:Y:S01]  /*346f0*/  @!P0 LDG.E.U16 R15, desc[UR50][R4.64] ;  /* 0x00000032040f8981 */ /* 0x0004a2000c1e1500 */
[----:B------:R-:W-:-:S03]  /*34700*/  PRMT R14, RZ, 0x7610, R14 ;  /* 0x00007610ff0e7816 */ /* 0x000fc6000000000e */
[----:B---3--:R0:W-:Y:S04]  /*34710*/  STL [R1+0x783c], R18 ;  /* 0x00783c1201007387 */ /* 0x0081e80000100800 */
[----:B----4-:R1:W-:Y:S04]  /*34720*/  STL [R1+0x7840], R17 ;  /* 0x0078401101007387 */ /* 0x0103e80000100800 */
[----:B------:R-:W3:Y:S04]  /*34730*/  LDL R3, [R1+0x2cdc] ;  /* 0x002cdc0001037983 */ /* 0x000ee80000100800 */
[----:B------:R-:W4:Y:S01]  /*34740*/  LDL R22, [R1+0x2cd8] ;  /* 0x002cd80001167983 */ /* 0x000f220000100800 */
[----:B--2---:R-:W-:-:S02]  /*34750*/  @!P0 IMAD.MOV.U32 R5, RZ, RZ, R23 ;  /* 0x000000ffff058224 */ /* 0x004fc400078e0017 */
[----:B------:R-:W-:-:S05]  /*34760*/  @!P0 IMAD.MOV.U32 R4, RZ, RZ, R19 ;  /* 0x000000ffff048224 */ /* 0x000fca00078e0013 */
[----:B------:R3:W2:Y:S04]  /*34770*/  @!P0 LDG.E.U16 R14, desc[UR50][R4.64] ;  /* 0x00000032040e8981 */ /* 0x0006a8000c1e1500 */
[----:B------:R-:W-:Y:S04]  /*34780*/  STL [R1+0x7844], R16 ;  /* 0x0078441001007387 */ /* 0x000fe80000100800 */
[----:B------:R-:W4:Y:S04]  /*34790*/  LDL R21, [R1+0x2c98] ;  /* 0x002c980001157983 */ /* 0x000f280000100800 */
[----:B------:R-:W4:Y:S04]  /*347a0*/  LDL R20, [R1+0x2c9c] ;  /* 0x002c9c0001147983 */ /* 0x000f280000100800 */
[----:B------:R3:W-:Y:S04]  /*347b0*/  STL [R1+0x7848], R15 ;  /* 0x0078480f01007387 */ /* 0x0007e80000100800 */
[----:B------:R-:W4:Y:S04]  /*347c0*/  LDL R19, [R1+0x2c58] ;  /* 0x002c580001137983 */ /* 0x000f280000100800 */
[----:B0-----:R-:W4:Y:S04]  /*347d0*/  LDL R18, [R1+0x2c18] ;  /* 0x002c180001127983 */ /* 0x001f280000100800 */
[----:B-1----:R-:W4:Y:S04]  /*347e0*/  LDL R17, [R1+0x2c1c] ;  /* 0x002c1c0001117983 */ /* 0x002f280000100800 */
[----:B---3--:R-:W3:Y:S01]  /*347f0*/  LDL R15, [R1+0x2c5c] ;  /* 0x002c5c00010f7983 */ /* 0x008ee20000100800 */
[----:B------:R-:W-:-:S03]  /*34800*/  @!P0 IMAD.MOV.U32 R4, RZ, RZ, R3 ;  /* 0x000000ffff048224 */ /* 0x000fc600078e0003 */
[----:B--2---:R0:W-:Y:S04]  /*34810*/  STL [R1+0x784c], R14 ;  /* 0x00784c0e01007387 */ /* 0x0041e80000100800 */
[----:B------:R-:W2:Y:S04]  /*34820*/  LDL R16, [R1+0x2bf0] ;  /* 0x002bf00001107983 */ /* 0x000ea80000100800 */
[----:B------:R-:W2:Y:S01]  /*34830*/  LDL R3, [R1+0x2d4c] ;  /* 0x002d4c0001037983 */ /* 0x000ea20000100800 */
[----:B------:R-:W-:Y:S01]  /*34840*/  PRMT R13, RZ, 0x7610, R13 ;  /* 0x00007610ff0d7816 */ /* 0x000fe2000000000d */
[----:B----4-:R-:W-:Y:S01]  /*34850*/  @!P0 IMAD.MOV.U32 R5, RZ, RZ, R22 ;  /* 0x000000ffff058224 */ /* 0x010fe200078e0016 */
[----:B------:R-:W-:-:S04]  /*34860*/  PRMT R12, RZ, 0x7610, R12 ;  /* 0x00007610ff0c7816 */ /* 0x000fc8000000000c */
[----:B------:R1:W4:Y:S01]  /*34870*/  @!P0 LDG.E.U16 R13, desc[UR50][R4.64] ;  /* 0x00000032040d8981 */ /* 0x000322000c1e1500 */
[----:B------:R-:W-:Y:S01]  /*34880*/  PRMT R11, RZ, 0x7610, R11 ;  /* 0x00007610ff0b7816 */ /* 0x000fe2000000000b */
[----:B-1----:R-:W-:Y:S02]  /*34890*/  @!P0 IMAD.MOV.U32 R4, RZ, RZ, R20 ;  /* 0x000000ffff048224 */ /* 0x002fe400078e0014 */
[----:B------:R-:W-:-:S05]  /*348a0*/  @!P0 IMAD.MOV.U32 R5, RZ, RZ, R21 ;  /* 0x000000ffff058224 */ /* 0x000fca00078e0015 */
[----:B------:R3:W4:Y:S01]  /*348b0*/  @!P0 LDG.E.U16 R12, desc[UR50][R4.64] ;  /* 0x00000032040c8981 */ /* 0x000722000c1e1500 */
[----:B------:R-:W-:Y:S01]  /*348c0*/  PRMT R10, RZ, 0x7610, R10 ;  /* 0x00007610ff0a7816 */ /* 0x000fe2000000000a */
[----:B---3--:R-:W-:Y:S02]  /*348d0*/  @!P0 IMAD.MOV.U32 R4, RZ, RZ, R15 ;  /* 0x000000ffff048224 */ /* 0x008fe400078e000f */
[----:B------:R-:W-:-:S05]  /*348e0*/  @!P0 IMAD.MOV.U32 R5, RZ, RZ, R19 ;  /* 0x000000ffff058224 */ /* 0x000fca00078e0013 */
[----:B------:R1:W3:Y:S01]  /*348f0*/  @!P0 LDG.E.U16 R11, desc[UR50][R4.64] ;  /* 0x00000032040b8981 */ /* 0x0002e2000c1e1500 */
[----:B------:R-:W-:Y:S01]  /*34900*/  PRMT R9, RZ, 0x7610, R9 ;  /* 0x00007610ff097816 */ /* 0x000fe20000000009 */
[----:B-1----:R-:W-:Y:S02]  /*34910*/  @!P0 IMAD.MOV.U32 R4, RZ, RZ, R17 ;  /* 0x000000ffff048224 */ /* 0x002fe400078e0011 */
[----:B------:R-:W-:-:S05]  /*34920*/  @!P0 IMAD.MOV.U32 R5, RZ, RZ, R18 ;  /* 0x000000ffff058224 */ /* 0x000fca00078e0012 */
[----:B------:R2:W3:Y:S02]  /*34930*/  @!P0 LDG.E.U16 R10, desc[UR50][R4.64] ;  /* 0x00000032040a8981 */ /* 0x0004e4000c1e1500 */
[----:B--2---:R-:W-:Y:S02]  /*34940*/  @!P0 IMAD.MOV.U32 R5, RZ, RZ, R16 ;  /* 0x000000ffff058224 */ /* 0x004fe400078e0010 */
[----:B------:R-:W-:-:S05]  /*34950*/  @!P0 IMAD.MOV.U32 R4, RZ, RZ, R3 ;  /* 0x000000ffff048224 */ /* 0x000fca00078e0003 */
[----:B------:R-:W2:Y:S04]  /*34960*/  @!P0 LDG.E.U16 R9, desc[UR50][R4.64] ;  /* 0x0000003204098981 */ /* 0x000ea8000c1e1500 */
[----:B----4-:R-:W-:Y:S04]  /*34970*/  STL [R1+0x7850], R13 ;  /* 0x0078500d01007387 */ /* 0x010fe80000100800 */
[----:B0-----:R-:W4:Y:S04]  /*34980*/  LDL R14, [R1+0x2d8c] ;  /* 0x002d8c00010e7983 */ /* 0x001f280000100800 */
[----:B------:R-:W-:Y:S04]  /*34990*/  STL [R1+0x7854], R12 ;  /* 0x0078540c01007387 */ /* 0x000fe80000100800 */
[----:B------:R-:W4:Y:S04]  /*349a0*/  LDL R15, [R1+0x2d50] ;  /* 0x002d5000010f7983 */ /* 0x000f280000100800 */
[----:B---3--:R-:W-:Y:S04]  /*349b0*/  STL [R1+0x7858], R11 ;  /* 0x0078580b01007387 */ /* 0x008fe80000100800 */
[----:B------:R0:W-:Y:S04]  /*349c0*/  STL [R1+0x785c], R10 ;  /* 0x00785c0a01007387 */ /* 0x0001e80000100800 */
[----:B------:R-:W3:Y:S04]  /*349d0*/  LDL R18, [R1+0x2d90] ;  /* 0x002d900001127983 */ /* 0x000ee80000100800 */
[----:B------:R-:W3:Y:S04]  /*349e0*/  LDL R17, [R1+0x2dcc] ;  /* 0x002dcc0001117983 */ /* 0x000ee80000100800 */
[----:B0-----:R-:W3:Y:S04]  /*349f0*/  LDL.LU R10, [R1+0x9f4] ;  /* 0x0009f400010a7983 */ /* 0x001ee80000300800 */
[----:B------:R-:W3:Y:S04]  /*34a00*/  LDL.LU R11, [R1+0x9ec] ;  /* 0x0009ec00010b7983 */ /* 0x000ee80000300800 */
[----:B------:R-:W3:Y:S04]  /*34a10*/  LDL.LU R12, [R1+0x9e4] ;  /* 0x0009e400010c7983 */ /* 0x000ee80000300800 */
[----:B------:R-:W3:Y:S04]  /*34a20*/  LDL.LU R3, [R1+0x9dc] ;  /* 0x0009dc0001037983 */ /* 0x000ee80000300800 */
[----:B------:R-:W3:Y:S04]  /*34a30*/  LDL.LU R13, [R1+0x9d4] ;  /* 0x0009d400010d7983 */ /* 0x000ee80000300800 */
[----:B------:R-:W3:Y:S04]  /*34a40*/  LDL.LU R25, [R1+0x9cc] ;  /* 0x0009cc0001197983 */ /* 0x000ee80000300800 */
[----:B--2---:R0:W-:Y:S04]  /*34a50*/  STL [R1+0x7860], R9 ;  /* 0x0078600901007387 */ /* 0x0041e80000100800 */
[----:B------:R-:W2:Y:S04]  /*34a60*/  LDL R27, [R1+0x2dd0] ;  /* 0x002dd000011b7983 */ /* 0x000ea80000100800 */
[----:B0-----:R-:W2:Y:S01]  /*34a70*/  LDL R9, [R1+0x2e0c] ;  /* 0x002e0c0001097983 */ /* 0x001ea20000100800 */
[----:B------:R-:W-:Y:S01]  /*34a80*/  PRMT R8, RZ, 0x7610, R8 ;  /* 0x00007610ff087816 */ /* 0x000fe20000000008 */
[----:B----4-:R-:W-:Y:S01]  /*34a90*/  @!P0 IMAD.MOV.U32 R4, RZ, RZ, R14 ;  /* 0x000000ffff048224 */ /* 0x010fe200078e000e */
[----:B------:R-:W-:-:S02]  /*34aa0*/  PRMT R7, RZ, 0x7610, R7 ;  /* 0x00007610ff077816 */ /* 0x000fc40000000007 */
[----:B------:R-:W-:Y:S01]  /*34ab0*/  PRMT R6, RZ, 0x7610, R6 ;  /* 0x00007610ff067816 */ /* 0x000fe20000000006 */
[----:B------:R-:W0:Y:S01]  /*34ac0*/  S2R R2, SR_TID.X ;  /* 0x0000000000027919 */ /* 0x000e220000002100 */
[----:B------:R-:W4:Y:S01]  /*34ad0*/  LDL.LU R14, [R1+0x9c4] ;  /* 0x0009c400010e7983 */ /* 0x000f220000300800 */
[----:B------:R-:W-:-:S03]  /*34ae0*/  @!P0 IMAD.MOV.U32 R5, RZ, RZ, R15 ;  /* 0x000000ffff058224 */ /* 0x000fc600078e000f */
[----:B------:R-:W4:Y:S04]  /*34af0*/  LDL.LU R15, [R1+0x88c] ;  /* 0x00088c00010f7983 */ /* 0x000f280000300800 */
[----:B------:R3:W4:Y:S04]  /*34b00*/  @!P0 LDG.E.U16 R8, desc[UR50][R4.64] ;  /* 0x0000003204088981 */ /* 0x000728000c1e1500 */
[----:B------:R-:W4:Y:S04]  /*34b10*/  LDL.LU R16, [R1+0x884] ;  /* 0x0008840001107983 */ /* 0x000f280000300800 */
[----:B------:R-:W4:Y:S04]  /*34b20*/  LDL.LU R22, [R1+0x87c] ;  /* 0x00087c0001167983 */ /* 0x000f280000300800 */
[----:B------:R-:W4:Y:S04]  /*34b30*/  LDL.LU R23, [R1+0x874] ;  /* 0x0008740001177983 */ /* 0x000f280000300800 */
[----:B------:R-:W4:Y:S01]  /*34b40*/  LDL.LU R28, [R1+0x86c] ;  /* 0x00086c00011c7983 */ /* 0x000f220000300800 */
[----:B---3--:R-:W-:-:S02]  /*34b50*/  @!P0 IMAD.MOV.U32 R5, RZ, RZ, R18 ;  /* 0x000000ffff058224 */ /* 0x008fc400078e0012 */
[----:B------:R-:W-:-:S05]  /*34b60*/  @!P0 IMAD.MOV.U32 R4, RZ, RZ, R17 ;  /* 0x000000ffff048224 */ /* 0x000fca00078e0011 */
[----:B------:R2:W3:Y:S02]  /*34b70*/  @!P0 LDG.E.U16 R7, desc[UR50][R4.64] ;  /* 0x0000003204078981 */ /* 0x0004e4000c1e1500 */
[----:B--2---:R-:W-:Y:S02]  /*34b80*/  @!P0 IMAD.MOV.U32 R5, RZ, RZ, R27 ;  /* 0x000000ffff058224 */ /* 0x004fe400078e001b */
[----:B------:R-:W-:-:S05]  /*34b90*/  @!P0 IMAD.MOV.U32 R4, RZ, RZ, R9 ;  /* 0x000000ffff048224 */ /* 0x000fca00078e0009 */
[----:B------:R-:W2:Y:S01]  /*34ba0*/  @!P0 LDG.E.U16 R6, desc[UR50][R4.64] ;  /* 0x0000003204068981 */ /* 0x000ea2000c1e1500 */
[----:B0-----:R-:W-:-:S03]  /*34bb0*/  LOP3.LUT R2, R2, 0x3f, RZ, 0xc0, !PT ;  /* 0x0000003f02027812 */ /* 0x001fc600078ec0ff */
[----:B----4-:R-:W-:Y:S04]  /*34bc0*/  STL [R1+0x7864], R8 ;  /* 0x0078640801007387 */ /* 0x010fe80000100800 */
[----:B------:R-:W4:Y:S04]  /*34bd0*/  LDL.LU R17, [R1+0x864] ;  /* 0x0008640001117983 */ /* 0x000f280000300800 */
[----:B------:R-:W4:Y:S04]  /*34be0*/  LDL.LU R18, [R1+0x85c] ;  /* 0x00085c0001127983 */ /* 0x000f280000300800 */
[----:B------:R-:W4:Y:S04]  /*34bf0*/  LDL.LU R19, [R1+0x854] ;  /* 0x0008540001137983 */ /* 0x000f280000300800 */
[----:B------:R-:W4:Y:S04]  /*34c00*/  LDL.LU R29, [R1+0x67c] ;  /* 0x00067c00011d7983 */ /* 0x000f280000300800 */
[----:B------:R-:W4:Y:S01]  /*34c10*/  LDL.LU R24, [R1+0x674] ;  /* 0x0006740001187983 */ /* 0x000f220000300800 */
[----:B------:R-:W-:-:S03]  /*34c20*/  IMAD.SHL.U32 R2, R2, 0x2, RZ ;  /* 0x0000000202027824 */ /* 0x000fc600078e00ff */
[----:B------:R-:W4:Y:S04]  /*34c30*/  LDL.LU R20, [R1+0x66c] ;  /* 0x00066c0001147983 */ /* 0x000f280000300800 */
[----:B------:R-:W4:Y:S01]  /*34c40*/  LDL.LU R26, [R1+0x664] ;  /* 0x00066400011a7983 */ /* 0x000f220000300800 */
[----:B------:R-:W-:-:S05]  /*34c50*/  LOP3.LUT R21, R2, 0x60, RZ, 0x3c, !PT ;  /* 0x0000006002157812 */ /* 0x000fca00078e3cff */
[----:B------:R-:W-:Y:S04]  /*34c60*/  STS.U16 [R21+UR4+0x5880], R10 ;  /* 0x0058800a15007988 */ /* 0x000fe80008000404 */
[----:B------:R-:W-:Y:S04]  /*34c70*/  STS.U16 [R21+UR4+0x5900], R11 ;  /* 0x0059000b15007988 */ /* 0x000fe80008000404 */
[----:B------:R-:W-:Y:S04]  /*34c80*/  STS.U16 [R21+UR4+0x5980], R12 ;  /* 0x0059800c15007988 */ /* 0x000fe80008000404 */
[----:B------:R0:W-:Y:S04]  /*34c90*/  STS.U16 [R21+UR4+0x5a00], R3 ;  /* 0x005a000315007988 */ /* 0x0001e80008000404 */
[----:B---3--:R-:W-:Y:S04]  /*34ca0*/  STL [R1+0x7868], R7 ;  /* 0x0078680701007387 */ /* 0x008fe80000100800 */
[----:B------:R-:W3:Y:S04]  /*34cb0*/  LDL.LU R27, [R1+0x65c] ;  /* 0x00065c00011b7983 */ /* 0x000ee80000300800 */
[----:B--2---:R-:W-:Y:S04]  /*34cc0*/  STL [R1+0x786c], R6 ;  /* 0x00786c0601007387 */ /* 0x004fe80000100800 */
[----:B0-----:R-:W2:Y:S04]  /*34cd0*/  LDL.LU R3, [R1+0x650] ;  /* 0x0006500001037983 */ /* 0x001ea80000300800 */
[----:B------:R-:W-:Y:S04]  /*34ce0*/  STS.U16 [R21+UR4+0x5a80], R13 ;  /* 0x005a800d15007988 */ /* 0x000fe80008000404 */
[----:B------:R0:W-:Y:S04]  /*34cf0*/  STS.U16 [R21+UR4+0x5b00], R25 ;  /* 0x005b001915007988 */ /* 0x0001e80008000404 */
[----:B------:R-:W-:Y:S04]  /*34d00*/  STS.U16 [R21+UR4+0x5b80], R14 ;  /* 0x005b800e15007988 */ /* 0x000fe80008000404 */
[----:B------:R-:W-:Y:S04]  /*34d10*/  STS.U16 [R21+UR4+0x7800], R15 ;  /* 0x0078000f15007988 */ /* 0x000fe80008000404 */
[----:B------:R-:W-:Y:S04]  /*34d20*/  STS.U16 [R21+UR4+0x7880], R16 ;  /* 0x0078801015007988 */ /* 0x000fe80008000404 */
[----:B------:R1:W-:Y:S04]  /*34d30*/  STS.U16 [R21+UR4+0x7900], R22 ;  /* 0x0079001615007988 */ /* 0x0003e80008000404 */
[----:B------:R1:W-:Y:S04]  /*34d40*/  STS.U16 [R21+UR4+0x7980], R23 ;  /* 0x0079801715007988 */ /* 0x0003e80008000404 */
[----:B0-----:R-:W2:Y:S04]  /*34d50*/  LDL.LU R25, [R1+0x64c] ;  /* 0x00064c0001197983 */ /* 0x001ea80000300800 */
[----:B------:R0:W-:Y:S04]  /*34d60*/  STS.U16 [R21+UR4+0x7a00], R28 ;  /* 0x007a001c15007988 */ /* 0x0001e80008000404 */
[----:B----4-:R-:W-:Y:S04]  /*34d70*/  STS.U16 [R21+UR4+0x7a80], R17 ;  /* 0x007a801115007988 */ /* 0x010fe80008000404 */
[----:B------:R-:W-:Y:S04]  /*34d80*/  STS.U16 [R21+UR4+0x7b00], R18 ;  /* 0x007b001215007988 */ /* 0x000fe80008000404 */
[----:B-1----:R-:W4:Y:S04]  /*34d90*/  LDL.LU R22, [R1+0x648] ;  /* 0x0006480001167983 */ /* 0x002f280000300800 */
[----:B------:R-:W4:Y:S04]  /*34da0*/  LDL.LU R23, [R1+0x414] ;  /* 0x0004140001177983 */ /* 0x000f280000300800 */
[----:B------:R-:W-:Y:S04]  /*34db0*/  STS.U16 [R21+UR4+0x7b80], R19 ;  /* 0x007b801315007988 */ /* 0x000fe80008000404 */
[----:B------:R1:W-:Y:S04]  /*34dc0*/  STS.U16 [R21+UR4+0x9800], R29 ;  /* 0x0098001d15007988 */ /* 0x0003e80008000404 */
[----:B------:R3:W-:Y:S04]  /*34dd0*/  STS.U16 [R21+UR4+0x9880], R24 ;  /* 0x0098801815007988 */ /* 0x0007e80008000404 */
[----:B0-----:R-:W4:Y:S04]  /*34de0*/  LDL.LU R28, [R1+0x40c] ;  /* 0x00040c00011c7983 */ /* 0x001f280000300800 */
[----:B------:R-:W4:Y:S04]  /*34df0*/  LDL.LU R7, [R1+0x404] ;  /* 0x0004040001077983 */ /* 0x000f280000300800 */
[----:B------:R-:W-:Y:S04]  /*34e00*/  STS.U16 [R21+UR4+0x9900], R20 ;  /* 0x0099001415007988 */ /* 0x000fe80008000404 */
[----:B-1----:R-:W4:Y:S04]  /*34e10*/  LDL.LU R29, [R1+0x3fc] ;  /* 0x0003fc00011d7983 */ /* 0x002f280000300800 */
[----:B---3--:R-:W3:Y:S04]  /*34e20*/  LDL.LU R24, [R1+0x3f4] ;  /* 0x0003f40001187983 */ /* 0x008ee80000300800 */
[----:B------:R-:W3:Y:S04]  /*34e30*/  LDL.LU R8, [R1+0x3f0] ;  /* 0x0003f00001087983 */ /* 0x000ee80000300800 */
[----:B------:R0:W-:Y:S04]  /*34e40*/  STS.U16 [R21+UR4+0x9980], R26 ;  /* 0x0099801a15007988 */ /* 0x0001e80008000404 */
[----:B------:R-:W3:Y:S04]  /*34e50*/  LDL.LU R9, [R1+0x3ec] ;  /* 0x0003ec0001097983 */ /* 0x000ee80000300800 */
[----:B0-----:R-:W3:Y:S04]  /*34e60*/  LDL.LU R26, [R1+0x3e8] ;  /* 0x0003e800011a7983 */ /* 0x001ee80000300800 */
[----:B------:R-:W3:Y:S04]  /*34e70*/  LDL.LU R10, [R1+0x2c4] ;  /* 0x0002c400010a7983 */ /* 0x000ee80000300800 */
[----:B------:R-:W3:Y:S04]  /*34e80*/  LDL.LU R11, [R1+0x2bc] ;  /* 0x0002bc00010b7983 */ /* 0x000ee80000300800 */
[----:B------:R0:W-:Y:S04]  /*34e90*/  STS.U16 [R21+UR4+0x9a00], R27 ;  /* 0x009a001b15007988 */ /* 0x0001e80008000404 */
[----:B------:R-:W3:Y:S04]  /*34ea0*/  LDL.LU R12, [R1+0x2b4] ;  /* 0x0002b400010c7983 */ /* 0x000ee80000300800 */
[----:B0-----:R-:W3:Y:S04]  /*34eb0*/  LDL.LU R27, [R1+0x2ac] ;  /* 0x0002ac00011b7983 */ /* 0x001ee80000300800 */
[----:B------:R-:W3:Y:S04]  /*34ec0*/  LDL.LU R13, [R1+0x2a4] ;  /* 0x0002a400010d7983 */ /* 0x000ee80000300800 */
[----:B--2---:R0:W-:Y:S04]  /*34ed0*/  STS.U16 [R21+UR4+0x9a80], R3 ;  /* 0x009a800315007988 */ /* 0x0041e80008000404 */
[----:B0-----:R-:W2:Y:S04]  /*34ee0*/  LDL.LU R3, [R1+0x2a0] ;  /* 0x0002a00001037983 */ /* 0x001ea80000300800 */
[----:B------:R-:W2:Y:S04]  /*34ef0*/  LDL.LU R14, [R1+0x29c] ;  /* 0x00029c00010e7983 */ /* 0x000ea80000300800 */
[----:B------:R-:W2:Y:S04]  /*34f00*/  LDL.LU R15, [R1+0x298] ;  /* 0x00029800010f7983 */ /* 0x000ea80000300800 */
[----:B------:R-:W2:Y:S04]  /*34f10*/  LDL.LU R16, [R1+0x188] ;  /* 0x0001880001107983 */ /* 0x000ea80000300800 */
[----:B------:R-:W2:Y:S04]  /*34f20*/  LDL.LU R17, [R1+0x180] ;  /* 0x0001800001117983 */ /* 0x000ea80000300800 */
[----:B------:R0:W-:Y:S04]  /*34f30*/  STS.U16 [R21+UR4+0x9b00], R25 ;  /* 0x009b001915007988 */ /* 0x0001e80008000404 */
[----:B------:R-:W2:Y:S04]  /*34f40*/  LDL.LU R18, [R1+0x178] ;  /* 0x0001780001127983 */ /* 0x000ea80000300800 */
[----:B----4-:R1:W-:Y:S04]  /*34f50*/  STS.U16 [R21+UR4+0x9b80], R22 ;  /* 0x009b801615007988 */ /* 0x0103e80008000404 */
[----:B------:R4:W-:Y:S04]  /*34f60*/  STS.U16 [R21+UR4+0xb800], R23 ;  /* 0x00b8001715007988 */ /* 0x0009e80008000404 */
[----:B0-----:R-:W2:Y:S04]  /*34f70*/  LDL.LU R25, [R1+0x170] ;  /* 0x0001700001197983 */ /* 0x001ea80000300800 */
[----:B------:R-:W2:Y:S04]  /*34f80*/  LDL.LU R19, [R1+0x160] ;  /* 0x0001600001137983 */ /* 0x000ea80000300800 */
[----:B------:R-:W2:Y:S04]  /*34f90*/  LDL.LU R20, [R1+0x15c] ;  /* 0x00015c0001147983 */ /* 0x000ea80000300800 */
[----:B-1----:R-:W2:Y:S04]  /*34fa0*/  LDL.LU R22, [R1+0x158] ;  /* 0x0001580001167983 */ /* 0x002ea80000300800 */
[----:B------:R0:W-:Y:S04]  /*34fb0*/  STS.U16 [R21+UR4+0xb880], R28 ;  /* 0x00b8801c15007988 */ /* 0x0001e80008000404 */
[----:B----4-:R-:W4:Y:S04]  /*34fc0*/  LDL.LU R23, [R1+0xaf4] ;  /* 0x000af40001177983 */ /* 0x010f280000300800 */
[----:B------:R-:W-:Y:S04]  /*34fd0*/  STS.U16 [R21+UR4+0xb900], R7 ;  /* 0x00b9000715007988 */ /* 0x000fe80008000404 */
[----:B------:R1:W-:Y:S04]  /*34fe0*/  STS.U16 [R21+UR4+0xb980], R29 ;  /* 0x00b9801d15007988 */ /* 0x0003e80008000404 */
[----:B---3--:R3:W-:Y:S04]  /*34ff0*/  STS.U16 [R21+UR4+0xba00], R24 ;  /* 0x00ba001815007988 */ /* 0x0087e80008000404 */
[----:B------:R-:W-:Y:S04]  /*35000*/  STS.U16 [R21+UR4+0xba80], R8 ;  /* 0x00ba800815007988 */ /* 0x000fe80008000404 */
[----:B0-----:R-:W4:Y:S04]  /*35010*/  LDL.LU R28, [R1+0xaf0] ;  /* 0x000af000011c7983 */ /* 0x001f280000300800 */
[----:B-1----:R-:W4:Y:S04]  /*35020*/  LDL.LU R29, [R1+0xaec] ;  /* 0x000aec00011d7983 */ /* 0x002f280000300800 */
[----:B------:R-:W-:Y:S04]  /*35030*/  STS.U16 [R21+UR4+0xbb00], R9 ;  /* 0x00bb000915007988 */ /* 0x000fe80008000404 */
[----:B---3--:R-:W3:Y:S04]  /*35040*/  LDL.LU R24, [R1+0xae8] ;  /* 0x000ae80001187983 */ /* 0x008ee80000300800 */
[----:B------:R0:W-:Y:S04]  /*35050*/  STS.U16 [R21+UR4+0xbb80], R26 ;  /* 0x00bb801a15007988 */ /* 0x0001e80008000404 */
[----:B------:R-:W-:Y:S04]  /*35060*/  STS.U16 [R21+UR4+0xd800], R10 ;  /* 0x00d8000a15007988 */ /* 0x000fe80008000404 */
[----:B------:R-:W-:Y:S04]  /*35070*/  STS.U16 [R21+UR4+0xd880], R11 ;  /* 0x00d8800b15007988 */ /* 0x000fe80008000404 */
[----:B------:R-:W-:Y:S04]  /*35080*/  STS.U16 [R21+UR4+0xd900], R12 ;  /* 0x00d9000c15007988 */ /* 0x000fe80008000404 */
[----:B0-----:R-:W3:Y:S04]  /*35090*/  LDL.LU R26, [R1+0xae4] ;  /* 0x000ae400011a7983 */ /* 0x001ee80000300800 */
[----:B------:R0:W-:Y:S04]  /*350a0*/  STS.U16 [R21+UR4+0xd980], R27 ;  /* 0x00d9801b15007988 */ /* 0x0001e80008000404 */
[----:B------:R-:W-:Y:S04]  /*350b0*/  STS.U16 [R21+UR4+0xda00], R13 ;  /* 0x00da000d15007988 */ /* 0x000fe80008000404 */
[----:B0-----:R-:W3:Y:S04]  /*350c0*/  LDL.LU R27, [R1+0xae0] ;  /* 0x000ae000011b7983 */ /* 0x001ee80000300800 */
[----:B--2---:R0:W-:Y:S04]  /*350d0*/  STS.U16 [R21+UR4+0xda80], R3 ;  /* 0x00da800315007988 */ /* 0x0041e80008000404 */
[----:B0-----:R-:W2:Y:S04]  /*350e0*/  LDL.LU R3, [R1+0xadc] ;  /* 0x000adc0001037983 */ /* 0x001ea80000300800 */
[----:B------:R-:W-:Y:S04]  /*350f0*/  STS.U16 [R21+UR4+0xdb00], R14 ;  /* 0x00db000e15007988 */ /* 0x000fe80008000404 */
[----:B------:R-:W-:Y:S04]  /*35100*/  STS.U16 [R21+UR4+0xdb80], R15 ;  /* 0x00db800f15007988 */ /* 0x000fe80008000404 */
[----:B------:R-:W-:Y:S04]  /*35110*/  STS.U16 [R21+UR4+0xf800], R16 ;  /* 0x00f8001015007988 */ /* 0x000fe80008000404 */
[----:B------:R-:W-:Y:S04]  /*35120*/  STS.U16 [R21+UR4+0xf880], R17 ;  /* 0x00f8801115007988 */ /* 0x000fe80008000404 */
[----:B------:R-:W-:Y:S04]  /*35130*/  STS.U16 [R21+UR4+0xf900], R18 ;  /* 0x00f9001215007988 */ /* 0x000fe80008000404 */
[----:B------:R0:W-:Y:S04]  /*35140*/  STS.U16 [R21+UR4+0xf980], R25 ;  /* 0x00f9801915007988 */ /* 0x0001e80008000404 */
[----:B------:R1:W-:Y:S04]  /*35150*/  STS.U16 [R21+UR4+0xfa00], R0 ;  /* 0x00fa000015007988 */ /* 0x0003e80008000404 */
[----:B------:R-:W-:Y:S04]  /*35160*/  STS.U16 [R21+UR4+0xfa80], R19 ;  /* 0x00fa801315007988 */ /* 0x000fe80008000404 */
[----:B------:R-:W-:Y:S04]  /*35170*/  STS.U16 [R21+UR4+0xfb00], R20 ;  /* 0x00fb001415007988 */ /* 0x000fe80008000404 */
[----:B------:R-:W-:Y:S04]  /*35180*/  STS.U16 [R21+UR4+0xfb80], R22 ;  /* 0x00fb801615007988 */ /* 0x000fe80008000404 */
[----:B0-----:R-:W2:Y:S01]  /*35190*/  LDL.LU R25, [R1+0xad8] ;  /* 0x000ad80001197983 */ /* 0x001ea20000300800 */
[----:B-1----:R-:W-:-:S03]  /*351a0*/  LOP3.LUT R0, R2, 0x70, RZ, 0x3c, !PT ;  /* 0x0000007002007812 */ /* 0x002fc600078e3cff */
[----:B------:R-:W2:Y:S04]  /*351b0*/  LDL.LU R5, [R1+0xad4] ;  /* 0x000ad40001057983 */ /* 0x000ea80000300800 */
[----:B----4-:R0:W-:Y:S04]  /*351c0*/  STS.U16 [R0+UR4+0x1c00], R23 ;  /* 0x001c001700007988 */ /* 0x0101e80008000404 */
[----:B------:R1:W-:Y:S04]  /*351d0*/  STS.U16 [R0+UR4+0x1c80], R28 ;  /* 0x001c801c00007988 */ /* 0x0003e80008000404 */
[----:B------:R-:W-:Y:S04]  /*351e0*/  STS.U16 [R0+UR4+0x1d00], R29 ;  /* 0x001d001d00007988 */ /* 0x000fe80008000404 */
[----:B---3--:R3:W-:Y:S04]  /*351f0*/  STS.U16 [R0+UR4+0x1d80], R24 ;  /* 0x001d801800007988 */ /* 0x0087e80008000404 */
[----:B0-----:R-:W4:Y:S04]  /*35200*/  LDL.LU R23, [R1+0xad0] ;  /* 0x000ad00001177983 */ /* 0x001f280000300800 */
[----:B-1----:R-:W4:Y:S04]  /*35210*/  LDL.LU R28, [R1+0xacc] ;  /* 0x000acc00011c7983 */ /* 0x002f280000300800 */
[----:B------:R-:W4:Y:S04]  /*35220*/  LDL.LU R7, [R1+0xac8] ;  /* 0x000ac80001077983 */ /* 0x000f280000300800 */
[----:B------:R-:W4:Y:S04]  /*35230*/  LDL.LU R8, [R1+0xac4] ;  /* 0x000ac40001087983 */ /* 0x000f280000300800 */
[----:B---3--:R-:W3:Y:S04]  /*35240*/  LDL.LU R24, [R1+0xac0] ;  /* 0x000ac00001187983 */ /* 0x008ee80000300800 */
[----:B------:R-:W3:Y:S04]  /*35250*/  LDL.LU R9, [R1+0xabc] ;  /* 0x000abc0001097983 */ /* 0x000ee80000300800 */
[----:B------:R-:W3:Y:S04]  /*35260*/  LDL.LU R10, [R1+0xab8] ;  /* 0x000ab800010a7983 */ /* 0x000ee80000300800 */
[----:B------:R0:W-:Y:S04]  /*35270*/  STS.U16 [R0+UR4+0x1e00], R26 ;  /* 0x001e001a00007988 */ /* 0x0001e80008000404 */
[----:B------:R-:W3:Y:S04]  /*35280*/  LDL.LU R11, [R1+0x9bc] ;  /* 0x0009bc00010b7983 */ /* 0x000ee80000300800 */
[----:B0-----:R-:W3:Y:S04]  /*35290*/  LDL.LU R26, [R1+0x9b4] ;  /* 0x0009b400011a7983 */ /* 0x001ee80000300800 */
[----:B------:R0:W-:Y:S04]  /*352a0*/  STS.U16 [R0+UR4+0x1e80], R27 ;  /* 0x001e801b00007988 */ /* 0x0001e80008000404 */
[----:B------:R-:W3:Y:S04]  /*352b0*/  LDL.LU R12, [R1+0x9ac] ;  /* 0x0009ac00010c7983 */ /* 0x000ee80000300800 */
[----:B0-----:R-:W3:Y:S04]  /*352c0*/  LDL.LU R27, [R1+0x9a4] ;  /* 0x0009a400011b7983 */ /* 0x001ee80000300800 */
[----:B------:R-:W3:Y:S04]  /*352d0*/  LDL.LU R13, [R1+0x99c] ;  /* 0x00099c00010d7983 */ /* 0x000ee80000300800 */
[----:B------:R-:W3:Y:S04]  /*352e0*/  LDL.LU R14, [R1+0x994] ;  /* 0x00099400010e7983 */ /* 0x000ee80000300800 */
[----:B------:R-:W3:Y:S04]  /*352f0*/  LDL.LU R15, [R1+0x990] ;  /* 0x00099000010f7983 */ /* 0x000ee80000300800 */
[----:B------:R-:W3:Y:S04]  /*35300*/  LDL.LU R16, [R1+0x98c] ;  /* 0x00098c0001107983 */ /* 0x000ee80000300800 */
[----:B------:R-:W3:Y:S04]  /*35310*/  LDL.LU R17, [R1+0x84c] ;  /* 0x00084c0001117983 */ /* 0x000ee80000300800 */
        /* <DEDUP_REMOVED lines=9> */
[----:B------:R-:W-:Y:S04]  /*353b0*/  STS.U16 [R0+UR4+0x3c00], R5 ;  /* 0x003c000500007988 */ /* 0x000fe80008000404 */
[----:B0-----:R-:W2:Y:S04]  /*353c0*/  LDL.LU R25, [R1+0x644] ;  /* 0x0006440001197983 */ /* 0x001ea80000300800 */
[----:B----4-:R0:W-:Y:S04]  /*353d0*/  STS.U16 [R0+UR4+0x3c80], R23 ;  /* 0x003c801700007988 */ /* 0x0101e80008000404 */
[----:B------:R1:W-:Y:S04]  /*353e0*/  STS.U16 [R0+UR4+0x3d00], R28 ;  /* 0x003d001c00007988 */ /* 0x0003e80008000404 */
[----:B------:R-:W-:Y:S04]  /*353f0*/  STS.U16 [R0+UR4+0x3d80], R7 ;  /* 0x003d800700007988 */ /* 0x000fe80008000404 */
[----:B------:R-:W-:Y:S04]  /*35400*/  STS.U16 [R0+UR4+0x3e00], R8 ;  /* 0x003e000800007988 */ /* 0x000fe80008000404 */
[----:B---3--:R3:W-:Y:S04]  /*35410*/  STS.U16 [R0+UR4+0x3e80], R24 ;  /* 0x003e801800007988 */ /* 0x0087e80008000404 */
[----:B------:R-:W-:Y:S04]  /*35420*/  STS.U16 [R0+UR4+0x3f00], R9 ;  /* 0x003f000900007988 */ /* 0x000fe80008000404 */
[----:B0-----:R-:W4:Y:S04]  /*35430*/  LDL.LU R23, [R1+0x640] ;  /* 0x0006400001177983 */ /* 0x001f280000300800 */
[----:B-1----:R-:W4:Y:S04]  /*35440*/  LDL.LU R28, [R1+0x63c] ;  /* 0x00063c00011c7983 */ /* 0x002f280000300800 */
[----:B------:R-:W-:Y:S04]  /*35450*/  STS.U16 [R0+UR4+0x3f80], R10 ;  /* 0x003f800a00007988 */ /* 0x000fe80008000404 */
[----:B------:R-:W-:Y:S04]  /*35460*/  STS.U16 [R0+UR4+0x5c00], R11 ;  /* 0x005c000b00007988 */ /* 0x000fe80008000404 */
[----:B---3--:R-:W3:Y:S04]  /*35470*/  LDL.LU R24, [R1+0x638] ;  /* 0x0006380001187983 */ /* 0x008ee80000300800 */
[----:B------:R0:W-:Y:S04]  /*35480*/  STS.U16 [R0+UR4+0x5c80], R26 ;  /* 0x005c801a00007988 */ /* 0x0001e80008000404 */
[----:B------:R-:W-:Y:S04]  /*35490*/  STS.U16 [R0+UR4+0x5d00], R12 ;  /* 0x005d000c00007988 */ /* 0x000fe80008000404 */
[----:B0-----:R-:W3:Y:S04]  /*354a0*/  LDL.LU R26, [R1+0x634] ;  /* 0x00063400011a7983 */ /* 0x001ee80000300800 */
[----:B------:R0:W-:Y:S04]  /*354b0*/  STS.U16 [R0+UR4+0x5d80], R27 ;  /* 0x005d801b00007988 */ /* 0x0001e80008000404 */
[----:B------:R-:W-:Y:S04]  /*354c0*/  STS.U16 [R0+UR4+0x5e00], R13 ;  /* 0x005e000d00007988 */ /* 0x000fe80008000404 */
[----:B------:R-:W-:Y:S04]  /*354d0*/  STS.U16 [R0+UR4+0x5e80], R14 ;  /* 0x005e800e00007988 */ /* 0x000fe80008000404 */
[----:B------:R-:W-:Y:S04]  /*354e0*/  STS.U16 [R0+UR4+0x5f00], R15 ;  /* 0x005f000f00007988 */ /* 0x000fe80008000404 */
[----:B------:R-:W-:Y:S04]  /*354f0*/  STS.U16 [R0+UR4+0x5f80], R16 ;  /* 0x005f801000007988 */ /* 0x000fe80008000404 */
[----:B------:R-:W-:Y:S04]  /*35500*/  STS.U16 [R0+UR4+0x7c00], R17 ;  /* 0x007c001100007988 */ /* 0x000fe80008000404 */
[----:B0-----:R-:W3:Y:S04]  /*35510*/  LDL.LU R27, [R1+0x630] ;  /* 0x00063000011b7983 */ /* 0x001ee80000300800 */
[----:B------:R-:W-:Y:S04]  /*35520*/  STS.U16 [R0+UR4+0x7c80], R18 ;  /* 0x007c801200007988 */ /* 0x000fe80008000404 */
[----:B--2---:R0:W-:Y:S04]  /*35530*/  STS.U16 [R0+UR4+0x7d00], R3 ;  /* 0x007d000300007988 */ /* 0x0041e80008000404 */
[----:B0-----:R-:W2:Y:S04]  /*35540*/  LDL.LU R3, [R1+0x58c] ;  /* 0x00058c0001037983 */ /* 0x001ea80000300800 */
[----:B------:R-:W-:Y:S04]  /*35550*/  STS.U16 [R0+UR4+0x7d80], R19 ;  /* 0x007d801300007988 */ /* 0x000fe80008000404 */
[----:B------:R-:W-:Y:S04]  /*35560*/  STS.U16 [R0+UR4+0x7e00], R20 ;  /* 0x007e001400007988 */ /* 0x000fe80008000404 */
[----:B------:R-:W-:Y:S04]  /*35570*/  STS.U16 [R0+UR4+0x7e80], R21 ;  /* 0x007e801500007988 */ /* 0x000fe80008000404 */
[----:B------:R-:W-:Y:S04]  /*35580*/  STS.U16 [R0+UR4+0x7f00], R22 ;  /* 0x007f001600007988 */ /* 0x000fe80008000404 */
[----:B------:R0:W-:Y:S04]  /*35590*/  STS.U16 [R0+UR4+0x7f80], R29 ;  /* 0x007f801d00007988 */ /* 0x0001e80008000404 */
[----:B------:R-:W2:Y:S04]  /*355a0*/  LDL.LU R5, [R1+0x588] ;  /* 0x0005880001057983 */ /* 0x000ea80000300800 */
[----:B------:R1:W-:Y:S04]  /*355b0*/  STS.U16 [R0+UR4+0x9c00], R25 ;  /* 0x009c001900007988 */ /* 0x0003e80008000404 */
[----:B0-----:R-:W2:Y:S04]  /*355c0*/  LDL.LU R29, [R1+0x3e4] ;  /* 0x0003e400011d7983 */ /* 0x001ea80000300800 */
[----:B-1----:R-:W2:Y:S04]  /*355d0*/  LDL.LU R25, [R1+0x3e0] ;  /* 0x0003e00001197983 */ /* 0x002ea80000300800 */
[----:B------:R-:W2:Y:S04]  /*355e0*/  LDL.LU R7, [R1+0x3dc] ;  /* 0x0003dc0001077983 */ /* 0x000ea80000300800 */
[----:B------:R-:W2:Y:S04]  /*355f0*/  LDL.LU R8, [R1+0x3d8] ;  /* 0x0003d80001087983 */ /* 0x000ea80000300800 */
[----:B----4-:R-:W-:Y:S04]  /*35600*/  STS.U16 [R0+UR4+0x9c80], R23 ;  /* 0x009c801700007988 */ /* 0x010fe80008000404 */
[----:B------:R0:W-:Y:S04]  /*35610*/  STS.U16 [R0+UR4+0x9d00], R28 ;  /* 0x009d001c00007988 */ /* 0x0001e80008000404 */
[----:B---3--:R1:W-:Y:S04]  /*35620*/  STS.U16 [R0+UR4+0x9d80], R24 ;  /* 0x009d801800007988 */ /* 0x0083e80008000404 */
[----:B0-----:R-:W3:Y:S04]  /*35630*/  LDL.LU R28, [R1+0x3d4] ;  /* 0x0003d400011c7983 */ /* 0x001ee80000300800 */
[----:B------:R-:W4:Y:S04]  /*35640*/  LDL.LU R9, [R1+0x3d0] ;  /* 0x0003d00001097983 */ /* 0x000f280000300800 */
[----:B------:R-:W4:Y:S04]  /*35650*/  LDL.LU R10, [R1+0x3cc] ;  /* 0x0003cc00010a7983 */ /* 0x000f280000300800 */
[----:B------:R-:W4:Y:S04]  /*35660*/  LDL.LU R11, [R1+0x3c8] ;  /* 0x0003c800010b7983 */ /* 0x000f280000300800 */
[----:B-1----:R-:W4:Y:S04]  /*35670*/  LDL.LU R24, [R1+0x294] ;  /* 0x0002940001187983 */ /* 0x002f280000300800 */
[----:B------:R0:W-:Y:S04]  /*35680*/  STS.U16 [R0+UR4+0x9e00], R26 ;  /* 0x009e001a00007988 */ /* 0x0001e80008000404 */
[----:B------:R-:W4:Y:S04]  /*35690*/  LDL.LU R12, [R1+0x290] ;  /* 0x00029000010c7983 */ /* 0x000f280000300800 */
[----:B0-----:R-:W4:Y:S04]  /*356a0*/  LDL.LU R26, [R1+0x28c] ;  /* 0x00028c00011a7983 */ /* 0x001f280000300800 */
[----:B------:R-:W4:Y:S04]  /*356b0*/  LDL.LU R13, [R1+0x288] ;  /* 0x00028800010d7983 */ /* 0x000f280000300800 */
[----:B------:R-:W4:Y:S04]  /*356c0*/  LDL.LU R14, [R1+0x284] ;  /* 0x00028400010e7983 */ /* 0x000f280000300800 */
[----:B------:R-:W4:Y:S04]  /*356d0*/  LDL.LU R15, [R1+0x280] ;  /* 0x00028000010f7983 */ /* 0x000f280000300800 */
[----:B------:R-:W4:Y:S04]  /*356e0*/  LDL.LU R16, [R1+0x27c] ;  /* 0x00027c0001107983 */ /* 0x000f280000300800 */
[----:B------:R-:W4:Y:S04]  /*356f0*/  LDL.LU R17, [R1+0x278] ;  /* 0x0002780001117983 */ /* 0x000f280000300800 */
        /* <DEDUP_REMOVED lines=8> */
[----:B--2---:R0:W-:Y:S04]  /*35780*/  STS.U16 [R0+UR4+0x9f00], R3 ;  /* 0x009f000300007988 */ /* 0x0041e80008000404 */
[----:B0-----:R-:W2:Y:S04]  /*35790*/  LDL.LU R3, [R1+0x138] ;  /* 0x0001380001037983 */ /* 0x001ea80000300800 */
[----:B------:R-:W-:Y:S04]  /*357a0*/  STS.U16 [R0+UR4+0x9f80], R5 ;  /* 0x009f800500007988 */ /* 0x000fe80008000404 */
[----:B------:R0:W-:Y:S04]  /*357b0*/  STS.U16 [R0+UR4+0xbc00], R29 ;  /* 0x00bc001d00007988 */ /* 0x0001e80008000404 */
[----:B------:R1:W-:Y:S04]  /*357c0*/  STS.U16 [R0+UR4+0xbc80], R25 ;  /* 0x00bc801900007988 */ /* 0x0003e80008000404 */
[----:B------:R-:W-:Y:S04]  /*357d0*/  STS.U16 [R0+UR4+0xbd00], R7 ;  /* 0x00bd000700007988 */ /* 0x000fe80008000404 */
[----:B------:R-:W-:Y:S04]  /*357e0*/  STS.U16 [R0+UR4+0xbd80], R8 ;  /* 0x00bd800800007988 */ /* 0x000fe80008000404 */
[----:B0-----:R-:W2:Y:S04]  /*357f0*/  LDL.LU R29, [R1+0x114] ;  /* 0x00011400011d7983 */ /* 0x001ea80000300800 */
[----:B-1----:R-:W2:Y:S04]  /*35800*/  LDL.LU R25, [R1+0x110] ;  /* 0x0001100001197983 */ /* 0x002ea80000300800 */
[----:B---3--:R0:W-:Y:S04]  /*35810*/  STS.U16 [R0+UR4+0xbe00], R28 ;  /* 0x00be001c00007988 */ /* 0x0081e80008000404 */
[----:B----4-:R-:W-:Y:S04]  /*35820*/  STS.U16 [R0+UR4+0xbe80], R9 ;  /* 0x00be800900007988 */ /* 0x010fe80008000404 */
[----:B------:R-:W-:Y:S04]  /*35830*/  STS.U16 [R0+UR4+0xbf00], R10 ;  /* 0x00bf000a00007988 */ /* 0x000fe80008000404 */
[----:B------:R-:W-:Y:S04]  /*35840*/  STS.U16 [R0+UR4+0xbf80], R11 ;  /* 0x00bf800b00007988 */ /* 0x000fe80008000404 */
[----:B------:R1:W-:Y:S04]  /*35850*/  STS.U16 [R0+UR4+0xdc00], R24 ;  /* 0x00dc001800007988 */ /* 0x0003e80008000404 */
[----:B------:R-:W-:Y:S04]  /*35860*/  STS.U16 [R0+UR4+0xdc80], R12 ;  /* 0x00dc800c00007988 */ /* 0x000fe80008000404 */
[----:B0-----:R-:W3:Y:S04]  /*35870*/  LDL.LU R28, [R1+0x10c] ;  /* 0x00010c00011c7983 */ /* 0x001ee80000300800 */
[----:B-1----:R-:W4:Y:S04]  /*35880*/  LDL.LU R24, [R1+0x108] ;  /* 0x0001080001187983 */ /* 0x002f280000300800 */
[----:B------:R0:W-:Y:S04]  /*35890*/  STS.U16 [R0+UR4+0xdd00], R26 ;  /* 0x00dd001a00007988 */ /* 0x0001e80008000404 */
[----:B------:R-:W-:Y:S04]  /*358a0*/  STS.U16 [R0+UR4+0xdd80], R13 ;  /* 0x00dd800d00007988 */ /* 0x000fe80008000404 */
[----:B------:R-:W-:Y:S04]  /*358b0*/  STS.U16 [R0+UR4+0xde00], R14 ;  /* 0x00de000e00007988 */ /* 0x000fe80008000404 */
[----:B------:R-:W-:Y:S04]  /*358c0*/  STS.U16 [R0+UR4+0xde80], R15 ;  /* 0x00de800f00007988 */ /* 0x000fe80008000404 */
[----:B------:R-:W-:Y:S04]  /*358d0*/  STS.U16 [R0+UR4+0xdf00], R16 ;  /* 0x00df001000007988 */ /* 0x000fe80008000404 */
[----:B------:R-:W-:Y:S04]  /*358e0*/  STS.U16 [R0+UR4+0xdf80], R17 ;  /* 0x00df801100007988 */ /* 0x000fe80008000404 */
[----:B------:R-:W-:Y:S04]  /*358f0*/  STS.U16 [R0+UR4+0xfc00], R18 ;  /* 0x00fc001200007988 */ /* 0x000fe80008000404 */
[----:B0-----:R-:W4:Y:S04]  /*35900*/  LDL.LU R26, [R1+0x104] ;  /* 0x00010400011a7983 */ /* 0x001f280000300800 */
[----:B------:R0:W-:Y:S04]  /*35910*/  STS.U16 [R0+UR4+0xfc80], R27 ;  /* 0x00fc801b00007988 */ /* 0x0001e80008000404 */
[----:B------:R-:W-:Y:S04]  /*35920*/  STS.U16 [R0+UR4+0xfd00], R19 ;  /* 0x00fd001300007988 */ /* 0x000fe80008000404 */
[----:B------:R-:W-:Y:S04]  /*35930*/  STS.U16 [R0+UR4+0xfd80], R20 ;  /* 0x00fd801400007988 */ /* 0x000fe80008000404 */
[----:B------:R-:W-:Y:S04]  /*35940*/  STS.U16 [R0+UR4+0xfe00], R21 ;  /* 0x00fe001500007988 */ /* 0x000fe80008000404 */
[----:B------:R-:W-:Y:S04]  /*35950*/  STS.U16 [R0+UR4+0xfe80], R22 ;  /* 0x00fe801600007988 */ /* 0x000fe80008000404 */
[----:B------:R-:W-:Y:S04]  /*35960*/  STS.U16 [R0+UR4+0xff00], R23 ;  /* 0x00ff001700007988 */ /* 0x000fe80008000404 */
[----:B0-----:R-:W4:Y:S04]  /*35970*/  LDL.LU R27, [R1+0x100] ;  /* 0x00010000011b7983 */ /* 0x001f280000300800 */
[----:B--2---:R0:W-:Y:S04]  /*35980*/  STS.U16 [R0+UR4+0xff80], R3 ;  /* 0x00ff800300007988 */ /* 0x0041e80008000404 */
[----:B0-----:R-:W2:Y:S04]  /*35990*/  LDL.LU R3, [R1+0xfc] ;  /* 0x0000fc0001037983 */ /* 0x001ea80000300800 */
[----:B------:R-:W-:Y:S04]  /*359a0*/  STL [R1+0x77b4], R0 ;  /* 0x0077b40001007387 */ /* 0x000fe80000100800 */
[----:B------:R-:W-:Y:S04]  /*359b0*/  STL [R1+0x7870], R0 ;  /* 0x0078700001007387 */ /* 0x000fe80000100800 */
[----:B------:R-:W2:Y:S04]  /*359c0*/  LDL.LU R4, [R1+0xf8] ;  /* 0x0000f80001047983 */ /* 0x000ea80000300800 */
[----:B------:R-:W2:Y:S04]  /*359d0*/  LDL.LU R5, [R1+0xf4] ;  /* 0x0000f40001057983 */ /* 0x000ea80000300800 */
[----:B------:R0:W-:Y:S04]  /*359e0*/  STS.U16 [R2+UR4+0x10400], R25 ;  /* 0x0104001902007988 */ /* 0x0001e80008000404 */
[----:B0-----:R-:W2:Y:S04]  /*359f0*/  LDL.LU R25, [R1+0xf0] ;  /* 0x0000f00001197983 */ /* 0x001ea80000300800 */
[----:B------:R-:W2:Y:S04]  /*35a00*/  LDL.LU R7, [R1+0xec] ;  /* 0x0000ec0001077983 */ /* 0x000ea80000300800 */
[----:B------:R-:W2:Y:S04]  /*35a10*/  LDL.LU R8, [R1+0xe8] ;  /* 0x0000e80001087983 */ /* 0x000ea80000300800 */
[----:B------:R-:W2:Y:S04]  /*35a20*/  LDL.LU R9, [R1+0xe4] ;  /* 0x0000e40001097983 */ /* 0x000ea80000300800 */
[----:B---3--:R0:W-:Y:S04]  /*35a30*/  STS.U16 [R2+UR4+0x10800], R28 ;  /* 0x0108001c02007988 */ /* 0x0081e80008000404 */
[----:B----4-:R1:W-:Y:S04]  /*35a40*/  STS.U16 [R2+UR4+0x10c00], R24 ;  /* 0x010c001802007988 */ /* 0x0103e80008000404 */
[----:B0-----:R-:W3:Y:S04]  /*35a50*/  LDL.LU R28, [R1+0xe0] ;  /* 0x0000e000011c7983 */ /* 0x001ee80000300800 */
[----:B------:R-:W4:Y:S04]  /*35a60*/  LDL.LU R10, [R1+0xdc] ;  /* 0x0000dc00010a7983 */ /* 0x000f280000300800 */
[----:B-1----:R-:W4:Y:S04]  /*35a70*/  LDL.LU R24, [R1+0xd8] ;  /* 0x0000d80001187983 */ /* 0x002f280000300800 */
        /* <DEDUP_REMOVED lines=15> */
[----:B--2---:R0:W-:Y:S04]  /*35b70*/  STS.U16 [R2+UR4+0x11800], R3 ;  /* 0x0118000302007988 */ /* 0x0041e80008000404 */
[----:B0-----:R-:W2:Y:S04]  /*35b80*/  LDL.LU R3, [R1+0x9c] ;  /* 0x00009c0001037983 */ /* 0x001ea80000300800 */
[----:B------:R0:W-:Y:S04]  /*35b90*/  STS.U16 [R2+UR4+0x11000], R26 ;  /* 0x0110001a02007988 */ /* 0x0001e80008000404 */
[----:B------:R1:W-:Y:S04]  /*35ba0*/  STS.U16 [R2+UR4+0x11400], R27 ;  /* 0x0114001b02007988 */ /* 0x0003e80008000404 */
[----:B------:R-:W-:Y:S04]  /*35bb0*/  STS.U16 [R2+UR4+0x11c00], R4 ;  /* 0x011c000402007988 */ /* 0x000fe80008000404 */
[----:B------:R-:W-:Y:S04]  /*35bc0*/  STS.U16 [R2+UR4+0x12000], R5 ;  /* 0x0120000502007988 */ /* 0x000fe80008000404 */
[----:B------:R1:W-:Y:S04]  /*35bd0*/  STS.U16 [R2+UR4+0x12400], R25 ;  /* 0x0124001902007988 */ /* 0x0003e80008000404 */
[----:B------:R-:W-:Y:S04]  /*35be0*/  STS.U16 [R2+UR4+0x12800], R7 ;  /* 0x0128000702007988 */ /* 0x000fe80008000404 */
[----:B------:R-:W-:Y:S04]  /*35bf0*/  STS.U16 [R2+UR4+0x12c00], R8 ;  /* 0x012c000802007988 */ /* 0x000fe80008000404 */
[----:B------:R-:W-:Y:S04]  /*35c00*/  STS.U16 [R2+UR4+0x13000], R9 ;  /* 0x0130000902007988 */ /* 0x000fe80008000404 */
[----:B0-----:R-:W2:Y:S04]  /*35c10*/  LDL.LU R26, [R1+0x98] ;  /* 0x00009800011a7983 */ /* 0x001ea80000300800 */
[----:B-1----:R-:W2:Y:S04]  /*35c20*/  LDL.LU R27, [R1+0x94] ;  /* 0x00009400011b7983 */ /* 0x002ea80000300800 */
[----:B------:R-:W2:Y:S04]  /*35c30*/  LDL.LU R25, [R1+0x90] ;  /* 0x0000900001197983 */ /* 0x000ea80000300800 */
[----:B---3--:R0:W-:Y:S04]  /*35c40*/  STS.U16 [R2+UR4+0x13400], R28 ;  /* 0x0134001c02007988 */ /* 0x0081e80008000404 */
[----:B----4-:R-:W-:Y:S04]  /*35c50*/  STS.U16 [R2+UR4+0x13800], R10 ;  /* 0x0138000a02007988 */ /* 0x010fe80008000404 */
[----:B------:R1:W-:Y:S01]  /*35c60*/  STS.U16 [R2+UR4+0x13c00], R24 ;  /* 0x013c001802007988 */ /* 0x0003e20008000404 */
[----:B0-----:R-:W-:-:S03]  /*35c70*/  LOP3.LUT R28, R2, 0x10, RZ, 0x3c, !PT ;  /* 0x00000010021c7812 */ /* 0x001fc600078e3cff */
[----:B-1----:R-:W3:Y:S04]  /*35c80*/  LDL.LU R24, [R1+0x8c] ;  /* 0x00008c0001187983 */ /* 0x002ee80000300800 */
        /* <DEDUP_REMOVED lines=14> */
[----:B--2---:R0:W-:Y:S04]  /*35d70*/  STS.U16 [R28+UR4+0x13880], R3 ;  /* 0x013880031c007988 */ /* 0x0041e80008000404 */
[----:B0-----:R-:W2:Y:S04]  /*35d80*/  LDL.LU R3, [R1+0x88] ;  /* 0x0000880001037983 */ /* 0x001ea80000300800 */
[----:B------:R-:W4:Y:S04]  /*35d90*/  LDL.LU R0, [R1+0x84] ;  /* 0x0000840001007983 */ /* 0x000f280000300800 */
[----:B------:R-:W4:Y:S04]  /*35da0*/  LDL.LU R6, [R1+0x80] ;  /* 0x0000800001067983 */ /* 0x000f280000300800 */
[----:B------:R-:W4:Y:S01]  /*35db0*/  LDL.LU R2, [R1+0x7c] ;  /* 0x00007c0001027983 */ /* 0x000f220000300800 */
[----:B------:R-:W0:Y:S03]  /*35dc0*/  S2R R23, SR_TID.X ;  /* 0x0000000000177919 */ /* 0x000e260000002100 */
        /* <DEDUP_REMOVED lines=16> */
[----:B------:R1:W-:Y:S01]  /*35ed0*/  STS.U16 [R28+UR4+0x13c80], R26 ;  /* 0x013c801a1c007988 */ /* 0x0003e20008000404 */
[----:B0-----:R-:W-:-:S05]  /*35ee0*/  LOP3.LUT R23, R23, 0x3f, RZ, 0xc0, !PT ;  /* 0x0000003f17177812 */ /* 0x001fca00078ec0ff */
[----:B------:R-:W-:Y:S02]  /*35ef0*/  IMAD.SHL.U32 R14, R23, 0x2, RZ ;  /* 0x00000002170e7824 */ /* 0x000fe400078e00ff */
[----:B------:R-:W4:Y:S04]  /*35f00*/  LDL.LU R23, [R1+0x38] ;  /* 0x0000380001177983 */ /* 0x000f280000300800 */
[----:B------:R-:W4:Y:S04]  /*35f10*/  LDL.LU R29, [R1+0x34] ;  /* 0x00003400011d7983 */ /* 0x000f280000300800 */
[----:B-1----:R-:W4:Y:S01]  /*35f20*/  LDL.LU R28, [R1+0x30] ;  /* 0x00003000011c7983 */ /* 0x002f220000300800 */
[----:B------:R-:W-:-:S03]  /*35f30*/  LOP3.LUT R14, R14, 0x20, RZ, 0x3c, !PT ;  /* 0x000000200e0e7812 */ /* 0x000fc600078e3cff */
[----:B------:R-:W4:Y:S04]  /*35f40*/  LDL.LU R26, [R1+0x2c] ;  /* 0x00002c00011a7983 */ /* 0x000f280000300800 */
[----:B------:R0:W-:Y:S04]  /*35f50*/  STS.U16 [R14+UR4+0x10100], R27 ;  /* 0x0101001b0e007988 */ /* 0x0001e80008000404 */
[----:B------:R1:W-:Y:S04]  /*35f60*/  STS.U16 [R14+UR4+0x10500], R25 ;  /* 0x010500190e007988 */ /* 0x0003e80008000404 */
[----:B---3--:R3:W-:Y:S04]  /*35f70*/  STS.U16 [R14+UR4+0x10900], R24 ;  /* 0x010900180e007988 */ /* 0x0087e80008000404 */
[----:B0-----:R-:W4:Y:S04]  /*35f80*/  LDL.LU R27, [R1+0x28] ;  /* 0x00002800011b7983 */ /* 0x001f280000300800 */
[----:B-1----:R-:W4:Y:S04]  /*35f90*/  LDL.LU R25, [R1+0x24] ;  /* 0x0000240001197983 */ /* 0x002f280000300800 */
[----:B------:R-:W4:Y:S04]  /*35fa0*/  LDL.LU R5, [R1+0x18] ;  /* 0x0000180001057983 */ /* 0x000f280000300800 */
[----:B---3--:R-:W3:Y:S04]  /*35fb0*/  LDL.LU R24, [R1+0x20] ;  /* 0x0000200001187983 */ /* 0x008ee80000300800 */
[----:B--2---:R0:W-:Y:S04]  /*35fc0*/  STS.U16 [R14+UR4+0x10d00], R3 ;  /* 0x010d00030e007988 */ /* 0x0041e80008000404 */
[----:B0-----:R-:W2:Y:S04]  /*35fd0*/  LDL.LU R3, [R1+0x1c] ;  /* 0x00001c0001037983 */ /* 0x001ea80000300800 */
[----:B----4-:R0:W-:Y:S04]  /*35fe0*/  STS.U16 [R14+UR4+0x11100], R0 ;  /* 0x011100000e007988 */ /* 0x0101e80008000404 */
[----:B------:R-:W-:Y:S04]  /*35ff0*/  STS.U16 [R14+UR4+0x11500], R6 ;  /* 0x011500060e007988 */ /* 0x000fe80008000404 */
[----:B------:R1:W-:Y:S04]  /*36000*/  STS.U16 [R14+UR4+0x11900], R2 ;  /* 0x011900020e007988 */ /* 0x0003e80008000404 */
[----:B0-----:R-:W4:Y:S01]  /*36010*/  LDL.LU R0, [R1+0x7870] ;  /* 0x0078700001007983 */ /* 0x001f220000300800 */
[----:B-1----:R-:W0:Y:S03]  /*36020*/  S2R R2, SR_TID.X ;  /* 0x0000000000027919 */ /* 0x002e260000002100 */
[----:B------:R1:W-:Y:S04]  /*36030*/  STS.U16 [R14+UR4+0x11d00], R7 ;  /* 0x011d00070e007988 */ /* 0x0003e80008000404 */
[----:B------:R1:W-:Y:S04]  /*36040*/  STS.U16 [R14+UR4+0x12100], R8 ;  /* 0x012100080e007988 */ /* 0x0003e80008000404 */
[----:B------:R1:W-:Y:S04]  /*36050*/  STS.U16 [R14+UR4+0x12500], R9 ;  /* 0x012500090e007988 */ /* 0x0003e80008000404 */
[----:B------:R0:W-:Y:S04]  /*36060*/  STS.U16 [R14+UR4+0x12900], R10 ;  /* 0x0129000a0e007988 */ /* 0x0001e80008000404 */
[----:B------:R0:W-:Y:S04]  /*36070*/  STS.U16 [R14+UR4+0x12d00], R11 ;  /* 0x012d000b0e007988 */ /* 0x0001e80008000404 */
[----:B------:R-:W-:Y:S04]  /*36080*/  STS.U16 [R14+UR4+0x13100], R4 ;  /* 0x013100040e007988 */ /* 0x000fe80008000404 */
[----:B------:R-:W4:Y:S04]  /*36090*/  LDL.LU R6, [R1+0x786c] ;  /* 0x00786c0001067983 */ /* 0x000f280000300800 */
[----:B-1----:R-:W4:Y:S04]  /*360a0*/  LDL.LU R7, [R1+0x7868] ;  /* 0x0078680001077983 */ /* 0x002f280000300800 */
[----:B------:R-:W4:Y:S04]  /*360b0*/  LDL.LU R8, [R1+0x7864] ;  /* 0x0078640001087983 */ /* 0x000f280000300800 */
[----:B------:R-:W4:Y:S04]  /*360c0*/  LDL.LU R9, [R1+0x7860] ;  /* 0x0078600001097983 */ /* 0x000f280000300800 */
[----:B0-----:R-:W4:Y:S04]  /*360d0*/  LDL.LU R10, [R1+0x785c] ;  /* 0x00785c00010a7983 */ /* 0x001f280000300800 */
[----:B------:R-:W4:Y:S04]  /*360e0*/  LDL.LU R11, [R1+0x7858] ;  /* 0x00785800010b7983 */ /* 0x000f280000300800 */
[----:B------:R0:W-:Y:S04]  /*360f0*/  STS.U16 [R14+UR4+0x13500], R12 ;  /* 0x0135000c0e007988 */ /* 0x0001e80008000404 */
[----:B------:R1:W-:Y:S04]  /*36100*/  STS.U16 [R14+UR4+0x13900], R13 ;  /* 0x0139000d0e007988 */ /* 0x0003e80008000404 */
[----:B------:R1:W-:Y:S04]  /*36110*/  STS.U16 [R14+UR4+0x13d00], R15 ;  /* 0x013d000f0e007988 */ /* 0x0003e80008000404 */
[----:B0-----:R-:W4:Y:S04]  /*36120*/  LDL.LU R12, [R1+0x7854] ;  /* 0x00785400010c7983 */ /* 0x001f280000300800 */
[----:B-1----:R-:W4:Y:S04]  /*36130*/  LDL.LU R13, [R1+0x7850] ;  /* 0x00785000010d7983 */ /* 0x002f280000300800 */
[----:B------:R-:W4:Y:S04]  /*36140*/  LDL.LU R14, [R1+0x784c] ;  /* 0x00784c00010e7983 */ /* 0x000f280000300800 */
[----:B------:R-:W4:Y:S01]  /*36150*/  LDL.LU R15, [R1+0x7848] ;  /* 0x00784800010f7983 */ /* 0x000f220000300800 */
[----:B------:R-:W-:-:S05]  /*36160*/  LOP3.LUT R2, R2, 0x3f, RZ, 0xc0, !PT ;  /* 0x0000003f02027812 */ /* 0x000fca00078ec0ff */
[----:B------:R-:W-:-:S05]  /*36170*/  IMAD.SHL.U32 R4, R2, 0x2, RZ ;  /* 0x0000000202047824 */ /* 0x000fca00078e00ff */
[----:B------:R-:W-:-:S05]  /*36180*/  LOP3.LUT R4, R4, 0x30, RZ, 0x3c, !PT ;  /* 0x0000003004047812 */ /* 0x000fca00078e3cff */
        /* <DEDUP_REMOVED lines=9> */
[----:B---3--:R-:W3:Y:S04]  /*36220*/  LDL.LU R19, [R1+0x7838] ;  /* 0x0078380001137983 */ /* 0x008ee80000300800 */
[----:B------:R-:W4:Y:S04]  /*36230*/  LDL.LU R20, [R1+0x7834] ;  /* 0x0078340001147983 */ /* 0x000f280000300800 */
[----:B------:R-:W3:Y:S04]  /*36240*/  LDL.LU R21, [R1+0x7830] ;  /* 0x0078300001157983 */ /* 0x000ee80000300800 */
[----:B------:R0:W-:Y:S04]  /*36250*/  STS.U16 [R4+UR4+0x11980], R22 ;  /* 0x0119801604007988 */ /* 0x0001e80008000404 */
[----:B------:R1:W-:Y:S04]  /*36260*/  STS.U16 [R4+UR4+0x11d80], R23 ;  /* 0x011d801704007988 */ /* 0x0003e80008000404 */
[----:B------:R1:W-:Y:S04]  /*36270*/  STS.U16 [R4+UR4+0x12180], R29 ;  /* 0x0121801d04007988 */ /* 0x0003e80008000404 */
[----:B------:R1:W-:Y:S04]  /*36280*/  STS.U16 [R4+UR4+0x12580], R28 ;  /* 0x0125801c04007988 */ /* 0x0003e80008000404 */
[----:B------:R1:W-:Y:S04]  /*36290*/  STS.U16 [R4+UR4+0x12980], R26 ;  /* 0x0129801a04007988 */ /* 0x0003e80008000404 */
[----:B------:R1:W-:Y:S04]  /*362a0*/  STS.U16 [R4+UR4+0x12d80], R27 ;  /* 0x012d801b04007988 */ /* 0x0003e80008000404 */
[----:B0-----:R-:W4:Y:S04]  /*362b0*/  LDL.LU R22, [R1+0x782c] ;  /* 0x00782c0001167983 */ /* 0x001f280000300800 */
[----:B-1----:R-:W3:Y:S04]  /*362c0*/  LDL.LU R23, [R1+0x7828] ;  /* 0x0078280001177983 */ /* 0x002ee80000300800 */
[----:B------:R-:W4:Y:S04]  /*362d0*/  LDL.LU R29, [R1+0x7824] ;  /* 0x00782400011d7983 */ /* 0x000f280000300800 */
[----:B------:R-:W3:Y:S04]  /*362e0*/  LDL.LU R28, [R1+0x7820] ;  /* 0x00782000011c7983 */ /* 0x000ee80000300800 */
[----:B------:R-:W4:Y:S04]  /*362f0*/  LDL.LU R26, [R1+0x781c] ;  /* 0x00781c00011a7983 */ /* 0x000f280000300800 */
[----:B------:R-:W3:Y:S04]  /*36300*/  LDL.LU R27, [R1+0x7818] ;  /* 0x00781800011b7983 */ /* 0x000ee80000300800 */
[----:B------:R0:W-:Y:S04]  /*36310*/  STS.U16 [R4+UR4+0x13180], R25 ;  /* 0x0131801904007988 */ /* 0x0001e80008000404 */
[----:B------:R1:W-:Y:S04]  /*36320*/  STS.U16 [R4+UR4+0x13580], R24 ;  /* 0x0135801804007988 */ /* 0x0003e80008000404 */
[----:B0-----:R-:W4:Y:S04]  /*36330*/  LDL.LU R25, [R1+0x7814] ;  /* 0x0078140001197983 */ /* 0x001f280000300800 */
[----:B-1----:R-:W3:Y:S04]  /*36340*/  LDL.LU R24, [R1+0x7810] ;  /* 0x0078100001187983 */ /* 0x002ee80000300800 */
[----:B--2---:R0:W-:Y:S04]  /*36350*/  STS.U16 [R4+UR4+0x13980], R3 ;  /* 0x0139800304007988 */ /* 0x0041e80008000404 */
[----:B0-----:R-:W2:Y:S01]  /*36360*/  LDL.LU R3, [R1+0x780c] ;  /* 0x00780c0001037983 */ /* 0x001ea20000300800 */
[----:B------:R-:W-:-:S03]  /*36370*/  IMAD.SHL.U32 R2, R2, 0x2, RZ ;  /* 0x0000000202027824 */ /* 0x000fc600078e00ff */
[----:B------:R-:W-:Y:S02]  /*36380*/  STS.U16 [R4+UR4+0x13d80], R5 ;  /* 0x013d800504007988 */ /* 0x000fe40008000404 */
[----:B------:R-:W-:-:S05]  /*36390*/  LOP3.LUT R2, R2, 0x40, RZ, 0x3c, !PT ;  /* 0x0000004002027812 */ /* 0x000fca00078e3cff */
[----:B--2---:R0:W-:Y:S04]  /*363a0*/  STS.U16 [R2+UR4+0x10200], R3 ;  /* 0x0102000302007988 */ /* 0x0041e80008000404 */
[----:B---3--:R1:W-:Y:S04]  /*363b0*/  STS.U16 [R2+UR4+0x10600], R24 ;  /* 0x0106001802007988 */ /* 0x0083e80008000404 */
[----:B----4-:R2:W-:Y:S04]  /*363c0*/  STS.U16 [R2+UR4+0x10a00], R25 ;  /* 0x010a001902007988 */ /* 0x0105e80008000404 */
[----:B------:R3:W-:Y:S04]  /*363d0*/  STS.U16 [R2+UR4+0x10e00], R27 ;  /* 0x010e001b02007988 */ /* 0x0007e80008000404 */
[----:B------:R4:W-:Y:S04]  /*363e0*/  STS.U16 [R2+UR4+0x11200], R26 ;  /* 0x0112001a02007988 */ /* 0x0009e80008000404 */
[----:B0-----:R-:W4:Y:S04]  /*363f0*/  LDL.LU R3, [R1+0x7808] ;  /* 0x0078080001037983 */ /* 0x001f280000300800 */
[----:B-1----:R-:W4:Y:S04]  /*36400*/  LDL.LU R24, [R1+0x7804] ;  /* 0x0078040001187983 */ /* 0x002f280000300800 */
[----:B--2---:R-:W2:Y:S04]  /*36410*/  LDL.LU R25, [R1+0x7800] ;  /* 0x0078000001197983 */ /* 0x004ea80000300800 */
[----:B---3--:R-:W3:Y:S04]  /*36420*/  LDL.LU R27, [R1+0x77fc] ;  /* 0x0077fc00011b7983 */ /* 0x008ee80000300800 */
[----:B----4-:R-:W4:Y:S04]  /*36430*/  LDL.LU R26, [R1+0x77f8] ;  /* 0x0077f800011a7983 */ /* 0x010f280000300800 */
[----:B------:R0:W-:Y:S04]  /*36440*/  STS.U16 [R2+UR4+0x11600], R28 ;  /* 0x0116001c02007988 */ /* 0x0001e80008000404 */
[----:B0-----:R-:W2:Y:S04]  /*36450*/  LDL.LU R28, [R1+0x77f4] ;  /* 0x0077f400011c7983 */ /* 0x001ea80000300800 */
[----:B------:R-:W4:Y:S04]  /*36460*/  LDL R5, [R1+0x2bd4] ;  /* 0x002bd40001057983 */ /* 0x000f280000100800 */
[----:B------:R-:W4:Y:S01]  /*36470*/  LDL R4, [R1+0x2d0c] ;  /* 0x002d0c0001047983 */ /* 0x000f220000100800 */
[----:B---3--:R-:W-:-:S06]  /*36480*/  PRMT R27, RZ, 0x7610, R27 ;  /* 0x00007610ff1b7816 */ /* 0x008fcc000000001b */
[----:B----4-:R-:W3:Y:S04]  /*36490*/  @!P0 LDG.E.U16 R27, desc[UR50][R4.64] ;  /* 0x00000032041b8981 */ /* 0x010ee8000c1e1500 */
        /* <DEDUP_REMOVED lines=20> */
[----:B0-----:R-:W4:Y:S04]  /*365e0*/  LDL.LU R3, [R1+0x77f0] ;  /* 0x0077f00001037983 */ /* 0x001f280000300800 */
        /* <DEDUP_REMOVED lines=20> */
[----:B------:R-:W3:Y:S04]  /*36730*/  LDL R4, [R1+0x2cc8] ;  /* 0x002cc80001047983 */ /* 0x000ee80000100800 */
[----:B------:R-:W3:Y:S01]  /*36740*/  LDL R5, [R1+0x2ccc] ;  /* 0x002ccc0001057983 */ /* 0x000ee20000100800 */
[----:B--2---:R-:W-:-:S02]  /*36750*/  PRMT R28, RZ, 0x7610, R28 ;  /* 0x00007610ff1c7816 */ /* 0x004fc4000000001c */
[----:B---3--:R-:W-:-:S04]  /*36760*/  @!P0 LOP3.LUT R5, R5, R4, RZ, 0x3c, !PT ;  /* 0x0000000405058212 */ /* 0x008fc800078e3cff */
        /* <DEDUP_REMOVED lines=38> */
[----:B------:R0:W2:Y:S04]  /*369d0*/  @!P0 LDG.E.U16 R28, desc[UR50][R4.64] ;  /* 0x00000032041c8981 */ /* 0x0000a8000c1e1500 */
[----:B------:R-:W0:Y:S04]  /*369e0*/  LDL R4, [R1+0x2c10] ;  /* 0x002c100001047983 */ /* 0x000e280000100800 */
[----:B------:R-:W0:Y:S01]  /*369f0*/  LDL R5, [R1+0x2c14] ;  /* 0x002c140001057983 */ /* 0x000e220000100800 */
[----:B---3--:R-:W-:Y:S02]  /*36a00*/  PRMT R3, RZ, 0x7610, R3 ;  /* 0x00007610ff037816 */ /* 0x008fe40000000003 */
[----:B0-----:R-:W-:-:S04]  /*36a10*/  @!P0 LOP3.LUT R5, R5, R4, RZ, 0x3c, !PT ;  /* 0x0000000405058212 */ /* 0x001fc800078e3cff */
[----:B------:R-:W-:-:S04]  /*36a20*/  @!P0 LOP3.LUT R4, R5, R4, RZ, 0x3c, !PT ;  /* 0x0000000405048212 */ /* 0x000fc800078e3cff */
[----:B------:R-:W-:-:S05]  /*36a30*/  @!P0 LOP3.LUT R5, R5, R4, RZ, 0x3c, !PT ;  /* 0x0000000405058212 */ /* 0x000fca00078e3cff */
[----:B------:R-:W3:Y:S04]  /*36a40*/  @!P0 LDG.E.U16 R3, desc[UR50][R4.64] ;  /* 0x0000003204038981 */ /* 0x000ee8000c1e1500 */
[----:B--2---:R-:W-:Y:S04]  /*36a50*/  STL [R1+0x77b0], R28 ;  /* 0x0077b01c01007387 */ /* 0x004fe80000100800 */
[----:B---3--:R0:W-:Y:S04]  /*36a60*/  STL [R1+0x2c], R3 ;  /* 0x00002c0301007387 */ /* 0x0081e80000100800 */
[----:B0-----:R-:W2:Y:S04]  /*36a70*/  LDL.LU R3, [R1+0x77d0] ;  /* 0x0077d00001037983 */ /* 0x001ea80000300800 */
[----:B------:R-:W3:Y:S04]  /*36a80*/  LDL R4, [R1+0x2c08] ;  /* 0x002c080001047983 */ /* 0x000ee80000100800 */
[----:B------:R-:W3:Y:S01]  /*36a90*/  LDL R5, [R1+0x2c0c] ;  /* 0x002c0c0001057983 */ /* 0x000ee20000100800 */
[----:B------:R-:W-:-:S02]  /*36aa0*/  PRMT R27, RZ, 0x7610, R27 ;  /* 0x00007610ff1b7816 */ /* 0x000fc4000000001b */
[----:B---3--:R-:W-:-:S04]  /*36ab0*/  @!P0 LOP3.LUT R5, R5, R4, RZ, 0x3c, !PT ;  /* 0x0000000405058212 */ /* 0x008fc800078e3cff */
[----:B------:R-:W-:-:S04]  /*36ac0*/  @!P0 LOP3.LUT R4, R5, R4, RZ, 0x3c, !PT ;  /* 0x0000000405048212 */ /* 0x000fc800078e3cff */
[----:B------:R-:W-:-:S05]  /*36ad0*/  @!P0 LOP3.LUT R5, R5, R4, RZ, 0x3c, !PT ;  /* 0x0000000405058212 */ /* 0x000fca00078e3cff */
[----:B------:R0:W3:Y:S04]  /*36ae0*/  @!P0 LDG.E.U16 R27, desc[UR50][R4.64] ;  /* 0x00000032041b8981 */ /* 0x0000e8000c1e1500 */
[----:B------:R-:W0:Y:S04]  /*36af0*/  LDL R4, [R1+0x2bec] ;  /* 0x002bec0001047983 */ /* 0x000e280000100800 */
[----:B------:R-:W0:Y:S01]  /*36b00*/  LDL R5, [R1+0x2d54] ;  /* 0x002d540001057983 */ /* 0x000e220000100800 */
[----:B--2---:R-:W-:Y:S02]  /*36b10*/  PRMT R3, RZ, 0x7610, R3 ;  /* 0x00007610ff037816 */ /* 0x004fe40000000003 */
[----:B0-----:R-:W-:-:S04]  /*36b20*/  @!P0 LOP3.LUT R5, R5, R4, RZ, 0x3c, !PT ;  /* 0x0000000405058212 */ /* 0x001fc800078e3cff */
[----:B------:R-:W-:-:S04]  /*36b30*/  @!P0 LOP3.LUT R4, R5, R4, RZ, 0x3c, !PT ;  /* 0x0000000405048212 */ /* 0x000fc800078e3cff */
[----:B------:R-:W-:-:S05]  /*36b40*/  @!P0 LOP3.LUT R5, R5, R4, RZ, 0x3c, !PT ;  /* 0x0000000405058212 */ /* 0x000fca00078e3cff */
[----:B------:R-:W2:Y:S04]  /*36b50*/  @!P0 LDG.E.U16 R3, desc[UR50][R4.64] ;  /* 0x0000003204038981 */ /* 0x000ea8000c1e1500 */
[----:B---3--:R-:W-:Y:S04]  /*36b60*/  STL [R1+0x77ac], R27 ;  /* 0x0077ac1b01007387 */ /* 0x008fe80000100800 */
[----:B--2---:R0:W-:Y:S04]  /*36b70*/  STL [R1+0x24], R3 ;  /* 0x0000240301007387 */ /* 0x0041e80000100800 */
[----:B0-----:R-:W2:Y:S04]  /*36b80*/  LDL.LU R3, [R1+0x77cc] ;  /* 0x0077cc0001037983 */ /* 0x001ea80000300800 */
[----:B------:R-:W3:Y:S04]  /*36b90*/  LDL R4, [R1+0x2d20] ;  /* 0x002d200001047983 */ /* 0x000ee80000100800 */
[----:B------:R-:W3:Y:S01]  /*36ba0*/  LDL R5, [R1+0x2d5c] ;  /* 0x002d5c0001057983 */ /* 0x000ee20000100800 */
[----:B------:R-:W-:-:S02]  /*36bb0*/  PRMT R26, RZ, 0x7610, R26 ;  /* 0x00007610ff1a7816 */ /* 0x000fc4000000001a */
[----:B---3--:R-:W-:-:S04]  /*36bc0*/  @!P0 LOP3.LUT R5, R5, R4, RZ, 0x3c, !PT ;  /* 0x0000000405058212 */ /* 0x008fc800078e3cff */
[----:B------:R-:W-:-:S04]  /*36bd0*/  @!P0 LOP3.LUT R4, R5, R4, RZ, 0x3c, !PT ;  /* 0x0000000405048212 */ /* 0x000fc800078e3cff */
[----:B------:R-:W-:-:S05]  /*36be0*/  @!P0 LOP3.LUT R5, R5, R4, RZ, 0x3c, !PT ;  /* 0x0000000405058212 */ /* 0x000fca00078e3cff */
[----:B------:R-:W3:Y:S01]  /*36bf0*/  @!P0 LDG.E.U16 R26, desc[UR50][R4.64] ;  /* 0x00000032041a8981 */ /* 0x000ee2000c1e1500 */
[----:B--2---:R-:W-:-:S05]  /*36c00*/  PRMT R3, RZ, 0x7610, R3 ;  /* 0x00007610ff037816 */ /* 0x004fca0000000003 */
[----:B------:R0:W-:Y:S04]  /*36c10*/  STL.S16 [R1+0x1c], R3 ;  /* 0x00001c0301007387 */ /* 0x0001e80000100600 */
[----:B0-----:R-:W2:Y:S04]  /*36c20*/  LDL.LU R3, [R1+0x77c8] ;  /* 0x0077c80001037983 */ /* 0x001ea80000300800 */
[----:B------:R-:W4:Y:S04]  /*36c30*/  LDL R4, [R1+0x2d58] ;  /* 0x002d580001047983 */ /* 0x000f280000100800 */
[----:B------:R-:W4:Y:S04]  /*36c40*/  LDL R5, [R1+0x2d94] ;  /* 0x002d940001057983 */ /* 0x000f280000100800 */
[----:B---3--:R0:W-:Y:S04]  /*36c50*/  STL [R1+0x77b8], R26 ;  /* 0x0077b81a01007387 */ /* 0x0081e80000100800 */
[----:B0-----:R-:W3:Y:S01]  /*36c60*/  LDL.LU R26, [R1+0x1c] ;  /* 0x00001c00011a7983 */ /* 0x001ee20000300800 */
[----:B----4-:R-:W-:-:S04]  /*36c70*/  @!P0 LOP3.LUT R5, R5, R4, RZ, 0x3c, !PT ;  /* 0x0000000405058212 */ /* 0x010fc800078e3cff */
[----:B------:R-:W-:-:S04]  /*36c80*/  @!P0 LOP3.LUT R4, R5, R4, RZ, 0x3c, !PT ;  /* 0x0000000405048212 */ /* 0x000fc800078e3cff */
[----:B------:R-:W-:-:S05]  /*36c90*/  @!P0 LOP3.LUT R5, R5, R4, RZ, 0x3c, !PT ;  /* 0x0000000405058212 */ /* 0x000fca00078e3cff */
[----:B---3--:R0:W3:Y:S04]  /*36ca0*/  @!P0 LDG.E.U16 R26, desc[UR50][R4.64] ;  /* 0x00000032041a8981 */ /* 0x0080e8000c1e1500 */
[----:B------:R-:W0:Y:S04]  /*36cb0*/  LDL R4, [R1+0x2d60] ;  /* 0x002d600001047983 */ /* 0x000e280000100800 */
[----:B------:R-:W0:Y:S01]  /*36cc0*/  LDL R5, [R1+0x2d9c] ;  /* 0x002d9c0001057983 */ /* 0x000e220000100800 */
[----:B--2---:R-:W-:Y:S02]  /*36cd0*/  PRMT R3, RZ, 0x7610, R3 ;  /* 0x00007610ff037816 */ /* 0x004fe40000000003 */
[----:B0-----:R-:W-:-:S04]  /*36ce0*/  @!P0 LOP3.LUT R5, R5, R4, RZ, 0x3c, !PT ;  /* 0x0000000405058212 */ /* 0x001fc800078e3cff */
[----:B------:R-:W-:-:S04]  /*36cf0*/  @!P0 LOP3.LUT R4, R5, R4, RZ, 0x3c, !PT ;  /* 0x0000000405048212 */ /* 0x000fc800078e3cff */
[----:B------:R-:W-:Y:S01]  /*36d00*/  @!P0 LOP3.LUT R5, R5, R4, RZ, 0x3c, !PT ;  /* 0x0000000405058212 */ /* 0x000fe200078e3cff */
[----:B---3--:R0:W-:Y:S04]  /*36d10*/  STL [R1+0x77bc], R26 ;  /* 0x0077bc1a01007387 */ /* 0x0081e80000100800 */
[----:B------:R1:W2:Y:S01]  /*36d20*/  @!P0 LDG.E.U16 R3, desc[UR50][R4.64] ;  /* 0x0000003204038981 */ /* 0x0002a2000c1e1500 */
[----:B------:R-:W-:-:S03]  /*36d30*/  PRMT R0, RZ, 0x7610, R0 ;  /* 0x00007610ff007816 */ /* 0x000fc60000000000 */
[----:B0-----:R-:W3:Y:S04]  /*36d40*/  LDL R26, [R1+0x2e1c] ;  /* 0x002e1c00011a7983 */ /* 0x001ee80000100800 */
[----:B------:R-:W1:Y:S04]  /*36d50*/  LDL R4, [R1+0x2d98] ;  /* 0x002d980001047983 */ /* 0x000e680000100800 */
[----:B------:R-:W1:Y:S02]  /*36d60*/  LDL R5, [R1+0x2dd4] ;  /* 0x002dd40001057983 */ /* 0x000e640000100800 */
[----:B-1----:R-:W-:-:S04]  /*36d70*/  @!P0 LOP3.LUT R5, R5, R4, RZ, 0x3c, !PT ;  /* 0x0000000405058212 */ /* 0x002fc800078e3cff */
[----:B------:R-:W-:-:S04]  /*36d80*/  @!P0 LOP3.LUT R4, R5, R4, RZ, 0x3c, !PT ;  /* 0x0000000405048212 */ /* 0x000fc800078e3cff */
[----:B------:R-:W-:Y:S01]  /*36d90*/  @!P0 LOP3.LUT R5, R5, R4, RZ, 0x3c, !PT ;  /* 0x0000000405058212 */ /* 0x000fe200078e3cff */
[----:B--2---:R0:W-:Y:S04]  /*36da0*/  STL [R1+0x77c0], R3 ;  /* 0x0077c00301007387 */ /* 0x0041e80000100800 */
[----:B------:R1:W2:Y:S01]  /*36db0*/  @!P0 LDG.E.U16 R0, desc[UR50][R4.64] ;  /* 0x0000003204008981 */ /* 0x0002a2000c1e1500 */
[----:B------:R-:W-:-:S03]  /*36dc0*/  PRMT R25, RZ, 0x7610, R25 ;  /* 0x00007610ff197816 */ /* 0x000fc60000000019 */
[----:B0-----:R-:W4:Y:S04]  /*36dd0*/  LDL R3, [R1+0x2e5c] ;  /* 0x002e5c0001037983 */ /* 0x001f280000100800 */
[----:B------:R-:W1:Y:S04]  /*36de0*/  LDL R4, [R1+0x2da0] ;  /* 0x002da00001047983 */ /* 0x000e680000100800 */
[----:B------:R-:W1:Y:S02]  /*36df0*/  LDL R5, [R1+0x2ddc] ;  /* 0x002ddc0001057983 */ /* 0x000e640000100800 */
[----:B-1----:R-:W-:-:S04]  /*36e00*/  @!P0 LOP3.LUT R5, R5, R4, RZ, 0x3c, !PT ;  /* 0x0000000405058212 */ /* 0x002fc800078e3cff */
[----:B------:R-:W-:-:S04]  /*36e10*/  @!P0 LOP3.LUT R4, R5, R4, RZ, 0x3c, !PT ;  /* 0x0000000405048212 */ /* 0x000fc800078e3cff */
[----:B------:R-:W-:Y:S01]  /*36e20*/  @!P0 LOP3.LUT R5, R5, R4, RZ, 0x3c, !PT ;  /* 0x0000000405058212 */ /* 0x000fe200078e3cff */
[----:B--2---:R0:W-:Y:S04]  /*36e30*/  STL [R1+0x77c4], R0 ;  /* 0x0077c40001007387 */ /* 0x0041e80000100800 */
[----:B------:R1:W2:Y:S04]  /*36e40*/  @!P0 LDG.E.U16 R25, desc[UR50][R4.64] ;  /* 0x0000003204198981 */ /* 0x0002a8000c1e1500 */
[----:B------:R-:W1:Y:S04]  /*36e50*/  LDL R4, [R1+0x2dd8] ;  /* 0x002dd80001047983 */ /* 0x000e680000100800 */
[----:B------:R-:W1:Y:S01]  /*36e60*/  LDL R5, [R1+0x2e14] ;  /* 0x002e140001057983 */ /* 0x000e620000100800 */
[----:B------:R-:W-:-:S02]  /*36e70*/  PRMT R28, RZ, 0x7610, R28 ;  /* 0x00007610ff1c7816 */ /* 0x000fc4000000001c */
[----:B-1----:R-:W-:-:S04]  /*36e80*/  @!P0 LOP3.LUT R5, R5, R4, RZ, 0x3c, !PT ;  /* 0x0000000405058212 */ /* 0x002fc800078e3cff */
[----:B------:R-:W-:-:S04]  /*36e90*/  @!P0 LOP3.LUT R4, R5, R4, RZ, 0x3c, !PT ;  /* 0x0000000405048212 */ /* 0x000fc800078e3cff */
[----:B------:R-:W-:-:S05]  /*36ea0*/  @!P0 LOP3.LUT R5, R5, R4, RZ, 0x3c, !PT ;  /* 0x0000000405058212 */ /* 0x000fca00078e3cff */
[----:B------:R3:W2:Y:S04]  /*36eb0*/  @!P0 LDG.E.U16 R28, desc[UR50][R4.64] ;  /* 0x00000032041c8981 */ /* 0x0006a8000c1e1500 */
[----:B------:R-:W4:Y:S01]  /*36ec0*/  LDL R5, [R1+0x2de0] ;  /* 0x002de00001057983 */ /* 0x000f220000100800 */
[----:B------:R-:W-:Y:S01]  /*36ed0*/  PRMT R24, RZ, 0x7610, R24 ;  /* 0x00007610ff187816 */ /* 0x000fe20000000018 */
[----:B---3--:R-:W-:Y:S01]  /*36ee0*/  @!P0 IMAD.MOV.U32 R4, RZ, RZ, R26 ;  /* 0x000000ffff048224 */ /* 0x008fe200078e001a */
[----:B0-----:R-:W-:Y:S02]  /*36ef0*/  PRMT R0, RZ, 0x7610, R0 ;  /* 0x00007610ff007816 */ /* 0x001fe40000000000 */
[----:B------:R-:W-:Y:S02]  /*36f00*/  PRMT R27, RZ, 0x7610, R27 ;  /* 0x00007610ff1b7816 */ /* 0x000fe4000000001b */
[----:B------:R-:W-:-:S02]  /*36f10*/  PRMT R29, RZ, 0x7610, R29 ;  /* 0x00007610ff1d7816 */ /* 0x000fc4000000001d */
[----:B------:R-:W-:Y:S02]  /*36f20*/  PRMT R23, RZ, 0x7610, R23 ;  /* 0x00007610ff177816 */ /* 0x000fe40000000017 */
[----:B------:R-:W-:Y:S01]  /*36f30*/  PRMT R22, RZ, 0x7610, R22 ;  /* 0x00007610ff167816 */ /* 0x000fe20000000016 */
[----:B------:R-:W3:Y:S04]  /*36f40*/  LDL R26, [R1+0x2ecc] ;  /* 0x002ecc00011a7983 */ /* 0x000ee80000100800 */
[----:B----4-:R0:W4:Y:S04]  /*36f50*/  @!P0 LDG.E.U16 R24, desc[UR50][R4.64] ;  /* 0x0000003204188981 */ /* 0x010128000c1e1500 */
[----:B------:R-:W0:Y:S04]  /*36f60*/  LDL R4, [R1+0x2e10] ;  /* 0x002e100001047983 */ /* 0x000e280000100800 */
[----:B------:R-:W0:Y:S02]  /*36f70*/  LDL R5, [R1+0x2e4c] ;  /* 0x002e4c0001057983 */ /* 0x000e240000100800 */
[----:B0-----:R-:W-:-:S04]  /*36f80*/  @!P0 LOP3.LUT R5, R5, R4, RZ, 0x3c, !PT ;  /* 0x0000000405058212 */ /* 0x001fc800078e3cff */
[----:B------:R-:W-:-:S04]  /*36f90*/  @!P0 LOP3.LUT R4, R5, R4, RZ, 0x3c, !PT ;  /* 0x0000000405048212 */ /* 0x000fc800078e3cff */
[----:B------:R-:W-:-:S05]  /*36fa0*/  @!P0 LOP3.LUT R5, R5, R4, RZ, 0x3c, !PT ;  /* 0x0000000405058212 */ /* 0x000fca00078e3cff */
[----:B------:R0:W2:Y:S04]  /*36fb0*/  @!P0 LDG.E.U16 R0, desc[UR50][R4.64] ;  /* 0x0000003204008981 */ /* 0x0000a8000c1e1500 */
[----:B------:R-:W0:Y:S04]  /*36fc0*/  LDL R4, [R1+0x2e18] ;  /* 0x002e180001047983 */ /* 0x000e280000100800 */
[----:B------:R-:W0:Y:S02]  /*36fd0*/  LDL R5, [R1+0x2e54] ;  /* 0x002e540001057983 */ /* 0x000e240000100800 */
[----:B0-----:R-:W-:-:S04]  /*36fe0*/  @!P0 LOP3.LUT R5, R5, R4, RZ, 0x3c, !PT ;  /* 0x0000000405058212 */ /* 0x001fc800078e3cff */
[----:B------:R-:W-:-:S04]  /*36ff0*/  @!P0 LOP3.LUT R4, R5, R4, RZ, 0x3c, !PT ;  /* 0x0000000405048212 */ /* 0x000fc800078e3cff */
[----:B------:R-:W-:-:S05]  /*37000*/  @!P0 LOP3.LUT R5, R5, R4, RZ, 0x3c, !PT ;  /* 0x0000000405058212 */ /* 0x000fca00078e3cff */
[----:B------:R0:W4:Y:S04]  /*37010*/  @!P0 LDG.E.U16 R27, desc[UR50][R4.64] ;  /* 0x00000032041b8981 */ /* 0x000128000c1e1500 */
[----:B------:R-:W3:Y:S01]  /*37020*/  LDL R5, [R1+0x2e20] ;  /* 0x002e200001057983 */ /* 0x000ee20000100800 */
[----:B0-----:R-:W-:Y:S01]  /*37030*/  @!P0 IMAD.MOV.U32 R4, RZ, RZ, R3 ;  /* 0x000000ffff048224 */ /* 0x001fe200078e0003 */
[----:B------:R-:W-:Y:S02]  /*37040*/  PRMT R21, RZ, 0x7610, R21 ;  /* 0x00007610ff157816 */ /* 0x000fe40000000015 */
[----:B------:R-:W-:Y:S02]  /*37050*/  PRMT R20, RZ, 0x7610, R20 ;  /* 0x00007610ff147816 */ /* 0x000fe40000000014 */
[----:B------:R-:W-:Y:S01]  /*37060*/  PRMT R19, RZ, 0x7610, R19 ;  /* 0x00007610ff137816 */ /* 0x000fe20000000013 */
[----:B------:R-:W2:Y:S04]  /*37070*/  LDL R3, [R1+0x2f8c] ;  /* 0x002f8c0001037983 */ /* 0x000ea80000100800 */
[----:B---3--:R0:W3:Y:S04]  /*37080*/  @!P0 LDG.E.U16 R29, desc[UR50][R4.64] ;  /* 0x00000032041d8981 */ /* 0x0080e8000c1e1500 */
[----:B------:R-:W0:Y:S04]  /*37090*/  LDL R4, [R1+0x2e50] ;  /* 0x002e500001047983 */ /* 0x000e280000100800 */
[----:B------:R-:W0:Y:S02]  /*370a0*/  LDL R5, [R1+0x2e8c] ;  /* 0x002e8c0001057983 */ /* 0x000e240000100800 */
[----:B0-----:R-:W-:-:S04]  /*370b0*/  @!P0 LOP3.LUT R5, R5, R4, RZ, 0x3c, !PT ;  /* 0x0000000405058212 */ /* 0x001fc800078e3cff */
[----:B------:R-:W-:-:S04]  /*370c0*/  @!P0 LOP3.LUT R4, R5, R4, RZ, 0x3c, !PT ;  /* 0x0000000405048212 */ /* 0x000fc800078e3cff */
[----:B------:R-:W-:-:S05]  /*370d0*/  @!P0 LOP3.LUT R5, R5, R4, RZ, 0x3c, !PT ;  /* 0x0000000405058212 */ /* 0x000fca00078e3cff */
[----:B------:R0:W4:Y:S04]  /*370e0*/  @!P0 LDG.E.U16 R23, desc[UR50][R4.64] ;  /* 0x0000003204178981 */ /* 0x000128000c1e1500 */
[----:B------:R-:W0:Y:S04]  /*370f0*/  LDL R4, [R1+0x2e58] ;  /* 0x002e580001047983 */ /* 0x000e280000100800 */
[----:B------:R-:W0:Y:S02]  /*37100*/  LDL R5, [R1+0x2e94] ;  /* 0x002e940001057983 */ /* 0x000e240000100800 */
[----:B0-----:R-:W-:-:S04]  /*37110*/  @!P0 LOP3.LUT R5, R5, R4, RZ, 0x3c, !PT ;  /* 0x0000000405058212 */ /* 0x001fc800078e3cff */
[----:B------:R-:W-:-:S04]  /*37120*/  @!P0 LOP3.LUT R4, R5, R4, RZ, 0x3c, !PT ;  /* 0x0000000405048212 */ /* 0x000fc800078e3cff */
[----:B------:R-:W-:-:S05]  /*37130*/  @!P0 LOP3.LUT R5, R5, R4, RZ, 0x3c, !PT ;  /* 0x0000000405058212 */ /* 0x000fca00078e3cff */
[----:B------:R0:W3:Y:S04]  /*37140*/  @!P0 LDG.E.U16 R22, desc[UR50][R4.64] ;  /* 0x0000003204168981 */ /* 0x0000e8000c1e1500 */
[----:B------:R-:W2:Y:S01]  /*37150*/  LDL R5, [R1+0x2e90] ;  /* 0x002e900001057983 */ /* 0x000ea20000100800 */
[----:B0-----:R-:W-:Y:S01]  /*37160*/  @!P0 IMAD.MOV.U32 R4, RZ, RZ, R26 ;  /* 0x000000ffff048224 */ /* 0x001fe200078e001a */
[----:B------:R-:W-:Y:S02]  /*37170*/  PRMT R18, RZ, 0x7610, R18 ;  /* 0x00007610ff127816 */ /* 0x000fe40000000012 */
[----:B------:R-:W-:Y:S01]  /*37180*/  PRMT R17, RZ, 0x7610, R17 ;  /* 0x00007610ff117816 */ /* 0x000fe20000000011 */
[----:B------:R-:W4:Y:S04]  /*37190*/  LDL R26, [R1+0x2ed4] ;  /* 0x002ed400011a7983 */ /* 0x000f280000100800 */
[----:B--2---:R0:W2:Y:S04]  /*371a0*/  @!P0 LDG.E.U16 R21, desc[UR50][R4.64] ;  /* 0x0000003204158981 */ /* 0x0040a8000c1e1500 */
[----:B------:R-:W0:Y:S04]  /*371b0*/  LDL R4, [R1+0x2ed0] ;  /* 0x002ed00001047983 */ /* 0x000e280000100800 */
[----:B------:R-:W0:Y:S02]  /*371c0*/  LDL R5, [R1+0x2f0c] ;  /* 0x002f0c0001057983 */ /* 0x000e240000100800 */
[----:B0-----:R-:W-:-:S04]  /*371d0*/  @!P0 LOP3.LUT R5, R5, R4, RZ, 0x3c, !PT ;  /* 0x0000000405058212 */ /* 0x001fc800078e3cff */
[----:B------:R-:W-:-:S04]  /*371e0*/  @!P0 LOP3.LUT R4, R5, R4, RZ, 0x3c, !PT ;  /* 0x0000000405048212 */ /* 0x000fc800078e3cff */
[----:B------:R-:W-:-:S05]  /*371f0*/  @!P0 LOP3.LUT R5, R5, R4, RZ, 0x3c, !PT ;  /* 0x0000000405058212 */ /* 0x000fca00078e3cff */
[----:B------:R0:W3:Y:S04]  /*37200*/  @!P0 LDG.E.U16 R20, desc[UR50][R4.64] ;  /* 0x0000003204148981 */ /* 0x0000e8000c1e1500 */
[----:B------:R-:W0:Y:S04]  /*37210*/  LDL R4, [R1+0x2f10] ;  /* 0x002f100001047983 */ /* 0x000e280000100800 */
[----:B------:R-:W0:Y:S02]  /*37220*/  LDL R5, [R1+0x2f4c] ;  /* 0x002f4c0001057983 */ /* 0x000e240000100800 */
[----:B0-----:R-:W-:-:S04]  /*37230*/  @!P0 LOP3.LUT R5, R5, R4, RZ, 0x3c, !PT ;  /* 0x0000000405058212 */ /* 0x001fc800078e3cff */
[----:B------:R-:W-:-:S04]  /*37240*/  @!P0 LOP3.LUT R4, R5, R4, RZ, 0x3c, !PT ;  /* 0x0000000405048212 */ /* 0x000fc800078e3cff */
[----:B------:R-:W-:-:S05]  /*37250*/  @!P0 LOP3.LUT R5, R5, R4, RZ, 0x3c, !PT ;  /* 0x0000000405058212 */ /* 0x000fca00078e3cff */
[----:B------:R0:W3:Y:S04]  /*37260*/  @!P0 LDG.E.U16 R19, desc[UR50][R4.64] ;  /* 0x0000003204138981 */ /* 0x0000e8000c1e1500 */
[----:B------:R-:W4:Y:S01]  /*37270*/  LDL R5, [R1+0x2f50] ;  /* 0x002f500001057983 */ /* 0x000f220000100800 */
[----:B0-----:R-:W-:-:S03]  /*37280*/  @!P0 IMAD.MOV.U32 R4, RZ, RZ, R3 ;  /* 0x000000ffff048224 */ /* 0x001fc600078e0003 */
[----:B------:R-:W2:Y:S04]  /*37290*/  LDL R3, [R1+0x2f94] ;  /* 0x002f940001037983 */ /* 0x000ea80000100800 */
[----:B----4-:R0:W4:Y:S04]  /*372a0*/  @!P0 LDG.E.U16 R18, desc[UR50][R4.64] ;  /* 0x0000003204128981 */ /* 0x010128000c1e1500 */
[----:B------:R-:W0:Y:S04]  /*372b0*/  LDL R5, [R1+0x2fbc] ;  /* 0x002fbc0001057983 */ /* 0x000e280000100800 */
[----:B------:R1:W-:Y:S01]  /*372c0*/  STL [R1+0x2ff4], R2 ;  /* 0x002ff40201007387 */ /* 0x0003e20000100800 */
[----:B0-----:R-:W-:-:S02]  /*372d0*/  @!P0 IMAD.MOV.U32 R4, RZ, RZ, R5 ;  /* 0x000000ffff048224 */ /* 0x001fc400078e0005 */
[----:B------:R-:W-:Y:S02]  /*372e0*/  @!P0 IMAD.MOV.U32 R5, RZ, RZ, R2 ;  /* 0x000000ffff058224 */ /* 0x000fe400078e0002 */
[----:B-1----:R-:W3:Y:S04]  /*372f0*/  LDL.LU R2, [R1+0x2f60] ;  /* 0x002f600001027983 */ /* 0x002ee80000300800 */
[----:B------:R0:W4:Y:S04]  /*37300*/  @!P0 LDG.E.U16 R17, desc[UR50][R4.64] ;  /* 0x0000003204118981 */ /* 0x000128000c1e1500 */
[----:B------:R-:W2:Y:S01]  /*37310*/  LDL R5, [R1+0x2e98] ;  /* 0x002e980001057983 */ /* 0x000ea20000100800 */
[----:B------:R-:W-:Y:S01]  /*37320*/  PRMT R16, RZ, 0x7610, R16 ;  /* 0x00007610ff107816 */ /* 0x000fe20000000010 */
[----:B0-----:R-:W-:Y:S01]  /*37330*/  @!P0 IMAD.MOV.U32 R4, RZ, RZ, R26 ;  /* 0x000000ffff048224 */ /* 0x001fe200078e001a */
[----:B------:R-:W-:-:S02]  /*37340*/  PRMT R15, RZ, 0x7610, R15 ;  /* 0x00007610ff0f7816 */ /* 0x000fc4000000000f */
[----:B------:R-:W-:Y:S02]  /*37350*/  PRMT R14, RZ, 0x7610, R14 ;  /* 0x00007610ff0e7816 */ /* 0x000fe4000000000e */
[----:B------:R-:W-:Y:S02]  /*37360*/  PRMT R13, RZ, 0x7610, R13 ;  /* 0x00007610ff0d7816 */ /* 0x000fe4000000000d */
[----:B------:R-:W-:Y:S02]  /*37370*/  PRMT R12, RZ, 0x7610, R12 ;  /* 0x00007610ff0c7816 */ /* 0x000fe4000000000c */
[----:B------:R-:W-:Y:S01]  /*37380*/  PRMT R11, RZ, 0x7610, R11 ;  /* 0x00007610ff0b7816 */ /* 0x000fe2000000000b */
[----:B------:R-:W3:Y:S04]  /*37390*/  LDL R26, [R1+0x2edc] ;  /* 0x002edc00011a7983 */ /* 0x000ee80000100800 */
[----:B--2---:R0:W2:Y:S04]  /*373a0*/  @!P0 LDG.E.U16 R16, desc[UR50][R4.64] ;  /* 0x0000003204108981 */ /* 0x0040a8000c1e1500 */
        /* <DEDUP_REMOVED lines=11> */
[----:B------:R0:W2:Y:S04]  /*37460*/  @!P0 LDG.E.U16 R14, desc[UR50][R4.64] ;  /* 0x00000032040e8981 */ /* 0x0000a8000c1e1500 */
[----:B------:R-:W4:Y:S01]  /*37470*/  LDL R5, [R1+0x2f58] ;  /* 0x002f580001057983 */ /* 0x000f220000100800 */
[----:B0-----:R-:W-:Y:S01]  /*37480*/  @!P0 IMAD.MOV.U32 R4, RZ, RZ, R3 ;  /* 0x000000ffff048224 */ /* 0x001fe200078e0003 */
[----:B------:R-:W-:Y:S02]  /*37490*/  PRMT R10, RZ, 0x7610, R10 ;  /* 0x00007610ff0a7816 */ /* 0x000fe4000000000a */
[----:B------:R-:W2:Y:S04]  /*374a0*/  LDL R3, [R1+0x2f5c] ;  /* 0x002f5c0001037983 */ /* 0x000ea80000100800 */
[----:B----4-:R0:W4:Y:S04]  /*374b0*/  @!P0 LDG.E.U16 R13, desc[UR50][R4.64] ;  /* 0x00000032040d8981 */ /* 0x010128000c1e1500 */
        /* <DEDUP_REMOVED lines=11> */
[----:B------:R3:W4:Y:S04]  /*37570*/  @!P0 LDG.E.U16 R11, desc[UR50][R4.64] ;  /* 0x00000032040b8981 */ /* 0x000728000c1e1500 */
[----:B------:R-:W2:Y:S01]  /*37580*/  LDL R5, [R1+0x2ea0] ;  /* 0x002ea00001057983 */ /* 0x000ea20000100800 */
[----:B---3--:R-:W-:-:S03]  /*37590*/  @!P0 IMAD.MOV.U32 R4, RZ, RZ, R26 ;  /* 0x000000ffff048224 */ /* 0x008fc600078e001a */
[----:B------:R-:W3:Y:S04]  /*375a0*/  LDL.LU R26, [R1+0x4c] ;  /* 0x00004c00011a7983 */ /* 0x000ee80000300800 */
[----:B--2---:R0:W2:Y:S04]  /*375b0*/  @!P0 LDG.E.U16 R10, desc[UR50][R4.64] ;  /* 0x00000032040a8981 */ /* 0x0040a8000c1e1500 */
[----:B------:R-:W0:Y:S04]  /*375c0*/  LDL R4, [R1+0x2ee0] ;  /* 0x002ee00001047983 */ /* 0x000e280000100800 */
[----:B------:R-:W0:Y:S01]  /*375d0*/  LDL R5, [R1+0x2f1c] ;  /* 0x002f1c0001057983 */ /* 0x000e220000100800 */
[----:B------:R-:W-:-:S02]  /*375e0*/  PRMT R9, RZ, 0x7610, R9 ;  /* 0x00007610ff097816 */ /* 0x000fc40000000009 */
[----:B0-----:R-:W-:-:S04]  /*375f0*/  @!P0 LOP3.LUT R5, R5, R4, RZ, 0x3c, !PT ;  /* 0x0000000405058212 */ /* 0x001fc800078e3cff */
[----:B------:R-:W-:-:S04]  /*37600*/  @!P0 LOP3.LUT R4, R5, R4, RZ, 0x3c, !PT ;  /* 0x0000000405048212 */ /* 0x000fc800078e3cff */
[----:B------:R-:W-:-:S05]  /*37610*/  @!P0 LOP3.LUT R5, R5, R4, RZ, 0x3c, !PT ;  /* 0x0000000405058212 */ /* 0x000fca00078e3cff */
[----:B------:R0:W2:Y:S04]  /*37620*/  @!P0 LDG.E.U16 R9, desc[UR50][R4.64] ;  /* 0x0000003204098981 */ /* 0x0000a8000c1e1500 */
[----:B------:R-:W4:Y:S01]  /*37630*/  LDL R5, [R1+0x2f20] ;  /* 0x002f200001057983 */ /* 0x000f220000100800 */
[----:B------:R-:W-:Y:S01]  /*37640*/  PRMT R8, RZ, 0x7610, R8 ;  /* 0x00007610ff087816 */ /* 0x000fe20000000008 */
[----:B0-----:R-:W-:-:S05]  /*37650*/  @!P0 IMAD.MOV.U32 R4, RZ, RZ, R3 ;  /* 0x000000ffff048224 */ /* 0x001fca00078e0003 */
[----:B----4-:R0:W4:Y:S04]  /*37660*/  @!P0 LDG.E.U16 R8, desc[UR50][R4.64] ;  /* 0x0000003204088981 */ /* 0x010128000c1e1500 */
[----:B------:R-:W0:Y:S01]  /*37670*/  LDL R5, [R1+0x2f9c] ;  /* 0x002f9c0001057983 */ /* 0x000e220000100800 */
[----:B------:R-:W-:-:S03]  /*37680*/  PRMT R7, RZ, 0x7610, R7 ;  /* 0x00007610ff077816 */ /* 0x000fc60000000007 */
[----:B------:R1:W-:Y:S01]  /*37690*/  STL [R1+0x2ff8], R2 ;  /* 0x002ff80201007387 */ /* 0x0003e20000100800 */
[----:B------:R-:W3:Y:S01]  /*376a0*/  S2R R3, SR_TID.X ;  /* 0x0000000000037919 */ /* 0x000ee20000002100 */
[----:B0-----:R-:W-:Y:S02]  /*376b0*/  @!P0 IMAD.MOV.U32 R4, RZ, RZ, R5 ;  /* 0x000000ffff048224 */ /* 0x001fe400078e0005 */
[----:B------:R-:W-:Y:S02]  /*376c0*/  @!P0 IMAD.MOV.U32 R5, RZ, RZ, R2 ;  /* 0x000000ffff058224 */ /* 0x000fe400078e0002 */
[----:B-1----:R-:W2:Y:S04]  /*376d0*/  LDL.LU R2, [R1+0x38] ;  /* 0x0000380001027983 */ /* 0x002ea80000300800 */
[----:B------:R0:W4:Y:S04]  /*376e0*/  @!P0 LDG.E.U16 R7, desc[UR50][R4.64] ;  /* 0x0000003204078981 */ /* 0x000128000c1e1500 */
[----:B------:R-:W0:Y:S04]  /*376f0*/  LDL R4, [R1+0x2fa0] ;  /* 0x002fa00001047983 */ /* 0x000e280000100800 */
[----:B------:R-:W0:Y:S01]  /*37700*/  LDL R5, [R1+0x2fb4] ;  /* 0x002fb40001057983 */ /* 0x000e220000100800 */
[----:B---3--:R-:W-:-:S05]  /*37710*/  LOP3.LUT R3, R3, 0x3f, RZ, 0xc0, !PT ;  /* 0x0000003f03037812 */ /* 0x008fca00078ec0ff */
[----:B------:R-:W-:-:S05]  /*37720*/  IMAD.SHL.U32 R3, R3, 0x2, RZ ;  /* 0x0000000203037824 */ /* 0x000fca00078e00ff */
[----:B------:R-:W-:-:S05]  /*37730*/  LOP3.LUT R3, R3, 0x50, RZ, 0x3c, !PT ;  /* 0x0000005003037812 */ /* 0x000fca00078e3cff */
[----:B------:R-:W-:Y:S04]  /*37740*/  STS.U16 [R3+UR4+0x12680], R0 ;  /* 0x0126800003007988 */ /* 0x000fe80008000404 */
[----:B------:R1:W-:Y:S02]  /*37750*/  STS.U16 [R3+UR4+0x12a80], R23 ;  /* 0x012a801703007988 */ /* 0x0003e40008000404 */
[----:B-1----:R-:W1:Y:S01]  /*37760*/  S2R R23, SR_TID.X ;  /* 0x0000000000177919 */ /* 0x002e620000002100 */
[----:B------:R-:W-:Y:S01]  /*37770*/  PRMT R6, RZ, 0x7610, R6 ;  /* 0x00007610ff067816 */ /* 0x000fe20000000006 */
[----:B------:R3:W-:Y:S04]  /*37780*/  STS.U16 [R3+UR4+0x12e80], R21 ;  /* 0x012e801503007988 */ /* 0x0007e80008000404 */
[----:B------:R3:W-:Y:S04]  /*37790*/  STS.U16 [R3+UR4+0x13280], R20 ;  /* 0x0132801403007988 */ /* 0x0007e80008000404 */
[----:B------:R3:W-:Y:S04]  /*377a0*/  STS.U16 [R3+UR4+0x13680], R19 ;  /* 0x0136801303007988 */ /* 0x0007e80008000404 */
[----:B------:R3:W-:Y:S04]  /*377b0*/  STS.U16 [R3+UR4+0x13a80], R18 ;  /* 0x013a801203007988 */ /* 0x0007e80008000404 */
[----:B------:R3:W-:Y:S01]  /*377c0*/  STS.U16 [R3+UR4+0x13e80], R17 ;  /* 0x013e801103007988 */ /* 0x0007e20008000404 */
[----:B-1----:R-:W-:-:S05]  /*377d0*/  LOP3.LUT R23, R23, 0x3f, RZ, 0xc0, !PT ;  /* 0x0000003f17177812 */ /* 0x002fca00078ec0ff */
[----:B------:R-:W-:-:S05]  /*377e0*/  IMAD.SHL.U32 R23, R23, 0x2, RZ ;  /* 0x0000000217177824 */ /* 0x000fca00078e00ff */
[----:B------:R-:W-:-:S05]  /*377f0*/  LOP3.LUT R23, R23, 0x60, RZ, 0x3c, !PT ;  /* 0x0000006017177812 */ /* 0x000fca00078e3cff */
[----:B------:R1:W-:Y:S01]  /*37800*/  STS.U16 [R23+UR4+0x10300], R26 ;  /* 0x0103001a17007988 */ /* 0x0003e20008000404 */
[----:B0-----:R-:W-:-:S04]  /*37810*/  @!P0 LOP3.LUT R5, R5, R4, RZ, 0x3c, !PT ;  /* 0x0000000405058212 */ /* 0x001fc800078e3cff */
[----:B------:R-:W-:-:S04]  /*37820*/  @!P0 LOP3.LUT R4, R5, R4, RZ, 0x3c, !PT ;  /* 0x0000000405048212 */ /* 0x000fc800078e3cff */
[----:B------:R-:W-:-:S05]  /*37830*/  @!P0 LOP3.LUT R5, R5, R4, RZ, 0x3c, !PT ;  /* 0x0000000405058212 */ /* 0x000fca00078e3cff */
[----:B------:R-:W4:Y:S04]  /*37840*/  @!P0 LDG.E.U16 R6, desc[UR50][R4.64] ;  /* 0x0000003204068981 */ /* 0x000f28000c1e1500 */
[----:B------:R-:W2:Y:S04]  /*37850*/  LDL.LU R4, [R1+0x48] ;  /* 0x0000480001047983 */ /* 0x000ea80000300800 */
[----:B------:R-:W4:Y:S04]  /*37860*/  LDL.LU R5, [R1+0x40] ;  /* 0x0000400001057983 */ /* 0x000f280000300800 */
[----:B------:R-:W2:Y:S04]  /*37870*/  LDL.LU R0, [R1+0x77c4] ;  /* 0x0077c40001007983 */ /* 0x000ea80000300800 */
[----:B---3--:R-:W3:Y:S04]  /*37880*/  LDL.LU R21, [R1+0x24] ;  /* 0x0000240001157983 */ /* 0x008ee80000300800 */
[----:B------:R-:W4:Y:S04]  /*37890*/  LDL.LU R20, [R1+0x2c] ;  /* 0x00002c0001147983 */ /* 0x000f280000300800 */
[----:B------:R-:W2:Y:S04]  /*378a0*/  LDL.LU R19, [R1+0x34] ;  /* 0x0000340001137983 */ /* 0x000ea80000300800 */
[----:B------:R-:W3:Y:S04]  /*378b0*/  LDL.LU R18, [R1+0x3c] ;  /* 0x00003c0001127983 */ /* 0x000ee80000300800 */
[----:B------:R-:W4:Y:S04]  /*378c0*/  LDL.LU R3, [R1+0x77c0] ;  /* 0x0077c00001037983 */ /* 0x000f280000300800 */
[----:B------:R-:W2:Y:S04]  /*378d0*/  LDL.LU R17, [R1+0x44] ;  /* 0x0000440001117983 */ /* 0x000ea80000300800 */
[----:B-1----:R-:W4:Y:S04]  /*378e0*/  LDL.LU R26, [R1+0x77bc] ;  /* 0x0077bc00011a7983 */ /* 0x002f280000300800 */
[----:B--2---:R-:W-:Y:S04]  /*378f0*/  STS.U16 [R23+UR4+0x10700], R17 ;  /* 0x0107001117007988 */ /* 0x004fe80008000404 */
[----:B---3--:R-:W-:Y:S04]  /*37900*/  STS.U16 [R23+UR4+0x10b00], R18 ;  /* 0x010b001217007988 */ /* 0x008fe80008000404 */
[----:B------:R-:W-:Y:S04]  /*37910*/  STS.U16 [R23+UR4+0x10f00], R19 ;  /* 0x010f001317007988 */ /* 0x000fe80008000404 */
[----:B----4-:R-:W-:Y:S04]  /*37920*/  STS.U16 [R23+UR4+0x11300], R20 ;  /* 0x0113001417007988 */ /* 0x010fe80008000404 */
[----:B------:R-:W-:Y:S04]  /*37930*/  STS.U16 [R23+UR4+0x11700], R21 ;  /* 0x0117001517007988 */ /* 0x000fe80008000404 */
[----:B------:R0:W-:Y:S04]  /*37940*/  STS.U16 [R23+UR4+0x11b00], R26 ;  /* 0x011b001a17007988 */ /* 0x0001e80008000404 */
[----:B------:R1:W-:Y:S04]  /*37950*/  STS.U16 [R23+UR4+0x11f00], R0 ;  /* 0x011f000017007988 */ /* 0x0003e80008000404 */
[----:B------:R2:W-:Y:S04]  /*37960*/  STS.U16 [R23+UR4+0x12300], R28 ;  /* 0x0123001c17007988 */ /* 0x0005e80008000404 */
[----:B------:R3:W-:Y:S04]  /*37970*/  STS.U16 [R23+UR4+0x12700], R27 ;  /* 0x0127001b17007988 */ /* 0x0007e80008000404 */
[----:B0-----:R-:W4:Y:S04]  /*37980*/  LDL.LU R26, [R1+0x77b8] ;  /* 0x0077b800011a7983 */ /* 0x001f280000300800 */
[----:B-1----:R-:W4:Y:S04]  /*37990*/  LDL.LU R0, [R1+0x77b4] ;  /* 0x0077b40001007983 */ /* 0x002f280000300800 */
[----:B--2---:R-:W2:Y:S04]  /*379a0*/  LDL.LU R28, [R1+0x77b0] ;  /* 0x0077b000011c7983 */ /* 0x004ea80000300800 */
[----:B---3--:R-:W3:Y:S04]  /*379b0*/  LDL.LU R27, [R1+0x77ac] ;  /* 0x0077ac00011b7983 */ /* 0x008ee80000300800 */
[----:B------:R-:W-:Y:S04]  /*379c0*/  STS.U16 [R23+UR4+0x12b00], R22 ;  /* 0x012b001617007988 */ /* 0x000fe80008000404 */
[----:B------:R-:W-:Y:S04]  /*379d0*/  STS.U16 [R23+UR4+0x12f00], R16 ;  /* 0x012f001017007988 */ /* 0x000fe80008000404 */
[----:B------:R-:W-:Y:S04]  /*379e0*/  STS.U16 [R23+UR4+0x13300], R15 ;  /* 0x0133000f17007988 */ /* 0x000fe80008000404 */
[----:B------:R-:W-:Y:S04]  /*379f0*/  STS.U16 [R23+UR4+0x13700], R14 ;  /* 0x0137000e17007988 */ /* 0x000fe80008000404 */
[----:B------:R-:W-:Y:S04]  /*37a00*/  STS.U16 [R23+UR4+0x13b00], R13 ;  /* 0x013b000d17007988 */ /* 0x000fe80008000404 */
[----:B------:R-:W-:Y:S04]  /*37a10*/  STS.U16 [R23+UR4+0x13f00], R12 ;  /* 0x013f000c17007988 */ /* 0x000fe80008000404 */
[----:B----4-:R-:W-:Y:S04]  /*37a20*/  STS.U16 [R0+UR4+0x10380], R4 ;  /* 0x0103800400007988 */ /* 0x010fe80008000404 */
[----:B------:R-:W-:Y:S04]  /*37a30*/  STS.U16 [R0+UR4+0x10780], R5 ;  /* 0x0107800500007988 */ /* 0x000fe80008000404 */
[----:B------:R-:W-:Y:S04]  /*37a40*/  STS.U16 [R0+UR4+0x10b80], R2 ;  /* 0x010b800200007988 */ /* 0x000fe80008000404 */
[----:B--2---:R0:W-:Y:S04]  /*37a50*/  STS.U16 [R0+UR4+0x10f80], R28 ;  /* 0x010f801c00007988 */ /* 0x0041e80008000404 */
[----:B---3--:R-:W-:Y:S04]  /*37a60*/  STS.U16 [R0+UR4+0x11380], R27 ;  /* 0x0113801b00007988 */ /* 0x008fe80008000404 */
[----:B------:R-:W-:Y:S04]  /*37a70*/  STS.U16 [R0+UR4+0x11780], R26 ;  /* 0x0117801a00007988 */ /* 0x000fe80008000404 */
[----:B------:R1:W-:Y:S04]  /*37a80*/  STS.U16 [R0+UR4+0x11b80], R3 ;  /* 0x011b800300007988 */ /* 0x0003e80008000404 */
[----:B0-----:R-:W2:Y:S01]  /*37a90*/  LDL.LU R28, [R1+0x77a8] ;  /* 0x0077a800011c7983 */ /* 0x001ea20000300800 */
[----:B-1----:R-:W0:Y:S01]  /*37aa0*/  S2R R3, SR_TID.X ;  /* 0x0000000000037919 */ /* 0x002e220000002100 */
[----:B------:R-:W1:Y:S02]  /*37ab0*/  S2R R27, SR_TID.X ;  /* 0x00000000001b7919 */ /* 0x000e640000002100 */
        /* <DEDUP_REMOVED lines=8> */
[----:B------:R-:W-:Y:S01]  /*37b40*/  STS.U16 [R0+UR4+0x13f80], R6 ;  /* 0x013f800600007988 */ /* 0x000fe20008000404 */
[----:B------:R-:W-:Y:S01]  /*37b50*/  BAR.SYNC.DEFER_BLOCKING 0x0 ;  /* 0x0000000000007b1d */ /* 0x000fe20000010000 */
[----:B0-----:R-:W-:Y:S01]  /*37b60*/  LOP3.LUT R3, R3, 0x7, RZ, 0xc0, !PT ;  /* 0x0000000703037812 */ /* 0x001fe200078ec0ff */
[----:B-1----:R-:W-:-:S04]  /*37b70*/  IMAD.SHL.U32 R27, R27, 0x2, RZ ;  /* 0x000000021b1b7824 */ /* 0x002fc800078e00ff */
[----:B------:R-:W-:-:S05]  /*37b80*/  IMAD R3, R3, 0x90, RZ ;  /* 0x0000009003037824 */ /* 0x000fca00078e02ff */
[----:B------:R-:W-:-:S05]  /*37b90*/  LOP3.LUT R3, R3, 0x30, R27, 0x78, !PT ;  /* 0x0000003003037812 */ /* 0x000fca00078e781b */
[----:B------:R-:W0:Y:S04]  /*37ba0*/  LDSM.16.M88.4 R4, [R3+UR4+0x10000] ;  /* 0x010000040304783b */ /* 0x000e280008000200 */
[----:B------:R-:W1:Y:S04]  /*37bb0*/  LDSM.16.M88.4 R8, [R3+UR4+0x10400] ;  /* 0x010400040308783b */ /* 0x000e680008000200 */
[----:B------:R-:W3:Y:S04]  /*37bc0*/  LDSM.16.M88.4 R16, [R3+UR4+0x10800] ;  /* 0x010800040310783b */ /* 0x000ee80008000200 */
[----:B------:R-:W4:Y:S04]  /*37bd0*/  LDSM.16.M88.4 R12, [R3+UR4+0x10c00] ;  /* 0x010c0004030c783b */ /* 0x000f280008000200 */
[----:B------:R-:W-:Y:S04]  /*37be0*/  LDSM.16.M88.4 R24, [R3+UR4+0x11400] ;  /* 0x011400040318783b */ /* 0x000fe80008000200 */
[----:B0-----:R-:W-:Y:S04]  /*37bf0*/  STL [R1+0x6864], R6 ;  /* 0x0068640601007387 */ /* 0x001fe80000100800 */
[----:B------:R-:W-:Y:S04]  /*37c00*/  STL [R1+0x6860], R7 ;  /* 0x0068600701007387 */ /* 0x000fe80000100800 */
[----:B-1----:R0:W-:Y:S04]  /*37c10*/  STL [R1+0x696c], R10 ;  /* 0x00696c0a01007387 */ /* 0x0021e80000100800 */
[----:B------:R1:W-:Y:S04]  /*37c20*/  STL [R1+0x6968], R11 ;  /* 0x0069680b01007387 */ /* 0x0003e80000100800 */
[----:B---3--:R-:W-:Y:S04]  /*37c30*/  STL.64 [R1], R16 ;  /* 0x0000001001007387 */ /* 0x008fe80000100a00 */
[----:B------:R-:W-:Y:S04]  /*37c40*/  STL.64 [R1+0x8], R18 ;  /* 0x0000081201007387 */ /* 0x000fe80000100a00 */
[----:B----4-:R-:W-:Y:S04]  /*37c50*/  STL.64 [R1+0x1b0], R12 ;  /* 0x0001b00c01007387 */ /* 0x010fe80000100a00 */
[----:B------:R-:W-:Y:S01]  /*37c60*/  STL.64 [R1+0x1b8], R14 ;  /* 0x0001b80e01007387 */ /* 0x000fe20000100a00 */
[----:B0-----:R-:W-:-:S02]  /*37c70*/  IMAD.MOV.U32 R10, RZ, RZ, R13 ;  /* 0x000000ffff0a7224 */ /* 0x001fc400078e000d */
[----:B-1----:R-:W-:Y:S02]  /*37c80*/  IMAD.MOV.U32 R11, RZ, RZ, R12 ;  /* 0x000000ffff0b7224 */ /* 0x002fe400078e000c */
[----:B------:R-:W0:Y:S04]  /*37c90*/  LDSM.16.M88.4 R12, [R3+UR4+0x11000] ;  /* 0x01100004030c783b */ /* 0x000e280008000200 */
[----:B------:R-:W-:Y:S04]  /*37ca0*/  STL [R1+0x7790], R11 ;  /* 0x0077900b01007387 */ /* 0x000fe80000100800 */
[----:B0-----:R-:W-:Y:S01]  /*37cb0*/  STL.64 [R1+0x1a0], R12 ;  /* 0x0001a00c01007387 */ /* 0x001fe20000100a00 */
[----:B------:R-:W-:-:S03]  /*37cc0*/  IMAD.MOV.U32 R17, RZ, RZ, R12 ;  /* 0x000000ffff117224 */ /* 0x000fc600078e000c */
[----:B------:R-:W-:Y:S01]  /*37cd0*/  STL.64 [R1+0x1a8], R14 ;  /* 0x0001a80e01007387 */ /* 0x000fe20000100a00 */
[----:B------:R-:W-:-:S03]  /*37ce0*/  IMAD.MOV.U32 R16, RZ, RZ, R13 ;  /* 0x000000ffff107224 */ /* 0x000fc600078e000d */
[----:B------:R-:W0:Y:S04]  /*37cf0*/  LDSM.16.M88.4 R12, [R3+UR4+0x11800] ;  /* 0x01180004030c783b */ /* 0x000e280008000200 */
[----:B------:R-:W-:Y:S04]  /*37d00*/  STL.64 [R1+0x190], R24 ;  /* 0x0001901801007387 */ /* 0x000fe80000100a00 */
[----:B------:R-:W-:Y:S04]  /*37d10*/  STL.64 [R1+0x198], R26 ;  /* 0x0001981a01007387 */ /* 0x000fe80000100a00 */
[----:B------:R-:W1:Y:S01]  /*37d20*/  LDSM.16.M88.4 R24, [R3+UR4+0x11c00] ;  /* 0x011c00040318783b */ /* 0x000e620008000200 */
[----:B0-----:R-:W-:-:S02]  /*37d30*/  IMAD.MOV.U32 R19, RZ, RZ, R12 ;  /* 0x000000ffff137224 */ /* 0x001fc400078e000c */
[----:B------:R-:W-:Y:S01]  /*37d40*/  IMAD.MOV.U32 R18, RZ, RZ, R13 ;  /* 0x000000ffff127224 */ /* 0x000fe200078e000d */
[----:B------:R-:W-:Y:S04]  /*37d50*/  STL.64 [R1+0x180], R12 ;  /* 0x0001800c01007387 */ /* 0x000fe80000100a00 */
[----:B------:R-:W-:Y:S04]  /*37d60*/  STL.64 [R1+0x188], R14 ;  /* 0x0001880e01007387 */ /* 0x000fe80000100a00 */
[----:B------:R-:W0:Y:S04]  /*37d70*/  LDSM.16.M88.4 R12, [R3+UR4+0x12400] ;  /* 0x01240004030c783b */ /* 0x000e280008000200 */
[----:B------:R-:W-:Y:S04]  /*37d80*/  STL.64 [R1+0x77a0], R18 ;  /* 0x0077a01201007387 */ /* 0x000fe80000100a00 */
[----:B------:R-:W-:Y:S04]  /*37d90*/  STL.64 [R1+0x7798], R16 ;  /* 0x0077981001007387 */ /* 0x000fe80000100a00 */
[----:B------:R-:W3:Y:S04]  /*37da0*/  LDSM.16.M88.4 R16, [R3+UR4+0x12000] ;  /* 0x012000040310783b */ /* 0x000ee80008000200 */
[----:B-1----:R-:W-:Y:S04]  /*37db0*/  STL.64 [R1+0x170], R24 ;  /* 0x0001701801007387 */ /* 0x002fe80000100a00 */
[----:B------:R-:W-:Y:S04]  /*37dc0*/  STL.64 [R1+0x178], R26 ;  /* 0x0001781a01007387 */ /* 0x000fe80000100a00 */
[----:B------:R-:W-:Y:S01]  /*37dd0*/  LDSM.16.M88.4 R24, [R3+UR4+0x12c00] ;  /* 0x012c00040318783b */ /* 0x000fe20008000200 */
[----:B0-----:R-:W-:-:S02]  /*37de0*/  IMAD.MOV.U32 R11, RZ, RZ, R12 ;  /* 0x000000ffff0b7224 */ /* 0x001fc400078e000c */
[----:B------:R-:W-:Y:S01]  /*37df0*/  IMAD.MOV.U32 R29, RZ, RZ, R13 ;  /* 0x000000ffff1d7224 */ /* 0x000fe200078e000d */
[----:B---3--:R0:W-:Y:S04]  /*37e00*/  STL.64 [R1+0x160], R16 ;  /* 0x0001601001007387 */ /* 0x0081e80000100a00 */
[----:B------:R1:W-:Y:S04]  /*37e10*/  STL.64 [R1+0x168], R18 ;  /* 0x0001681201007387 */ /* 0x0003e80000100a00 */
[----:B------:R-:W-:Y:S04]  /*37e20*/  STL.64 [R1+0x150], R12 ;  /* 0x0001500c01007387 */ /* 0x000fe80000100a00 */
[----:B------:R-:W-:Y:S04]  /*37e30*/  STL.64 [R1+0x158], R14 ;  /* 0x0001580e01007387 */ /* 0x000fe80000100a00 */
[----:B------:R-:W3:Y:S04]  /*37e40*/  LDSM.16.M88.4 R12, [R3+UR4+0x12800] ;  /* 0x01280004030c783b */ /* 0x000ee80008000200 */
[----:B0-----:R-:W4:Y:S04]  /*37e50*/  LDL.LU.64 R16, [R1+0x1ba0] ;  /* 0x001ba00001107983 */ /* 0x001f280000300a00 */
[----:B-1----:R-:W4:Y:S04]  /*37e60*/  LDL.LU.64 R18, [R1+0x1ba8] ;  /* 0x001ba80001127983 */ /* 0x002f280000300a00 */
[----:B---3--:R-:W-:Y:S01]  /*37e70*/  STL.64 [R1+0x140], R12 ;  /* 0x0001400c01007387 */ /* 0x008fe20000100a00 */
[----:B------:R-:W-:-:S03]  /*37e80*/  IMAD.MOV.U32 R2, RZ, RZ, R12 ;  /* 0x000000ffff027224 */ /* 0x000fc600078e000c */
[----:B------:R-:W-:Y:S01]  /*37e90*/  STL.64 [R1+0x148], R14 ;  /* 0x0001480e01007387 */ /* 0x000fe20000100a00 */
[----:B------:R-:W-:-:S03]  /*37ea0*/  IMAD.MOV.U32 R0, RZ, RZ, R13 ;  /* 0x000000ffff007224 */ /* 0x000fc600078e000d */
[----:B------:R-:W0:Y:S04]  /*37eb0*/  LDSM.16.M88.4 R12, [R3+UR4+0x13000] ;  /* 0x01300004030c783b */ /* 0x000e280008000200 */
[----:B--2---:R-:W-:Y:S04]  /*37ec0*/  LDSM.16.MT88.4 R20, [R28+UR4] ;  /* 0x000000041c14783b */ /* 0x004fe80008004200 */
[----:B0-----:R-:W-:Y:S04]  /*37ed0*/  STL.64 [R1+0x120], R12 ;  /* 0x0001200c01007387 */ /* 0x001fe80000100a00 */
[----:B------:R-:W-:Y:S04]  /*37ee0*/  STL.64 [R1+0x130], R24 ;  /* 0x0001301801007387 */ /* 0x000fe80000100a00 */
[----:B------:R-:W-:Y:S04]  /*37ef0*/  STL.64 [R1+0x138], R26 ;  /* 0x0001381a01007387 */ /* 0x000fe80000100a00 */
[----:B------:R-:W-:Y:S01]  /*37f00*/  STL.64 [R1+0x128], R14 ;  /* 0x0001280e01007387 */ /* 0x000fe20000100a00 */
[----:B------:R-:W-:-:S03]  /*37f10*/  IMAD.MOV.U32 R7, RZ, RZ, R14 ;  /* 0x000000ffff077224 */ /* 0x000fc600078e000e */
[----:B------:R-:W-:Y:S04]  /*37f20*/  LDSM.16.M88.4 R24, [R3+UR4+0x13800] ;  /* 0x013800040318783b */ /* 0x000fe80008000200 */
[----:B------:R-:W0:Y:S04]  /*37f30*/  LDSM.16.M88.4 R12, [R3+UR4+0x13400] ;  /* 0x01340004030c783b */ /* 0x000e280008000200 */
[----:B------:R-:W-:Y:S04]  /*37f40*/  STL [R1+0x6994], R7 ;  /* 0x0069940701007387 */ /* 0x000fe80000100800 */
[----:B0-----:R-:W-:Y:S04]  /*37f50*/  STL.64 [R1+0x110], R12 ;  /* 0x0001100c01007387 */ /* 0x001fe80000100a00 */
[----:B------:R-:W-:Y:S04]  /*37f60*/  STL.64 [R1+0x118], R14 ;  /* 0x0001180e01007387 */ /* 0x000fe80000100a00 */
[----:B------:R-:W0:Y:S04]  /*37f70*/  LDSM.16.M88.4 R12, [R3+UR4+0x13c00] ;  /* 0x013c0004030c783b */ /* 0x000e280008000200 */
[----:B0-----:R-:W-:Y:S01]  /*37f80*/  STL.64 [R1+0xf0], R12 ;  /* 0x0000f00c01007387 */ /* 0x001fe20000100a00 */
[----:B------:R-:W-:-:S03]  /*37f90*/  IMAD.MOV.U32 R7, RZ, RZ, R12 ;  /* 0x000000ffff077224 */ /* 0x000fc600078e000c */
[----:B------:R-:W-:Y:S01]  /*37fa0*/  STL.64 [R1+0xf8], R14 ;  /* 0x0000f80e01007387 */ /* 0x000fe20000100a00 */
[----:B------:R-:W-:-:S03]  /*37fb0*/  IMAD.MOV.U32 R3, RZ, RZ, R13 ;  /* 0x000000ffff037224 */ /* 0x000fc600078e000d */
[----:B------:R-:W0:Y:S04]  /*37fc0*/  LDSM.16.MT88.4 R12, [R28+UR4+0x80] ;  /* 0x000080041c0c783b */ /* 0x000e280008004200 */
[----:B0-----:R-:W-:Y:S04]  /*37fd0*/  STL.64 [R1+0x76b0], R14 ;  /* 0x0076b00e01007387 */ /* 0x001fe80000100a00 */
[----:B------:R0:W-:Y:S04]  /*37fe0*/  STL.64 [R1+0x76a8], R12 ;  /* 0x0076a80c01007387 */ /* 0x0001e80000100a00 */
[----:B0-----:R-:W2:Y:S04]  /*37ff0*/  LDL.LU.64 R12, [R1+0x1a90] ;  /* 0x001a9000010c7983 */ /* 0x001ea80000300a00 */
[----:B------:R-:W2:Y:S01]  /*38000*/  LDL.LU.64 R14, [R1+0x1a98] ;  /* 0x001a9800010e7983 */ /* 0x000ea20000300a00 */
[----:B----4-:R-:W-:-:S15]  /*38010*/  HMMA.16816.F32 R16, R20, R4, R16 ;  /* 0x000000041410723c */ /* 0x010fde0000001810 */
[----:B------:R-:W-:-:S08]  /*38020*/  NOP ;  /* 0x0000000000007918 */ /* 0x000fd00000000000 */
[----:B------:R-:W-:Y:S04]  /*38030*/  STL.64 [R1+0x4e0], R16 ;  /* 0x0004e01001007387 */ /* 0x000fe80000100a00 */
[----:B------:R0:W-:Y:S04]  /*38040*/  STL.64 [R1+0x4e8], R18 ;  /* 0x0004e81201007387 */ /* 0x0001e80000100a00 */
[----:B0-----:R-:W3:Y:S04]  /*38050*/  LDL.LU.64 R18, [R1+0x77a0] ;  /* 0x0077a00001127983 */ /* 0x001ee80000300a00 */
[----:B------:R-:W4:Y:S04]  /*38060*/  LDL.LU.64 R16, [R1+0x7798] ;  /* 0x0077980001107983 */ /* 0x000f280000300a00 */
[----:B------:R-:W-:Y:S04]  /*38070*/  STL.64 [R1+0x108], R26 ;  /* 0x0001081a01007387 */ /* 0x000fe80000100a00 */
[----:B------:R-:W-:Y:S01]  /*38080*/  STL.64 [R1+0x7730], R24 ;  /* 0x0077301801007387 */ /* 0x000fe20000100a00 */
[----:B--2---:R-:W-:-:S15]  /*38090*/  HMMA.16816.F32 R12, R20, R8, R12 ;  /* 0x00000008140c723c */ /* 0x004fde000000180c */
[----:B------:R-:W-:-:S08]  /*380a0*/  NOP ;  /* 0x0000000000007918 */ /* 0x000fd00000000000 */
[----:B------:R0:W-:Y:S04]  /*380b0*/  STL.64 [R1+0x4d0], R12 ;  /* 0x0004d00c01007387 */ /* 0x0001e80000100a00 */
[----:B------:R1:W-:Y:S01]  /*380c0*/  STL [R1+0x4d8], R14 ;  /* 0x0004d80e01007387 */ /* 0x0003e20000100800 */
[----:B------:R-:W-:-:S03]  /*380d0*/  IMAD.MOV.U32 R6, RZ, RZ, R15 ;  /* 0x000000ffff067224 */ /* 0x000fc600078e000f */
[----:B0-----:R-:W2:Y:S04]  /*380e0*/  LDL.LU.64 R12, [R1+0x1990] ;  /* 0x00199000010c7983 */ /* 0x001ea80000300a00 */
[----:B-1----:R-:W2:Y:S04]  /*380f0*/  LDL.LU.64 R14, [R1+0x1998] ;  /* 0x00199800010e7983 */ /* 0x002ea80000300a00 */
[----:B------:R-:W2:Y:S04]  /*38100*/  LDL.64 R24, [R1] ;  /* 0x0000000001187983 */ /* 0x000ea80000100a00 */
[----:B------:R-:W-:Y:S04]  /*38110*/  STL.64 [R1+0x7750], R8 ;  /* 0x0077500801007387 */ /* 0x000fe80000100a00 */
[----:B------:R-:W-:Y:S04]  /*38120*/  STL [R1+0x6998], R6 ;  /* 0x0069980601007387 */ /* 0x000fe80000100800 */
[----:B------:R0:W-:Y:S02]  /*38130*/  STL.64 [R1+0x7700], R4 ;  /* 0x0077000401007387 */ /* 0x0001e40000100a00 */
[----:B0-----:R-:W-:-:S02]  /*38140*/  IMAD.MOV.U32 R4, RZ, RZ, R11 ;  /* 0x000000ffff047224 */ /* 0x001fc400078e000b */
[----:B------:R-:W-:Y:S01]  /*38150*/  IMAD.MOV.U32 R5, RZ, RZ, R29 ;  /* 0x000000ffff057224 */ /* 0x000fe200078e001d */
[----:B------:R-:W2:Y:S04]  /*38160*/  LDL.LU R11, [R1+0x7790] ;  /* 0x00779000010b7983 */ /* 0x000ea80000300800 */
[----:B------:R0:W-:Y:S04]  /*38170*/  STL.64 [R1+0x7728], R4 ;  /* 0x0077280401007387 */ /* 0x0001e80000100a00 */
[----:B0-----:R-:W3:Y:S04]  /*38180*/  LDL.64 R4, [R1+0x170] ;  /* 0x0001700001047983 */ /* 0x001ee80000100a00 */
[----:B---3--:R0:W-:Y:S02]  /*38190*/  STL.64 [R1+0x7738], R4 ;  /* 0x0077380401007387 */ /* 0x0081e40000100a00 */
[----:B0-----:R-:W-:-:S02]  /*381a0*/  IMAD.MOV.U32 R4, RZ, RZ, R19 ;  /* 0x000000ffff047224 */ /* 0x001fc400078e0013 */
[----:B------:R-:W-:-:S05]  /*381b0*/  IMAD.MOV.U32 R5, RZ, RZ, R18 ;  /* 0x000000ffff057224 */ /* 0x000fca00078e0012 */
[----:B------:R4:W-:Y:S04]  /*381c0*/  STL.64 [R1+0x7758], R4 ;  /* 0x0077580401007387 */ /* 0x0009e80000100a00 */
[----:B------:R-:W-:Y:S01]  /*381d0*/  STL [R1+0x7778], R7 ;  /* 0x0077780701007387 */ /* 0x000fe20000100800 */
[----:B----4-:R-:W-:Y:S02]  /*381e0*/  IMAD.MOV.U32 R4, RZ, RZ, R17 ;  /* 0x000000ffff047224 */ /* 0x010fe400078e0011 */
[----:B------:R-:W-:Y:S02]  /*381f0*/  IMAD.MOV.U32 R5, RZ, RZ, R16 ;  /* 0x000000ffff057224 */ /* 0x000fe400078e0010 */
[----:B------:R-:W0:Y:S04]  /*38200*/  LDSM.16.MT88.4 R16, [R28+UR4+0x100] ;  /* 0x000100041c10783b */ /* 0x000e280008004200 */
[----:B------:R2:W-:Y:S04]  /*38210*/  STL.64 [R1+0x7770], R4 ;  /* 0x0077700401007387 */ /* 0x0005e80000100a00 */
[----:B------:R-:W3:Y:S01]  /*38220*/  LDL.LU.64 R8, [R1+0x16a0] ;  /* 0x0016a00001087983 */ /* 0x000ee20000300a00 */
[----:B--2---:R-:W-:-:S02]  /*38230*/  IMAD.MOV.U32 R4, RZ, RZ, R11 ;  /* 0x000000ffff047224 */ /* 0x004fc400078e000b */
[----:B------:R-:W-:Y:S02]  /*38240*/  IMAD.MOV.U32 R5, RZ, RZ, R10 ;  /* 0x000000ffff057224 */ /* 0x000fe400078e000a */
[----:B------:R-:W2:Y:S01]  /*38250*/  LDL.LU.64 R10, [R1+0x16a8] ;  /* 0x0016a800010a7983 */ /* 0x000ea20000300a00 */
[----:B------:R-:W-:Y:S03]  /*38260*/  HMMA.16816.F32 R12, R20, R24, R12 ;  /* 0x00000018140c723c */ /* 0x000fe6000000180c */
[----:B--2---:R-:W-:Y:S04]  /*38270*/  STL.64 [R1+0x7768], R10 ;  /* 0x0077680a01007387 */ /* 0x004fe80000100a00 */
[----:B---3--:R1:W-:Y:S04]  /*38280*/  STL.64 [R1+0x7760], R8 ;  /* 0x0077600801007387 */ /* 0x0083e80000100a00 */
[----:B-1----:R-:W2:Y:S04]  /*38290*/  LDL.LU.64 R8, [R1+0x17a0] ;  /* 0x0017a00001087983 */ /* 0x002ea80000300a00 */
[----:B------:R-:W3:Y:S04]  /*382a0*/  LDL.LU.64 R10, [R1+0x17a8] ;  /* 0x0017a800010a7983 */ /* 0x000ee80000300a00 */
[----:B---3--:R-:W-:Y:S04]  /*382b0*/  STL.64 [R1+0x7788], R10 ;  /* 0x0077880a01007387 */ /* 0x008fe80000100a00 */
[----:B--2---:R1:W-:Y:S04]  /*382c0*/  STL.64 [R1+0x7780], R8 ;  /* 0x0077800801007387 */ /* 0x0043e80000100a00 */
[----:B-1----:R-:W2:Y:S04]  /*382d0*/  LDL.LU.64 R8, [R1+0x18a0] ;  /* 0x0018a00001087983 */ /* 0x002ea80000300a00 */
[----:B------:R-:W2:Y:S04]  /*382e0*/  LDL.LU.64 R10, [R1+0x18a8] ;  /* 0x0018a800010a7983 */ /* 0x000ea80000300a00 */
[----:B0-----:R-:W-:Y:S04]  /*382f0*/  STL.64 [R1+0x75e0], R18 ;  /* 0x0075e01201007387 */ /* 0x001fe80000100a00 */
[----:B------:R0:W-:Y:S04]  /*38300*/  STL.64 [R1+0x75d8], R16 ;  /* 0x0075d81001007387 */ /* 0x0001e80000100a00 */
[----:B0-----:R-:W3:Y:S04]  /*38310*/  LDL.64 R16, [R1+0x160] ;  /* 0x0001600001107983 */ /* 0x001ee80000100a00 */
[----:B------:R-:W-:Y:S04]  /*38320*/  STL.64 [R1+0x1000], R12 ;  /* 0x0010000c01007387 */ /* 0x000fe80000100a00 */
[----:B------:R0:W-:Y:S02]  /*38330*/  STL.64 [R1+0x1008], R14 ;  /* 0x0010080e01007387 */ /* 0x0001e40000100a00 */
[----:B0-----:R-:W-:-:S02]  /*38340*/  IMAD.MOV.U32 R15, RZ, RZ, R24 ;  /* 0x000000ffff0f7224 */ /* 0x001fc400078e0018 */
[----:B------:R-:W-:Y:S02]  /*38350*/  IMAD.MOV.U32 R14, RZ, RZ, R25 ;  /* 0x000000ffff0e7224 */ /* 0x000fe400078e0019 */
[----:B------:R-:W4:Y:S04]  /*38360*/  LDL.LU.64 R24, [R1+0x1590] ;  /* 0x0015900001187983 */ /* 0x000f280000300a00 */
[----:B------:R-:W3:Y:S01]  /*38370*/  LDL.LU.64 R26, [R1+0x1598] ;  /* 0x00159800011a7983 */ /* 0x000ee20000300a00 */
[----:B--2---:R-:W-:Y:S03]  /*38380*/  HMMA.16816.F32 R4, R20, R4, R8 ;  /* 0x000000041404723c */ /* 0x004fe60000001808 */
[----:B---3--:R-:W-:Y:S04]  /*38390*/  STL.64 [R1+0x7748], R26 ;  /* 0x0077481a01007387 */ /* 0x008fe80000100a00 */
[----:B----4-:R0:W-:Y:S04]  /*383a0*/  STL.64 [R1+0x7740], R24 ;  /* 0x0077401801007387 */ /* 0x0101e80000100a00 */
[----:B0-----:R-:W2:Y:S04]  /*383b0*/  LDL.LU.64 R24, [R1+0x15a0] ;  /* 0x0015a00001187983 */ /* 0x001ea80000300a00 */
[----:B------:R-:W2:Y:S04]  /*383c0*/  LDL.LU.64 R26, [R1+0x15a8] ;  /* 0x0015a800011a7983 */ /* 0x000ea80000300a00 */
[----:B------:R-:W3:Y:S04]  /*383d0*/  LDL.LU.64 R10, [R1+0x7788] ;  /* 0x00778800010a7983 */ /* 0x000ee80000300a00 */
[----:B------:R-:W3:Y:S04]  /*383e0*/  LDL.LU.64 R8, [R1+0x7780] ;  /* 0x0077800001087983 */ /* 0x000ee80000300a00 */
[----:B------:R-:W-:Y:S04]  /*383f0*/  STL.64 [R1+0xff0], R4 ;  /* 0x000ff00401007387 */ /* 0x000fe80000100a00 */
[----:B------:R0:W-:Y:S04]  /*38400*/  STL.64 [R1+0xff8], R6 ;  /* 0x000ff80601007387 */ /* 0x0001e80000100a00 */
[----:B0-----:R-:W4:Y:S04]  /*38410*/  LDL.LU R7, [R1+0x7778] ;  /* 0x0077780001077983 */ /* 0x001f280000300800 */
[----:B------:R-:W3:Y:S01]  /*38420*/  LDL.LU.64 R4, [R1+0x7770] ;  /* 0x0077700001047983 */ /* 0x000ee20000300a00 */
[----:B------:R-:W-:-:S03]  /*38430*/  IMAD.MOV.U32 R13, RZ, RZ, R3 ;  /* 0x000000ffff0d7224 */ /* 0x000fc600078e0003 */
[----:B------:R-:W-:Y:S01]  /*38440*/  STL.64 [R1+0x76d0], R14 ;  /* 0x0076d00e01007387 */ /* 0x000fe20000100a00 */
[----:B----4-:R-:W-:Y:S02]  /*38450*/  IMAD.MOV.U32 R12, RZ, RZ, R7 ;  /* 0x000000ffff0c7224 */ /* 0x010fe400078e0007 */
[C---:B---3--:R-:W-:Y:S03]  /*38460*/  HMMA.16816.F32 R4, R20.reuse, R4, R8 ;  /* 0x000000041404723c */ /* 0x048fe60000001808 */
[----:B------:R0:W-:Y:S04]  /*38470*/  STL.64 [R1+0x76c8], R12 ;  /* 0x0076c80c01007387 */ /* 0x0001e80000100a00 */
[----:B0-----:R-:W3:Y:S04]  /*38480*/  LDL.64 R12, [R1+0x190] ;  /* 0x00019000010c7983 */ /* 0x001ee80000100a00 */
[----:B------:R-:W3:Y:S04]  /*38490*/  LDL.LU.64 R10, [R1+0x7768] ;  /* 0x00776800010a7983 */ /* 0x000ee80000300a00 */
[----:B------:R-:W3:Y:S08]  /*384a0*/  LDL.LU.64 R8, [R1+0x7760] ;  /* 0x0077600001087983 */ /* 0x000ef00000300a00 */
[----:B------:R0:W-:Y:S04]  /*384b0*/  STL.64 [R1+0xfe0], R4 ;  /* 0x000fe00401007387 */ /* 0x0001e80000100a00 */
[----:B------:R-:W-:Y:S04]  /*384c0*/  STL.64 [R1+0xfe8], R6 ;  /* 0x000fe80601007387 */ /* 0x000fe80000100a00 */
[----:B0-----:R-:W2:Y:S01]  /*384d0*/  LDL.LU.64 R4, [R1+0x7758] ;  /* 0x0077580001047983 */ /* 0x001ea20000300a00 */
[----:B---3--:R-:W-:-:S15]  /*384e0*/  HMMA.16816.F32 R8, R20, R12, R8 ;  /* 0x0000000c1408723c */ /* 0x008fde0000001808 */
[----:B------:R-:W-:-:S08]  /*384f0*/  NOP ;  /* 0x0000000000007918 */ /* 0x000fd00000000000 */
[----:B------:R0:W-:Y:S04]  /*38500*/  STL.64 [R1+0xfd0], R8 ;  /* 0x000fd00801007387 */ /* 0x0001e80000100a00 */
[----:B------:R1:W-:Y:S04]  /*38510*/  STL.64 [R1+0xfd8], R10 ;  /* 0x000fd80a01007387 */ /* 0x0003e80000100a00 */
[----:B0-----:R-:W3:Y:S01]  /*38520*/  LDL.LU.64 R8, [R1+0x7750] ;  /* 0x0077500001087983 */ /* 0x001ee20000300a00 */
[----:B--2---:R-:W-:Y:S01]  /*38530*/  HMMA.16816.F32 R4, R20, R4, R24 ;  /* 0x000000041404723c */ /* 0x004fe20000001818 */
[----:B-1----:R-:W-:-:S02]  /*38540*/  IMAD.MOV.U32 R11, RZ, RZ, R13 ;  /* 0x000000ffff0b7224 */ /* 0x002fc400078e000d */
[----:B------:R-:W-:Y:S02]  /*38550*/  IMAD.MOV.U32 R18, RZ, RZ, R12 ;  /* 0x000000ffff127224 */ /* 0x000fe400078e000c */
[----:B------:R-:W2:Y:S04]  /*38560*/  LDL.LU.64 R12, [R1+0x1570] ;  /* 0x00157000010c7983 */ /* 0x000ea80000300a00 */
[----:B------:R-:W2:Y:S04]  /*38570*/  LDL.LU.64 R14, [R1+0x1578] ;  /* 0x00157800010e7983 */ /* 0x000ea80000300a00 */
[----:B------:R-:W-:Y:S04]  /*38580*/  STL [R1+0x76f0], R11 ;  /* 0x0076f00b01007387 */ /* 0x000fe80000100800 */
[----:B---3--:R0:W-:Y:S04]  /*38590*/  STL.64 [R1+0x76e8], R8 ;  /* 0x0076e80801007387 */ /* 0x0081e80000100a00 */
[----:B0-----:R-:W3:Y:S04]  /*385a0*/  LDL.LU.64 R8, [R1+0x1580] ;  /* 0x0015800001087983 */ /* 0x001ee80000300a00 */
[----:B------:R-:W3:Y:S04]  /*385b0*/  LDL.LU.64 R10, [R1+0x1588] ;  /* 0x00158800010a7983 */ /* 0x000ee80000300a00 */
[----:B------:R-:W4:Y:S04]  /*385c0*/  LDL.LU.64 R26, [R1+0x7748] ;  /* 0x00774800011a7983 */ /* 0x000f280000300a00 */
[----:B------:R-:W4:Y:S04]  /*385d0*/  LDL.LU.64 R24, [R1+0x7740] ;  /* 0x0077400001187983 */ /* 0x000f280000300a00 */
[----:B------:R0:W-:Y:S04]  /*385e0*/  STL.64 [R1+0xfc0], R4 ;  /* 0x000fc00401007387 */ /* 0x0001e80000100a00 */
[----:B------:R-:W-:Y:S04]  /*385f0*/  STL.64 [R1+0xfc8], R6 ;  /* 0x000fc80601007387 */ /* 0x000fe80000100a00 */
[----:B0-----:R-:W4:Y:S02]  /*38600*/  LDL.LU.64 R4, [R1+0x7738] ;  /* 0x0077380001047983 */ /* 0x001f240000300a00 */
[----:B----4-:R-:W-:-:S15]  /*38610*/  HMMA.16816.F32 R24, R20, R4, R24 ;  /* 0x000000041418723c */ /* 0x010fde0000001818 */
[----:B------:R-:W-:-:S08]  /*38620*/  NOP ;  /* 0x0000000000007918 */ /* 0x000fd00000000000 */
[----:B------:R0:W-:Y:S04]  /*38630*/  STL.64 [R1+0xfb0], R24 ;  /* 0x000fb01801007387 */ /* 0x0001e80000100a00 */
[----:B------:R1:W-:Y:S04]  /*38640*/  STL.64 [R1+0xfb8], R26 ;  /* 0x000fb81a01007387 */ /* 0x0003e80000100a00 */
[----:B0-----:R-:W4:Y:S01]  /*38650*/  LDL.LU.64 R24, [R1+0x7730] ;  /* 0x0077300001187983 */ /* 0x001f220000300a00 */
[----:B-1----:R-:W-:Y:S02]  /*38660*/  IMAD.MOV.U32 R26, RZ, RZ, R4 ;  /* 0x000000ffff1a7224 */ /* 0x002fe400078e0004 */
[----:B------:R-:W-:-:S02]  /*38670*/  IMAD.MOV.U32 R19, RZ, RZ, R5 ;  /* 0x000000ffff137224 */ /* 0x000fc400078e0005 */
[----:B------:R-:W2:Y:S04]  /*38680*/  LDL.LU.64 R4, [R1+0x7728] ;  /* 0x0077280001047983 */ /* 0x000ea80000300a00 */
[----:B------:R-:W-:Y:S04]  /*38690*/  STL [R1+0x76e0], R26 ;  /* 0x0076e01a01007387 */ /* 0x000fe80000100800 */
[----:B----4-:R0:W-:Y:S04]  /*386a0*/  STL.64 [R1+0x76d8], R24 ;  /* 0x0076d81801007387 */ /* 0x0101e80000100a00 */
[----:B0-----:R-:W4:Y:S04]  /*386b0*/  LDL.64 R24, [R1+0x110] ;  /* 0x0001100001187983 */ /* 0x001f280000100a00 */
[----:B----4-:R0:W-:Y:S04]  /*386c0*/  STL.64 [R1+0x76f8], R24 ;  /* 0x0076f81801007387 */ /* 0x0101e80000100a00 */
[----:B0-----:R-:W4:Y:S01]  /*386d0*/  LDL.64 R24, [R1+0x120] ;  /* 0x0001200001187983 */ /* 0x001f220000100a00 */
[C---:B---3--:R-:W-:Y:S03]  /*386e0*/  HMMA.16816.F32 R8, R20.reuse, R16, R8 ;  /* 0x000000101408723c */ /* 0x048fe60000001808 */
[----:B----4-:R0:W-:Y:S04]  /*386f0*/  STL.64 [R1+0x7708], R24 ;  /* 0x0077081801007387 */ /* 0x0101e80000100a00 */
[----:B0-----:R-:W3:Y:S04]  /*38700*/  LDL.64 R24, [R1+0x130] ;  /* 0x0001300001187983 */ /* 0x001ee80000100a00 */
[----:B---3--:R0:W-:Y:S04]  /*38710*/  STL.64 [R1+0x7720], R24 ;  /* 0x0077201801007387 */ /* 0x0081e80000100a00 */
[----:B0-----:R-:W3:Y:S04]  /*38720*/  LDL.LU.64 R24, [R1+0x1560] ;  /* 0x0015600001187983 */ /* 0x001ee80000300a00 */
[----:B------:R-:W3:Y:S04]  /*38730*/  LDL.LU.64 R26, [R1+0x1568] ;  /* 0x00156800011a7983 */ /* 0x000ee80000300a00 */
[----:B------:R-:W-:Y:S04]  /*38740*/  STL.64 [R1+0xfa0], R8 ;  /* 0x000fa00801007387 */ /* 0x000fe80000100a00 */
[----:B------:R2:W-:Y:S04]  /*38750*/  STL.64 [R1+0xfa8], R10 ;  /* 0x000fa80a01007387 */ /* 0x0005e80000100a00 */
[----:B------:R-:W-:Y:S01]  /*38760*/  STL.64 [R1+0x7670], R16 ;  /* 0x0076701001007387 */ /* 0x000fe20000100a00 */
[----:B--2---:R-:W-:Y:S03]  /*38770*/  HMMA.16816.F32 R8, R20, R4, R12 ;  /* 0x000000041408723c */ /* 0x004fe6000000180c */
[----:B------:R-:W2:Y:S04]  /*38780*/  LDL.LU.64 R4, [R1+0x1540] ;  /* 0x0015400001047983 */ /* 0x000ea80000300a00 */
[----:B------:R-:W4:-:S15]  /*38790*/  LDL.LU.64 R6, [R1+0x1548] ;  /* 0x0015480001067983 */ /* 0x000f1e0000300a00 */
[----:B------:R-:W-:-:S01]  /*387a0*/  NOP ;  /* 0x0000000000007918 */ /* 0x000fc20000000000 */
[----:B------:R-:W-:Y:S04]  /*387b0*/  STL.64 [R1+0xf90], R8 ;  /* 0x000f900801007387 */ /* 0x000fe80000100a00 */
[----:B------:R-:W-:Y:S04]  /*387c0*/  STL.64 [R1+0xf98], R10 ;  /* 0x000f980a01007387 */ /* 0x000fe80000100a00 */
[----:B----4-:R-:W-:Y:S04]  /*387d0*/  STL.64 [R1+0x7718], R6 ;  /* 0x0077180601007387 */ /* 0x010fe80000100a00 */
[----:B--2---:R0:W-:Y:S04]  /*387e0*/  STL.64 [R1+0x7710], R4 ;  /* 0x0077100401007387 */ /* 0x0041e80000100a00 */
[----:B0-----:R-:W2:Y:S04]  /*387f0*/  LDL.LU.64 R4, [R1+0x1550] ;  /* 0x0015500001047983 */ /* 0x001ea80000300a00 */
[----:B------:R-:W2:Y:S04]  /*38800*/  LDL.LU.64 R6, [R1+0x1558] ;  /* 0x0015580001067983 */ /* 0x000ea80000300a00 */
[----:B------:R-:W4:Y:S04]  /*38810*/  LDL.LU.64 R8, [R1+0x1530] ;  /* 0x0015300001087983 */ /* 0x000f280000300a00 */
[----:B------:R-:W4:Y:S04]  /*38820*/  LDL.LU.64 R10, [R1+0x1538] ;  /* 0x00153800010a7983 */ /* 0x000f280000300a00 */
[----:B------:R-:W4:Y:S04]  /*38830*/  LDL.LU.64 R12, [R1+0x1520] ;  /* 0x00152000010c7983 */ /* 0x000f280000300a00 */
[----:B------:R-:W4:Y:S04]  /*38840*/  LDL.LU.64 R14, [R1+0x1528] ;  /* 0x00152800010e7983 */ /* 0x000f280000300a00 */
[----:B------:R-:W3:Y:S04]  /*38850*/  LDL.64 R16, [R1+0x1b0] ;  /* 0x0001b00001107983 */ /* 0x000ee80000100a00 */
[----:B------:R-:W-:Y:S04]  /*38860*/  STL.64 [R1+0x76a0], R18 ;  /* 0x0076a01201007387 */ /* 0x000fe80000100a00 */
[----:B---3--:R0:W-:Y:S02]  /*38870*/  STL.64 [R1+0x7698], R16 ;  /* 0x0076981001007387 */ /* 0x0081e40000100a00 */
[----:B0-----:R-:W-:-:S02]  /*38880*/  IMAD.MOV.U32 R16, RZ, RZ, R2 ;  /* 0x000000ffff107224 */ /* 0x001fc400078e0002 */
[----:B------:R-:W-:-:S07]  /*38890*/  IMAD.MOV.U32 R17, RZ, RZ, R0 ;  /* 0x000000ffff117224 */ /* 0x000fce00078e0000 */
[----:B------:R-:W-:Y:S01]  /*388a0*/  HMMA.16816.F32 R16, R20, R16, R24 ;  /* 0x000000101410723c */ /* 0x000fe20000001818 */
[----:B------:R-:W2:-:S15]  /*388b0*/  LDL.LU.64 R24, [R1+0x7720] ;  /* 0x0077200001187983 */ /* 0x000e9e0000300a00 */
[----:B------:R-:W-:-:S07]  /*388c0*/  NOP ;  /* 0x0000000000007918 */ /* 0x000fce0000000000 */
[----:B------:R0:W-:Y:S04]  /*388d0*/  STL.64 [R1+0xf80], R16 ;  /* 0x000f801001007387 */ /* 0x0001e80000100a00 */
[----:B------:R1:W-:Y:S04]  /*388e0*/  STL.64 [R1+0xf88], R18 ;  /* 0x000f881201007387 */ /* 0x0003e80000100a00 */
[----:B0-----:R-:W3:Y:S04]  /*388f0*/  LDL.LU.64 R16, [R1+0x1b90] ;  /* 0x001b900001107983 */ /* 0x001ee80000300a00 */
[----:B-1----:R-:W4:Y:S01]  /*38900*/  LDL.LU.64 R18, [R1+0x1b98] ;  /* 0x001b980001127983 */ /* 0x002f220000300a00 */
[----:B--2---:R-:W-:Y:S06]  /*38910*/  HMMA.16816.F32 R4, R20, R24, R4 ;  /* 0x000000181404723c */ /* 0x004fec0000001804 */
[----:B------:R-:W-:-:S02]  /*38920*/  IMAD.MOV.U32 R2, RZ, RZ, R24 ;  /* 0x000000ffff027224 */ /* 0x000fc400078e0018 */
[----:B------:R-:W-:Y:S01]  /*38930*/  IMAD.MOV.U32 R0, RZ, RZ, R25 ;  /* 0x000000ffff007224 */ /* 0x000fe200078e0019 */
[----:B----4-:R-:W-:Y:S04]  /*38940*/  STL.64 [R1+0x76c0], R18 ;  /* 0x0076c01201007387 */ /* 0x010fe80000100a00 */
[----:B---3--:R0:W-:Y:S04]  /*38950*/  STL.64 [R1+0x76b8], R16 ;  /* 0x0076b81001007387 */ /* 0x0081e80000100a00 */
[----:B0-----:R-:W2:Y:S04]  /*38960*/  LDL.LU.64 R16, [R1+0x550] ;  /* 0x0005500001107983 */ /* 0x001ea80000300a00 */
[----:B------:R-:W2:Y:S04]  /*38970*/  LDL.LU.64 R18, [R1+0x558] ;  /* 0x0005580001127983 */ /* 0x000ea80000300a00 */
[----:B------:R-:W-:Y:S04]  /*38980*/  STL.64 [R1+0xf70], R4 ;  /* 0x000f700401007387 */ /* 0x000fe80000100a00 */
[----:B------:R0:W-:Y:S04]  /*38990*/  STL.64 [R1+0xf78], R6 ;  /* 0x000f780601007387 */ /* 0x0001e80000100a00 */
[----:B0-----:R-:W3:Y:S04]  /*389a0*/  LDL.LU.64 R6, [R1+0x7718] ;  /* 0x0077180001067983 */ /* 0x001ee80000300a00 */
[----:B------:R-:W3:Y:S04]  /*389b0*/  LDL.LU.64 R4, [R1+0x7710] ;  /* 0x0077100001047983 */ /* 0x000ee80000300a00 */
[----:B------:R-:W3:Y:S02]  /*389c0*/  LDL.LU.64 R24, [R1+0x7708] ;  /* 0x0077080001187983 */ /* 0x000ee40000300a00 */
[----:B---3--:R-:W-:Y:S06]  /*389d0*/  HMMA.16816.F32 R4, R20, R24, R4 ;  /* 0x000000181404723c */ /* 0x008fec0000001804 */
[----:B------:R-:W-:-:S15]  /*389e0*/  IMAD.MOV.U32 R3, RZ, RZ, R25 ;  /* 0x000000ffff037224 */ /* 0x000fde00078e0019 */
[----:B------:R-:W-:-:S02]  /*389f0*/  NOP ;  /* 0x0000000000007918 */ /* 0x000fc40000000000 */
[----:B------:R0:W-:Y:S04]  /*38a00*/  STL.64 [R1+0xf60], R4 ;  /* 0x000f600401007387 */ /* 0x0001e80000100a00 */
[----:B------:R1:W-:Y:S04]  /*38a10*/  STL.64 [R1+0xf68], R6 ;  /* 0x000f680601007387 */ /* 0x0003e80000100a00 */
[----:B0-----:R-:W3:Y:S01]  /*38a20*/  LDL.LU.64 R4, [R1+0x7700] ;  /* 0x0077000001047983 */ /* 0x001ee20000300a00 */
[----:B-1----:R-:W-:-:S03]  /*38a30*/  IMAD.MOV.U32 R6, RZ, RZ, R24 ;  /* 0x000000ffff067224 */ /* 0x002fc600078e0018 */
[----:B------:R-:W4:Y:S02]  /*38a40*/  LDL.LU.64 R24, [R1+0x76f8] ;  /* 0x0076f80001187983 */ /* 0x000f240000300a00 */
[----:B----4-:R-:W-:Y:S06]  /*38a50*/  HMMA.16816.F32 R8, R20, R24, R8 ;  /* 0x000000181408723c */ /* 0x010fec0000001808 */
[----:B------:R-:W-:-:S15]  /*38a60*/  IMAD.MOV.U32 R7, RZ, RZ, R25 ;  /* 0x000000ffff077224 */ /* 0x000fde00078e0019 */
[----:B------:R-:W-:-:S02]  /*38a70*/  NOP ;  /* 0x0000000000007918 */ /* 0x000fc40000000000 */
[----:B------:R-:W-:Y:S04]  /*38a80*/  STL.64 [R1+0xf50], R8 ;  /* 0x000f500801007387 */ /* 0x000fe80000100a00 */
[----:B------:R0:W-:Y:S04]  /*38a90*/  STL.64 [R1+0xf58], R10 ;  /* 0x000f580a01007387 */ /* 0x0001e80000100a00 */
[----:B0-----:R-:W4:Y:S04]  /*38aa0*/  LDL.LU R11, [R1+0x76f0] ;  /* 0x0076f000010b7983 */ /* 0x001f280000300800 */
[----:B------:R-:W4:Y:S01]  /*38ab0*/  LDL.LU.64 R8, [R1+0x76e8] ;  /* 0x0076e80001087983 */ /* 0x000f220000300a00 */
[----:B------:R-:W-:-:S03]  /*38ac0*/  IMAD.MOV.U32 R10, RZ, RZ, R24 ;  /* 0x000000ffff0a7224 */ /* 0x000fc600078e0018 */
[----:B------:R-:W4:Y:S04]  /*38ad0*/  LDL.LU R26, [R1+0x76e0] ;  /* 0x0076e000011a7983 */ /* 0x000f280000300800 */
[----:B------:R-:W2:Y:S02]  /*38ae0*/  LDL.LU.64 R24, [R1+0x76d8] ;  /* 0x0076d80001187983 */ /* 0x000ea40000300a00 */
[----:B--2---:R-:W-:-:S15]  /*38af0*/  HMMA.16816.F32 R12, R20, R24, R12 ;  /* 0x00000018140c723c */ /* 0x004fde000000180c */
[----:B------:R-:W-:-:S08]  /*38b00*/  NOP ;  /* 0x0000000000007918 */ /* 0x000fd00000000000 */
[----:B------:R-:W-:Y:S04]  /*38b10*/  STL.64 [R1+0xf40], R12 ;  /* 0x000f400c01007387 */ /* 0x000fe80000100a00 */
[----:B------:R0:W-:Y:S04]  /*38b20*/  STL.64 [R1+0xf48], R14 ;  /* 0x000f480e01007387 */ /* 0x0001e80000100a00 */
[----:B0-----:R-:W2:Y:S04]  /*38b30*/  LDL.LU.64 R14, [R1+0x76d0] ;  /* 0x0076d000010e7983 */ /* 0x001ea80000300a00 */
[----:B------:R-:W3:Y:S04]  /*38b40*/  LDL.LU.64 R12, [R1+0x76c8] ;  /* 0x0076c800010c7983 */ /* 0x000ee80000300a00 */
[----:B------:R2:W-:Y:S01]  /*38b50*/  STL.64 [R1+0x75f8], R24 ;  /* 0x0075f81801007387 */ /* 0x0005e20000100a00 */
[----:B---3--:R-:W-:Y:S03]  /*38b60*/  HMMA.16816.F32 R20, R20, R12, R16 ;  /* 0x0000000c1414723c */ /* 0x008fe60000001810 */
[----:B------:R-:W3:Y:S01]  /*38b70*/  LDL.LU.64 R18, [R1+0x76c0] ;  /* 0x0076c00001127983 */ /* 0x000ee20000300a00 */
[----:B--2---:R-:W-:-:S02]  /*38b80*/  IMAD.MOV.U32 R24, RZ, RZ, R15 ;  /* 0x000000ffff187224 */ /* 0x004fc400078e000f */
[----:B------:R-:W-:Y:S01]  /*38b90*/  IMAD.MOV.U32 R25, RZ, RZ, R14 ;  /* 0x000000ffff197224 */ /* 0x000fe200078e000e */
[----:B------:R-:W3:Y:S04]  /*38ba0*/  LDL.LU.64 R16, [R1+0x76b8] ;  /* 0x0076b80001107983 */ /* 0x000ee80000300a00 */
[----:B------:R-:W3:Y:S04]  /*38bb0*/  LDL.LU.64 R14, [R1+0x76b0] ;  /* 0x0076b000010e7983 */ /* 0x000ee80000300a00 */
[----:B------:R-:W3:Y:S08]  /*38bc0*/  LDL.LU.64 R12, [R1+0x76a8] ;  /* 0x0076a800010c7983 */ /* 0x000ef00000300a00 */
[----:B------:R0:W-:Y:S04]  /*38bd0*/  STL.64 [R1+0x4c0], R20 ;  /* 0x0004c01401007387 */ /* 0x0001e80000100a00 */
[----:B------:R1:W-:Y:S04]  /*38be0*/  STL.64 [R1+0x4c8], R22 ;  /* 0x0004c81601007387 */ /* 0x0003e80000100a00 */
[----:B0-----:R-:W4:Y:S04]  /*38bf0*/  LDL.LU.64 R20, [R1+0x1a80] ;  /* 0x001a800001147983 */ /* 0x001f280000300a00 */
[----:B-1----:R-:W4:Y:S01]  /*38c00*/  LDL.LU.64 R22, [R1+0x1a88] ;  /* 0x001a880001167983 */ /* 0x002f220000300a00 */
[C---:B---3--:R-:W-:Y:S06]  /*38c10*/  HMMA.16816.F32 R16, R12.reuse, R4, R16 ;  /* 0x000000040c10723c */ /* 0x048fec0000001810 */
[----:B----4-:R-:W-:-:S15]  /*38c20*/  HMMA.16816.F32 R20, R12, R8, R20 ;  /* 0x000000080c14723c */ /* 0x010fde0000001814 */
[----:B------:R-:W-:-:S02]  /*38c30*/  NOP ;  /* 0x0000000000007918 */ /* 0x000fc40000000000 */
[----:B------:R-:W-:Y:S04]  /*38c40*/  STL.64 [R1+0x480], R16 ;  /* 0x0004801001007387 */ /* 0x000fe80000100a00 */
[----:B------:R0:W-:Y:S04]  /*38c50*/  STL.64 [R1+0x488], R18 ;  /* 0x0004881201007387 */ /* 0x0001e80000100a00 */
[----:B0-----:R-:W2:Y:S04]  /*38c60*/  LDL.LU.64 R18, [R1+0x76a0] ;  /* 0x0076a00001127983 */ /* 0x001ea80000300a00 */
[----:B------:R-:W3:Y:S04]  /*38c70*/  LDL.LU.64 R16, [R1+0x7698] ;  /* 0x0076980001107983 */ /* 0x000ee80000300a00 */
[----:B------:R-:W-:Y:S04]  /*38c80*/  STL.64 [R1+0x470], R20 ;  /* 0x0004701401007387 */ /* 0x000fe80000100a00 */
[----:B------:R-:W-:Y:S04]  /*38c90*/  STL.64 [R1+0x478], R22 ;  /* 0x0004781601007387 */ /* 0x000fe80000100a00 */
[----:B------:R-:W0:Y:S04]  /*38ca0*/  LDSM.16.MT88.4 R20, [R28+UR4+0x180] ;  /* 0x000180041c14783b */ /* 0x000e280008004200 */
[----:B0-----:R-:W-:Y:S04]  /*38cb0*/  STL.64 [R1+0x7500], R22 ;  /* 0x0075001601007387 */ /* 0x001fe80000100a00 */
[----:B------:R0:W-:Y:S04]  /*38cc0*/  STL.64 [R1+0x74f8], R20 ;  /* 0x0074f81401007387 */ /* 0x0001e80000100a00 */
[----:B0-----:R-:W4:Y:S04]  /*38cd0*/  LDL.64 R20, [R1+0xf0] ;  /* 0x0000f00001147983 */ /* 0x001f280000100a00 */
[----:B----4-:R0:W-:Y:S02]  /*38ce0*/  STL.64 [R1+0x7660], R20 ;  /* 0x0076601401007387 */ /* 0x0101e40000100a00 */
[----:B0-----:R-:W-:-:S02]  /*38cf0*/  IMAD.MOV.U32 R20, RZ, RZ, R26 ;  /* 0x000000ffff147224 */ /* 0x001fc400078e001a */
[----:B--2---:R-:W-:-:S05]  /*38d00*/  IMAD.MOV.U32 R21, RZ, RZ, R19 ;  /* 0x000000ffff157224 */ /* 0x004fca00078e0013 */
[----:B------:R0:W-:Y:S02]  /*38d10*/  STL.64 [R1+0x7678], R20 ;  /* 0x0076781401007387 */ /* 0x0001e40000100a00 */
[----:B0-----:R-:W-:Y:S02]  /*38d20*/  IMAD.MOV.U32 R20, RZ, RZ, R18 ;  /* 0x000000ffff147224 */ /* 0x001fe400078e0012 */
[----:B------:R-:W-:-:S05]  /*38d30*/  IMAD.MOV.U32 R21, RZ, RZ, R11 ;  /* 0x000000ffff157224 */ /* 0x000fca00078e000b */
[----:B------:R0:W-:Y:S04]  /*38d40*/  STL.64 [R1+0x7690], R20 ;  /* 0x0076901401007387 */ /* 0x0001e80000100a00 */
[----:B0-----:R-:W2:Y:S04]  /*38d50*/  LDL.LU.64 R20, [R1+0x1980] ;  /* 0x0019800001147983 */ /* 0x001ea80000300a00 */
[----:B------:R-:W2:Y:S02]  /*38d60*/  LDL.LU.64 R22, [R1+0x1988] ;  /* 0x0019880001167983 */ /* 0x000ea40000300a00 */
[----:B--2---:R-:W-:Y:S02]  /*38d70*/  HMMA.16816.F32 R24, R12, R24, R20 ;  /* 0x000000180c18723c */ /* 0x004fe40000001814 */
[----:B------:R-:W2:Y:S04]  /*38d80*/  LDL.LU.64 R20, [R1+0x1790] ;  /* 0x0017900001147983 */ /* 0x000ea80000300a00 */
[----:B------:R-:W2:-:S15]  /*38d90*/  LDL.LU.64 R22, [R1+0x1798] ;  /* 0x0017980001167983 */ /* 0x000e9e0000300a00 */
[----:B------:R-:W-:-:S02]  /*38da0*/  NOP ;  /* 0x0000000000007918 */ /* 0x000fc40000000000 */
[----:B------:R0:W-:Y:S04]  /*38db0*/  STL.64 [R1+0xe60], R24 ;  /* 0x000e601801007387 */ /* 0x0001e80000100a00 */
[----:B------:R-:W-:Y:S01]  /*38dc0*/  STL.64 [R1+0xe68], R26 ;  /* 0x000e681a01007387 */ /* 0x000fe20000100a00 */
[----:B0-----:R-:W-:Y:S02]  /*38dd0*/  IMAD.MOV.U32 R24, RZ, RZ, R10 ;  /* 0x000000ffff187224 */ /* 0x001fe400078e000a */
[----:B------:R-:W-:-:S05]  /*38de0*/  IMAD.MOV.U32 R25, RZ, RZ, R7 ;  /* 0x000000ffff197224 */ /* 0x000fca00078e0007 */
[----:B------:R0:W-:Y:S04]  /*38df0*/  STL.64 [R1+0x7610], R24 ;  /* 0x0076101801007387 */ /* 0x0001e80000100a00 */
[----:B0-----:R-:W4:Y:S04]  /*38e00*/  LDL.LU.64 R24, [R1+0x1890] ;  /* 0x0018900001187983 */ /* 0x001f280000300a00 */
[----:B------:R-:W4:Y:S01]  /*38e10*/  LDL.LU.64 R26, [R1+0x1898] ;  /* 0x00189800011a7983 */ /* 0x000f220000300a00 */
[----:B---3--:R-:W-:Y:S02]  /*38e20*/  IMAD.MOV.U32 R10, RZ, RZ, R16 ;  /* 0x000000ffff0a7224 */ /* 0x008fe400078e0010 */
[----:B------:R-:W-:Y:S01]  /*38e30*/  IMAD.MOV.U32 R7, RZ, RZ, R17 ;  /* 0x000000ffff077224 */ /* 0x000fe200078e0011 */
[----:B----4-:R-:W-:-:S15]  /*38e40*/  HMMA.16816.F32 R24, R12, R16, R24 ;  /* 0x000000100c18723c */ /* 0x010fde0000001818 */
[----:B------:R-:W-:-:S08]  /*38e50*/  NOP ;  /* 0x0000000000007918 */ /* 0x000fd00000000000 */
[----:B------:R0:W-:Y:S04]  /*38e60*/  STL.64 [R1+0xe50], R24 ;  /* 0x000e501801007387 */ /* 0x0001e80000100a00 */
[----:B------:R-:W-:Y:S04]  /*38e70*/  STL.64 [R1+0xe58], R26 ;  /* 0x000e581a01007387 */ /* 0x000fe80000100a00 */
[----:B------:R-:W-:Y:S04]  /*38e80*/  STL [R1+0x7688], R10 ;  /* 0x0076880a01007387 */ /* 0x000fe80000100800 */
[----:B------:R1:W-:Y:S01]  /*38e90*/  STL.64 [R1+0x7680], R8 ;  /* 0x0076800801007387 */ /* 0x0003e20000100a00 */
[----:B0-----:R-:W-:-:S02]  /*38ea0*/  IMAD.MOV.U32 R24, RZ, RZ, R6 ;  /* 0x000000ffff187224 */ /* 0x001fc400078e0006 */
[----:B------:R-:W-:Y:S01]  /*38eb0*/  IMAD.MOV.U32 R25, RZ, RZ, R3 ;  /* 0x000000ffff197224 */ /* 0x000fe200078e0003 */
[----:B-1----:R-:W3:Y:S04]  /*38ec0*/  LDL.LU.64 R8, [R1+0x1690] ;  /* 0x0016900001087983 */ /* 0x002ee80000300a00 */
[----:B------:R-:W3:Y:S04]  /*38ed0*/  LDL.LU.64 R10, [R1+0x1698] ;  /* 0x00169800010a7983 */ /* 0x000ee80000300a00 */
[----:B------:R-:W4:Y:S04]  /*38ee0*/  LDL.LU.64 R16, [R1+0x1480] ;  /* 0x0014800001107983 */ /* 0x000f280000300a00 */
[----:B------:R-:W4:Y:S04]  /*38ef0*/  LDL.LU.64 R18, [R1+0x1488] ;  /* 0x0014880001127983 */ /* 0x000f280000300a00 */
[----:B------:R0:W-:Y:S04]  /*38f00*/  STL.64 [R1+0x7628], R24 ;  /* 0x0076281801007387 */ /* 0x0001e80000100a00 */
[----:B0-----:R-:W2:Y:S02]  /*38f10*/  LDL.64 R24, [R1+0x1a0] ;  /* 0x0001a00001187983 */ /* 0x001ea40000100a00 */
[----:B--2---:R-:W-:Y:S06]  /*38f20*/  HMMA.16816.F32 R20, R12, R24, R20 ;  /* 0x000000180c14723c */ /* 0x004fec0000001814 */
[----:B------:R-:W-:-:S02]  /*38f30*/  IMAD.MOV.U32 R6, RZ, RZ, R24 ;  /* 0x000000ffff067224 */ /* 0x000fc400078e0018 */
[----:B------:R-:W-:Y:S02]  /*38f40*/  IMAD.MOV.U32 R3, RZ, RZ, R25 ;  /* 0x000000ffff037224 */ /* 0x000fe400078e0019 */
[----:B------:R-:W-:Y:S02]  /*38f50*/  IMAD.MOV.U32 R24, RZ, RZ, R2 ;  /* 0x000000ffff187224 */ /* 0x000fe400078e0002 */
[----:B------:R-:W-:-:S11]  /*38f60*/  IMAD.MOV.U32 R25, RZ, RZ, R0 ;  /* 0x000000ffff197224 */ /* 0x000fd600078e0000 */
[----:B------:R0:W-:Y:S04]  /*38f70*/  STL.64 [R1+0xe40], R20 ;  /* 0x000e401401007387 */ /* 0x0001e80000100a00 */
[----:B------:R-:W-:Y:S04]  /*38f80*/  STL.64 [R1+0xe48], R22 ;  /* 0x000e481601007387 */ /* 0x000fe80000100a00 */
[----:B0-----:R-:W3:Y:S04]  /*38f90*/  LDL.LU.64 R20, [R1+0x7690] ;  /* 0x0076900001147983 */ /* 0x001ee80000300a00 */
[----:B------:R0:W-:Y:S04]  /*38fa0*/  STL.64 [R1+0x7640], R24 ;  /* 0x0076401801007387 */ /* 0x0001e80000100a00 */
[----:B0-----:R-:W2:Y:S04]  /*38fb0*/  LDL.64 R24, [R1+0x140] ;  /* 0x0001400001187983 */ /* 0x001ea80000100a00 */
[----:B--2---:R0:W-:Y:S04]  /*38fc0*/  STL.64 [R1+0x7658], R24 ;  /* 0x0076581801007387 */ /* 0x0041e80000100a00 */
[----:B0-----:R-:W2:Y:S01]  /*38fd0*/  LDL.64 R24, [R1+0x150] ;  /* 0x0001500001187983 */ /* 0x001ea20000100a00 */
[C---:B---3--:R-:W-:Y:S03]  /*38fe0*/  HMMA.16816.F32 R20, R12.reuse, R20, R8 ;  /* 0x000000140c14723c */ /* 0x048fe60000001808 */
[----:B--2---:R0:W-:Y:S04]  /*38ff0*/  STL.64 [R1+0x7668], R24 ;  /* 0x0076681801007387 */ /* 0x0041e80000100a00 */
[----:B0-----:R-:W2:Y:S04]  /*39000*/  LDL.LU.64 R24, [R1+0x1470] ;  /* 0x0014700001187983 */ /* 0x001ea80000300a00 */
[----:B------:R-:W2:Y:S04]  /*39010*/  LDL.LU.64 R26, [R1+0x1478] ;  /* 0x00147800011a7983 */ /* 0x000ea80000300a00 */
[----:B------:R-:W-:Y:S04]  /*39020*/  STL.64 [R1+0x75f0], R6 ;  /* 0x0075f00601007387 */ /* 0x000fe80000100a00 */
[----:B------:R0:W-:Y:S04]  /*39030*/  STL.64 [R1+0x75e8], R4 ;  /* 0x0075e80401007387 */ /* 0x0001e80000100a00 */
[----:B0-----:R-:W4:Y:S04]  /*39040*/  LDL.64 R4, [R1+0x180] ;  /* 0x0001800001047983 */ /* 0x001f280000100a00 */
[----:B------:R-:W3:Y:S04]  /*39050*/  LDL.LU R10, [R1+0x7688] ;  /* 0x00768800010a7983 */ /* 0x000ee80000300800 */
[----:B------:R-:W3:Y:S04]  /*39060*/  LDL.LU.64 R8, [R1+0x7680] ;  /* 0x0076800001087983 */ /* 0x000ee80000300a00 */
[----:B------:R0:W-:Y:S04]  /*39070*/  STL.64 [R1+0xe30], R20 ;  /* 0x000e301401007387 */ /* 0x0001e80000100a00 */
[----:B------:R-:W-:Y:S04]  /*39080*/  STL.64 [R1+0xe38], R22 ;  /* 0x000e381601007387 */ /* 0x000fe80000100a00 */
[----:B0-----:R-:W2:Y:S01]  /*39090*/  LDL.LU.64 R20, [R1+0x7678] ;  /* 0x0076780001147983 */ /* 0x001ea20000300a00 */
[----:B----4-:R-:W-:Y:S06]  /*390a0*/  HMMA.16816.F32 R16, R12, R4, R16 ;  /* 0x000000040c10723c */ /* 0x010fec0000001810 */
[----:B------:R-:W-:-:S02]  /*390b0*/  IMAD.MOV.U32 R29, RZ, RZ, R4 ;  /* 0x000000ffff1d7224 */ /* 0x000fc400078e0004 */
[----:B------:R-:W-:Y:S02]  /*390c0*/  IMAD.MOV.U32 R11, RZ, RZ, R5 ;  /* 0x000000ffff0b7224 */ /* 0x000fe400078e0005 */
[----:B--2---:R-:W-:-:S13]  /*390d0*/  HMMA.16816.F32 R4, R12, R20, R24 ;  /* 0x000000140c04723c */ /* 0x004fda0000001818 */
[----:B------:R0:W-:Y:S04]  /*390e0*/  STL.64 [R1+0xe20], R16 ;  /* 0x000e201001007387 */ /* 0x0001e80000100a00 */
[----:B------:R-:W-:Y:S04]  /*390f0*/  STL.64 [R1+0xe28], R18 ;  /* 0x000e281201007387 */ /* 0x000fe80000100a00 */
[----:B0-----:R-:W2:Y:S04]  /*39100*/  LDL.LU.64 R16, [R1+0x7670] ;  /* 0x0076700001107983 */ /* 0x001ea80000300a00 */
[----:B---3--:R-:W-:Y:S04]  /*39110*/  STL.64 [R1+0x7608], R10 ;  /* 0x0076080a01007387 */ /* 0x008fe80000100a00 */
[----:B------:R0:W-:Y:S04]  /*39120*/  STL.64 [R1+0x7600], R8 ;  /* 0x0076000801007387 */ /* 0x0001e80000100a00 */
[----:B------:R-:W2:Y:S04]  /*39130*/  LDL.LU.64 R24, [R1+0x1460] ;  /* 0x0014600001187983 */ /* 0x000ea80000300a00 */
[----:B------:R-:W2:Y:S04]  /*39140*/  LDL.LU.64 R26, [R1+0x1468] ;  /* 0x00146800011a7983 */ /* 0x000ea80000300a00 */
[----:B------:R-:W-:Y:S04]  /*39150*/  STL.64 [R1+0xe10], R4 ;  /* 0x000e100401007387 */ /* 0x000fe80000100a00 */
[----:B------:R-:W-:Y:S04]  /*39160*/  STL.64 [R1+0xe18], R6 ;  /* 0x000e180601007387 */ /* 0x000fe80000100a00 */
[----:B------:R-:W3:Y:S04]  /*39170*/  LDL.LU.64 R20, [R1+0x1450] ;  /* 0x0014500001147983 */ /* 0x000ee80000300a00 */
[----:B------:R-:W3:Y:S04]  /*39180*/  LDL.LU.64 R22, [R1+0x1458] ;  /* 0x0014580001167983 */ /* 0x000ee80000300a00 */
[----:B0-----:R-:W4:Y:S04]  /*39190*/  LDL.LU.64 R8, [R1+0x1410] ;  /* 0x0014100001087983 */ /* 0x001f280000300a00 */
[----:B------:R-:W2:Y:S04]  /*391a0*/  LDL.LU.64 R10, [R1+0x1418] ;  /* 0x00141800010a7983 */ /* 0x000ea80000300a00 */
[----:B--2---:R-:W-:Y:S04]  /*391b0*/  STL.64 [R1+0x7620], R10 ;  /* 0x0076200a01007387 */ /* 0x004fe80000100a00 */
[----:B----4-:R0:W-:Y:S04]  /*391c0*/  STL.64 [R1+0x7618], R8 ;  /* 0x0076180801007387 */ /* 0x0101e80000100a00 */
[----:B0-----:R-:W2:Y:S04]  /*391d0*/  LDL.LU.64 R8, [R1+0x1420] ;  /* 0x0014200001087983 */ /* 0x001ea80000300a00 */
[----:B------:R-:W4:Y:S01]  /*391e0*/  LDL.LU.64 R10, [R1+0x1428] ;  /* 0x00142800010a7983 */ /* 0x000f220000300a00 */
[----:B------:R-:W-:Y:S03]  /*391f0*/  HMMA.16816.F32 R24, R12, R16, R24 ;  /* 0x000000100c18723c */ /* 0x000fe60000001818 */
[----:B----4-:R-:W-:Y:S04]  /*39200*/  STL.64 [R1+0x7638], R10 ;  /* 0x0076380a01007387 */ /* 0x010fe80000100a00 */
[----:B--2---:R0:W-:Y:S04]  /*39210*/  STL.64 [R1+0x7630], R8 ;  /* 0x0076300801007387 */ /* 0x0041e80000100a00 */
[----:B0-----:R-:W2:Y:S04]  /*39220*/  LDL.LU.64 R8, [R1+0x1430] ;  /* 0x0014300001087983 */ /* 0x001ea80000300a00 */
[----:B------:R-:W4:Y:S04]  /*39230*/  LDL.LU.64 R10, [R1+0x1438] ;  /* 0x00143800010a7983 */ /* 0x000f280000300a00 */
[----:B----4-:R-:W-:Y:S04]  /*39240*/  STL.64 [R1+0x7650], R10 ;  /* 0x0076500a01007387 */ /* 0x010fe80000100a00 */
[----:B--2---:R0:W-:Y:S04]  /*39250*/  STL.64 [R1+0x7648], R8 ;  /* 0x0076480801007387 */ /* 0x0041e80000100a00 */
[----:B0-----:R-:W2:Y:S04]  /*39260*/  LDL.LU.64 R8, [R1+0x1440] ;  /* 0x0014400001087983 */ /* 0x001ea80000300a00 */
[----:B------:R-:W2:Y:S04]  /*39270*/  LDL.LU.64 R10, [R1+0x1448] ;  /* 0x00144800010a7983 */ /* 0x000ea80000300a00 */
[----:B------:R-:W4:Y:S04]  /*39280*/  LDL.LU.64 R4, [R1+0x1400] ;  /* 0x0014000001047983 */ /* 0x000f280000300a00 */
[----:B------:R-:W4:Y:S04]  /*39290*/  LDL.LU.64 R6, [R1+0x1408] ;  /* 0x0014080001067983 */ /* 0x000f280000300a00 */
[----:B------:R0:W-:Y:S04]  /*392a0*/  STL.64 [R1+0xe00], R24 ;  /* 0x000e001801007387 */ /* 0x0001e80000100a00 */
[----:B------:R-:W-:Y:S04]  /*392b0*/  STL.64 [R1+0xe08], R26 ;  /* 0x000e081a01007387 */ /* 0x000fe80000100a00 */
[----:B0-----:R-:W3:Y:S01]  /*392c0*/  LDL.LU.64 R24, [R1+0x7668] ;  /* 0x0076680001187983 */ /* 0x001ee20000300a00 */
[----:B------:R-:W-:-:S02]  /*392d0*/  IMAD.MOV.U32 R0, RZ, RZ, R17 ;  /* 0x000000ffff007224 */ /* 0x000fc400078e0011 */
[----:B------:R-:W-:Y:S02]  /*392e0*/  IMAD.MOV.U32 R2, RZ, RZ, R16 ;  /* 0x000000ffff027224 */ /* 0x000fe400078e0010 */
[----:B------:R-:W4:Y:S04]  /*392f0*/  LDL.LU.64 R16, [R1+0x4f0] ;  /* 0x0004f00001107983 */ /* 0x000f280000300a00 */
[----:B------:R-:W4:Y:S04]  /*39300*/  LDL.LU.64 R18, [R1+0x4f8] ;  /* 0x0004f80001127983 */ /* 0x000f280000300a00 */
[----:B------:R-:W-:Y:S04]  /*39310*/  STL [R1+0x758c], R0 ;  /* 0x00758c0001007387 */ /* 0x000fe80000100800 */
[----:B------:R-:W-:Y:S01]  /*39320*/  STL [R1+0x7588], R2 ;  /* 0x0075880201007387 */ /* 0x000fe20000100800 */
[----:B---3--:R-:W-:-:S15]  /*39330*/  HMMA.16816.F32 R20, R12, R24, R20 ;  /* 0x000000180c14723c */ /* 0x008fde0000001814 */
[----:B------:R-:W-:-:S08]  /*39340*/  NOP ;  /* 0x0000000000007918 */ /* 0x000fd00000000000 */
[----:B------:R0:W-:Y:S04]  /*39350*/  STL.64 [R1+0xdf0], R20 ;  /* 0x000df01401007387 */ /* 0x0001e80000100a00 */
[----:B------:R1:W-:Y:S04]  /*39360*/  STL.64 [R1+0xdf8], R22 ;  /* 0x000df81601007387 */ /* 0x0003e80000100a00 */
[----:B0-----:R-:W3:Y:S01]  /*39370*/  LDL.LU.64 R20, [R1+0x7660] ;  /* 0x0076600001147983 */ /* 0x001ee20000300a00 */
[----:B-1----:R-:W-:Y:S02]  /*39380*/  IMAD.MOV.U32 R23, RZ, RZ, R24 ;  /* 0x000000ffff177224 */ /* 0x002fe400078e0018 */
[----:B------:R-:W-:-:S02]  /*39390*/  IMAD.MOV.U32 R22, RZ, RZ, R25 ;  /* 0x000000ffff167224 */ /* 0x000fc400078e0019 */
[----:B------:R-:W2:Y:S02]  /*393a0*/  LDL.LU.64 R24, [R1+0x7658] ;  /* 0x0076580001187983 */ /* 0x000ea40000300a00 */
[----:B--2---:R-:W-:Y:S06]  /*393b0*/  HMMA.16816.F32 R8, R12, R24, R8 ;  /* 0x000000180c08723c */ /* 0x004fec0000001808 */
[----:B------:R-:W-:Y:S02]  /*393c0*/  IMAD.MOV.U32 R0, RZ, RZ, R24 ;  /* 0x000000ffff007224 */ /* 0x000fe400078e0018 */
[----:B------:R-:W-:-:S15]  /*393d0*/  IMAD.MOV.U32 R2, RZ, RZ, R25 ;  /* 0x000000ffff027224 */ /* 0x000fde00078e0019 */
[----:B------:R-:W-:Y:S04]  /*393e0*/  STL.64 [R1+0xde0], R8 ;  /* 0x000de00801007387 */ /* 0x000fe80000100a00 */
[----:B------:R0:W-:Y:S04]  /*393f0*/  STL.64 [R1+0xde8], R10 ;  /* 0x000de80a01007387 */ /* 0x0001e80000100a00 */
[----:B0-----:R-:W2:Y:S04]  /*39400*/  LDL.LU.64 R10, [R1+0x7650] ;  /* 0x00765000010a7983 */ /* 0x001ea80000300a00 */
[----:B------:R-:W2:Y:S04]  /*39410*/  LDL.LU.64 R8, [R1+0x7648] ;  /* 0x0076480001087983 */ /* 0x000ea80000300a00 */
[----:B------:R-:W2:Y:S02]  /*39420*/  LDL.LU.64 R24, [R1+0x7640] ;  /* 0x0076400001187983 */ /* 0x000ea40000300a00 */
[----:B--2---:R-:W-:Y:S02]  /*39430*/  HMMA.16816.F32 R24, R12, R24, R8 ;  /* 0x000000180c18723c */ /* 0x004fe40000001808 */
[----:B------:R-:W2:Y:S04]  /*39440*/  LDL.LU.64 R10, [R1+0x7638] ;  /* 0x00763800010a7983 */ /* 0x000ea80000300a00 */
[----:B------:R-:W2:-:S15]  /*39450*/  LDL.LU.64 R8, [R1+0x7630] ;  /* 0x0076300001087983 */ /* 0x000e9e0000300a00 */
[----:B------:R-:W-:-:S02]  /*39460*/  NOP ;  /* 0x0000000000007918 */ /* 0x000fc40000000000 */
[----:B------:R0:W-:Y:S04]  /*39470*/  STL.64 [R1+0xdd0], R24 ;  /* 0x000dd01801007387 */ /* 0x0001e80000100a00 */
[----:B------:R2:W-:Y:S04]  /*39480*/  STL.64 [R1+0xdd8], R26 ;  /* 0x000dd81a01007387 */ /* 0x0005e80000100a00 */
[----:B0-----:R-:W2:Y:S02]  /*39490*/  LDL.LU.64 R24, [R1+0x7628] ;  /* 0x0076280001187983 */ /* 0x001ea40000300a00 */
        /* <DEDUP_REMOVED lines=12> */
[----:B------:R-:W-:Y:S04]  /*39560*/  STL.64 [R1+0xdb8], R26 ;  /* 0x000db81a01007387 */ /* 0x000fe80000100a00 */
[----:B0-----:R-:W4:Y:S02]  /*39570*/  LDL.LU.64 R24, [R1+0x75f8] ;  /* 0x0075f80001187983 */ /* 0x001f240000300a00 */
[----:B----4-:R-:W-:-:S15]  /*39580*/  HMMA.16816.F32 R4, R12, R24, R4 ;  /* 0x000000180c04723c */ /* 0x010fde0000001804 */
[----:B------:R-:W-:-:S08]  /*39590*/  NOP ;  /* 0x0000000000007918 */ /* 0x000fd00000000000 */
[----:B------:R-:W-:Y:S04]  /*395a0*/  STL.64 [R1+0xda0], R4 ;  /* 0x000da00401007387 */ /* 0x000fe80000100a00 */
[----:B------:R0:W-:Y:S04]  /*395b0*/  STL.64 [R1+0xda8], R6 ;  /* 0x000da80601007387 */ /* 0x0001e80000100a00 */
[----:B0-----:R-:W4:Y:S01]  /*395c0*/  LDL.LU.64 R6, [R1+0x75f0] ;  /* 0x0075f00001067983 */ /* 0x001f220000300a00 */
[----:B---3--:R-:W-:Y:S03]  /*395d0*/  HMMA.16816.F32 R12, R12, R20, R16 ;  /* 0x000000140c0c723c */ /* 0x008fe60000001810 */
[----:B------:R-:W3:Y:S04]  /*395e0*/  LDL.LU.64 R4, [R1+0x75e8] ;  /* 0x0075e80001047983 */ /* 0x000ee80000300a00 */
[----:B------:R2:W-:Y:S02]  /*395f0*/  STL.64 [R1+0x7580], R24 ;  /* 0x0075801801007387 */ /* 0x0005e40000100a00 */
[----:B--2---:R-:W-:-:S02]  /*39600*/  IMAD.MOV.U32 R24, RZ, RZ, R10 ;  /* 0x000000ffff187224 */ /* 0x004fc400078e000a */
[----:B----4-:R-:W-:-:S05]  /*39610*/  IMAD.MOV.U32 R25, RZ, RZ, R7 ;  /* 0x000000ffff197224 */ /* 0x010fca00078e0007 */
[----:B------:R0:W-:Y:S04]  /*39620*/  STL.64 [R1+0x75c8], R24 ;  /* 0x0075c81801007387 */ /* 0x0001e80000100a00 */
[----:B0-----:R-:W2:Y:S04]  /*39630*/  LDL.64 R24, [R1] ;  /* 0x0000000001187983 */ /* 0x001ea80000100a00 */
[----:B------:R-:W4:Y:S04]  /*39640*/  LDL.LU.64 R18, [R1+0x75e0] ;  /* 0x0075e00001127983 */ /* 0x000f280000300a00 */
[----:B------:R-:W4:Y:S04]  /*39650*/  LDL.LU.64 R16, [R1+0x75d8] ;  /* 0x0075d80001107983 */ /* 0x000f280000300a00 */
[----:B------:R0:W-:Y:S04]  /*39660*/  STL.64 [R1+0x450], R12 ;  /* 0x0004500c01007387 */ /* 0x0001e80000100a00 */
[----:B------:R1:W-:Y:S04]  /*39670*/  STL.64 [R1+0x458], R14 ;  /* 0x0004580e01007387 */ /* 0x0003e80000100a00 */
[----:B0-----:R-:W4:Y:S04]  /*39680*/  LDL.LU.64 R12, [R1+0x1a50] ;  /* 0x001a5000010c7983 */ /* 0x001f280000300a00 */
[----:B-1----:R-:W4:Y:S04]  /*39690*/  LDL.LU.64 R14, [R1+0x1a58] ;  /* 0x001a5800010e7983 */ /* 0x002f280000300a00 */
[----:B------:R0:W-:Y:S04]  /*396a0*/  STL.64 [R1+0x7518], R20 ;  /* 0x0075181401007387 */ /* 0x0001e80000100a00 */
[----:B------:R-:W-:Y:S04]  /*396b0*/  STL.64 [R1+0x7590], R22 ;  /* 0x0075901601007387 */ /* 0x000fe80000100a00 */
[----:B0-----:R-:W3:Y:S04]  /*396c0*/  LDL.64 R20, [R1+0x190] ;  /* 0x0001900001147983 */ /* 0x001ee80000100a00 */
[----:B---3--:R0:W-:Y:S02]  /*396d0*/  STL.64 [R1+0x75a8], R20 ;  /* 0x0075a81401007387 */ /* 0x0081e40000100a00 */
[----:B0-----:R-:W-:-:S02]  /*396e0*/  IMAD.MOV.U32 R20, RZ, RZ, R6 ;  /* 0x000000ffff147224 */ /* 0x001fc400078e0006 */
[----:B------:R-:W-:-:S05]  /*396f0*/  IMAD.MOV.U32 R21, RZ, RZ, R3 ;  /* 0x000000ffff157224 */ /* 0x000fca00078e0003 */
[----:B------:R0:W-:Y:S04]  /*39700*/  STL.64 [R1+0x75c0], R20 ;  /* 0x0075c01401007387 */ /* 0x0001e80000100a00 */
[----:B0-----:R-:W3:Y:S04]  /*39710*/  LDL.LU.64 R20, [R1+0x1b60] ;  /* 0x001b600001147983 */ /* 0x001ee80000300a00 */
[----:B------:R-:W3:Y:S01]  /*39720*/  LDL.LU.64 R22, [R1+0x1b68] ;  /* 0x001b680001167983 */ /* 0x000ee20000300a00 */
[C---:B----4-:R-:W-:Y:S03]  /*39730*/  HMMA.16816.F32 R12, R16.reuse, R8, R12 ;  /* 0x00000008100c723c */ /* 0x050fe6000000180c */
[----:B------:R0:W-:Y:S03]  /*39740*/  STL.64 [R1+0x75d0], R4 ;  /* 0x0075d00401007387 */ /* 0x0001e60000100a00 */
[----:B---3--:R-:W-:Y:S01]  /*39750*/  HMMA.16816.F32 R20, R16, R4, R20 ;  /* 0x000000041014723c */ /* 0x008fe20000001814 */
[----:B0-----:R-:W3:-:S15]  /*39760*/  LDL.LU.64 R4, [R1+0x1950] ;  /* 0x0019500001047983 */ /* 0x001ede0000300a00 */
[----:B------:R-:W-:-:S07]  /*39770*/  NOP ;  /* 0x0000000000007918 */ /* 0x000fce0000000000 */
[----:B------:R0:W-:Y:S04]  /*39780*/  STL.64 [R1+0x410], R20 ;  /* 0x0004101401007387 */ /* 0x0001e80000100a00 */
[----:B------:R1:W-:Y:S04]  /*39790*/  STL.64 [R1+0x418], R22 ;  /* 0x0004181601007387 */ /* 0x0003e80000100a00 */
[----:B------:R-:W3:Y:S04]  /*397a0*/  LDL.LU.64 R6, [R1+0x1958] ;  /* 0x0019580001067983 */ /* 0x000ee80000300a00 */
[----:B0-----:R-:W4:Y:S04]  /*397b0*/  LDL.LU.64 R20, [R1+0x1850] ;  /* 0x0018500001147983 */ /* 0x001f280000300a00 */
[----:B-1----:R-:W4:Y:S04]  /*397c0*/  LDL.LU.64 R22, [R1+0x1858] ;  /* 0x0018580001167983 */ /* 0x002f280000300a00 */
[----:B------:R-:W-:Y:S04]  /*397d0*/  STL [R1+0x75a0], R11 ;  /* 0x0075a00b01007387 */ /* 0x000fe80000100800 */
[----:B------:R0:W-:Y:S04]  /*397e0*/  STL.64 [R1+0x7598], R8 ;  /* 0x0075980801007387 */ /* 0x0001e80000100a00 */
[----:B------:R-:W-:Y:S04]  /*397f0*/  STL.64 [R1+0x400], R12 ;  /* 0x0004000c01007387 */ /* 0x000fe80000100a00 */
[----:B------:R-:W-:Y:S04]  /*39800*/  STL.64 [R1+0x408], R14 ;  /* 0x0004080e01007387 */ /* 0x000fe80000100a00 */
[----:B------:R-:W1:Y:S04]  /*39810*/  LDSM.16.MT88.4 R12, [R28+UR4+0x200] ;  /* 0x000200041c0c783b */ /* 0x000e680008004200 */
[----:B0-----:R-:W4:Y:S04]  /*39820*/  LDL.LU.64 R8, [R1+0x1660] ;  /* 0x0016600001087983 */ /* 0x001f280000300a00 */
[----:B------:R-:W4:Y:S01]  /*39830*/  LDL.LU.64 R10, [R1+0x1668] ;  /* 0x00166800010a7983 */ /* 0x000f220000300a00 */
[----:B--2---:R-:W-:Y:S01]  /*39840*/  IMAD.MOV.U32 R3, RZ, RZ, R25 ;  /* 0x000000ffff037224 */ /* 0x004fe200078e0019 */
[----:B---3--:R-:W-:Y:S02]  /*39850*/  HMMA.16816.F32 R4, R16, R24, R4 ;  /* 0x000000181004723c */ /* 0x008fe40000001804 */
[----:B----4-:R-:W-:Y:S04]  /*39860*/  STL.64 [R1+0x75b8], R10 ;  /* 0x0075b80a01007387 */ /* 0x010fe80000100a00 */
[----:B------:R0:W-:Y:S04]  /*39870*/  STL.64 [R1+0x75b0], R8 ;  /* 0x0075b00801007387 */ /* 0x0001e80000100a00 */
[----:B0-----:R-:W2:Y:S04]  /*39880*/  LDL.LU.64 R8, [R1+0x1750] ;  /* 0x0017500001087983 */ /* 0x001ea80000300a00 */
[----:B------:R-:W2:Y:S04]  /*39890*/  LDL.LU.64 R10, [R1+0x1758] ;  /* 0x00175800010a7983 */ /* 0x000ea80000300a00 */
[----:B-1----:R-:W-:Y:S04]  /*398a0*/  STL.64 [R1+0x73d0], R14 ;  /* 0x0073d00e01007387 */ /* 0x002fe80000100a00 */
[----:B------:R0:W-:Y:S04]  /*398b0*/  STL.64 [R1+0x73c8], R12 ;  /* 0x0073c80c01007387 */ /* 0x0001e80000100a00 */
[----:B0-----:R-:W3:Y:S04]  /*398c0*/  LDL.64 R12, [R1+0x170] ;  /* 0x00017000010c7983 */ /* 0x001ee80000100a00 */
[----:B------:R0:W-:Y:S04]  /*398d0*/  STL.64 [R1+0xcc0], R4 ;  /* 0x000cc00401007387 */ /* 0x0001e80000100a00 */
[----:B------:R1:W-:Y:S04]  /*398e0*/  STL.64 [R1+0xcc8], R6 ;  /* 0x000cc80601007387 */ /* 0x0003e80000100a00 */
[----:B0-----:R-:W4:Y:S01]  /*398f0*/  LDL.LU.64 R4, [R1+0x75d0] ;  /* 0x0075d00001047983 */ /* 0x001f220000300a00 */
[----:B-1----:R-:W-:-:S03]  /*39900*/  IMAD.MOV.U32 R6, RZ, RZ, R24 ;  /* 0x000000ffff067224 */ /* 0x002fc600078e0018 */
[----:B------:R-:W2:Y:S02]  /*39910*/  LDL.LU.64 R24, [R1+0x75c8] ;  /* 0x0075c80001187983 */ /* 0x000ea40000300a00 */
[----:B--2---:R-:W-:Y:S02]  /*39920*/  HMMA.16816.F32 R24, R16, R24, R20 ;  /* 0x000000181018723c */ /* 0x004fe40000001814 */
[----:B------:R-:W2:-:S15]  /*39930*/  LDL.LU.64 R20, [R1+0x75c0] ;  /* 0x0075c00001147983 */ /* 0x000e9e0000300a00 */
[----:B------:R-:W-:-:S06]  /*39940*/  NOP ;  /* 0x0000000000007918 */ /* 0x000fcc0000000000 */
[----:B------:R0:W-:Y:S04]  /*39950*/  STL.64 [R1+0xcb0], R24 ;  /* 0x000cb01801007387 */ /* 0x0001e80000100a00 */
[----:B------:R1:W-:Y:S04]  /*39960*/  STL.64 [R1+0xcb8], R26 ;  /* 0x000cb81a01007387 */ /* 0x0003e80000100a00 */
[----:B0-----:R-:W3:Y:S04]  /*39970*/  LDL.LU.64 R24, [R1+0x1360] ;  /* 0x0013600001187983 */ /* 0x001ee80000300a00 */
[----:B-1----:R-:W3:Y:S01]  /*39980*/  LDL.LU.64 R26, [R1+0x1368] ;  /* 0x00136800011a7983 */ /* 0x002ee20000300a00 */
[----:B--2---:R-:W-:Y:S03]  /*39990*/  HMMA.16816.F32 R20, R16, R20, R8 ;  /* 0x000000141014723c */ /* 0x004fe60000001808 */
[----:B------:R-:W2:Y:S04]  /*399a0*/  LDL.LU.64 R10, [R1+0x75b8] ;  /* 0x0075b800010a7983 */ /* 0x000ea80000300a00 */
[----:B------:R-:W2:-:S15]  /*399b0*/  LDL.LU.64 R8, [R1+0x75b0] ;  /* 0x0075b00001087983 */ /* 0x000e9e0000300a00 */
[----:B------:R-:W-:-:S01]  /*399c0*/  NOP ;  /* 0x0000000000007918 */ /* 0x000fc20000000000 */
[----:B------:R0:W-:Y:S04]  /*399d0*/  STL.64 [R1+0xca0], R20 ;  /* 0x000ca01401007387 */ /* 0x0001e80000100a00 */
[----:B------:R-:W-:Y:S04]  /*399e0*/  STL.64 [R1+0xca8], R22 ;  /* 0x000ca81601007387 */ /* 0x000fe80000100a00 */
[----:B0-----:R-:W2:Y:S02]  /*399f0*/  LDL.LU.64 R20, [R1+0x75a8] ;  /* 0x0075a80001147983 */ /* 0x001ea40000300a00 */
[----:B--2---:R-:W-:-:S15]  /*39a00*/  HMMA.16816.F32 R8, R16, R20, R8 ;  /* 0x000000141008723c */ /* 0x004fde0000001808 */
[----:B------:R-:W-:-:S08]  /*39a10*/  NOP ;  /* 0x0000000000007918 */ /* 0x000fd00000000000 */
[----:B------:R-:W-:Y:S04]  /*39a20*/  STL.64 [R1+0xc90], R8 ;  /* 0x000c900801007387 */ /* 0x000fe80000100a00 */
[----:B------:R0:W-:Y:S04]  /*39a30*/  STL.64 [R1+0xc98], R10 ;  /* 0x000c980a01007387 */ /* 0x0001e80000100a00 */
[----:B0-----:R-:W2:Y:S04]  /*39a40*/  LDL.LU R11, [R1+0x75a0] ;  /* 0x0075a000010b7983 */ /* 0x001ea80000300800 */
[----:B------:R-:W3:Y:S04]  /*39a50*/  LDL.LU.64 R8, [R1+0x7598] ;  /* 0x0075980001087983 */ /* 0x000ee80000300a00 */
[----:B------:R-:W4:Y:S01]  /*39a60*/  LDL.LU.64 R22, [R1+0x7590] ;  /* 0x0075900001167983 */ /* 0x000f220000300a00 */
[----:B------:R-:W-:-:S02]  /*39a70*/  IMAD.MOV.U32 R10, RZ, RZ, R20 ;  /* 0x000000ffff0a7224 */ /* 0x000fc400078e0014 */
[----:B------:R-:W-:Y:S02]  /*39a80*/  IMAD.MOV.U32 R7, RZ, RZ, R21 ;  /* 0x000000ffff077224 */ /* 0x000fe400078e0015 */
[----:B----4-:R-:W-:Y:S02]  /*39a90*/  IMAD.MOV.U32 R20, RZ, RZ, R23 ;  /* 0x000000ffff147224 */ /* 0x010fe400078e0017 */
[----:B------:R-:W-:-:S05]  /*39aa0*/  IMAD.MOV.U32 R21, RZ, RZ, R22 ;  /* 0x000000ffff157224 */ /* 0x000fca00078e0016 */
[----:B------:R0:W-:Y:S04]  /*39ab0*/  STL.64 [R1+0x7578], R20 ;  /* 0x0075781401007387 */ /* 0x0001e80000100a00 */
[----:B0-----:R-:W4:Y:S04]  /*39ac0*/  LDL.LU.64 R20, [R1+0x1350] ;  /* 0x0013500001147983 */ /* 0x001f280000300a00 */
[----:B------:R-:W4:Y:S04]  /*39ad0*/  LDL.LU.64 R22, [R1+0x1358] ;  /* 0x0013580001167983 */ /* 0x000f280000300a00 */
[----:B------:R-:W-:Y:S04]  /*39ae0*/  STL.64 [R1+0x7510], R6 ;  /* 0x0075100601007387 */ /* 0x000fe80000100a00 */
[----:B------:R0:W-:Y:S02]  /*39af0*/  STL.64 [R1+0x7508], R4 ;  /* 0x0075080401007387 */ /* 0x0001e40000100a00 */
[----:B0-----:R-:W-:-:S02]  /*39b00*/  IMAD.MOV.U32 R4, RZ, RZ, R0 ;  /* 0x000000ffff047224 */ /* 0x001fc400078e0000 */
[----:B------:R-:W-:Y:S01]  /*39b10*/  IMAD.MOV.U32 R5, RZ, RZ, R2 ;  /* 0x000000ffff057224 */ /* 0x000fe200078e0002 */
[----:B------:R-:W4:Y:S04]  /*39b20*/  LDL.LU R0, [R1+0x758c] ;  /* 0x00758c0001007983 */ /* 0x000f280000300800 */
[----:B------:R-:W4:Y:S04]  /*39b30*/  LDL.LU R2, [R1+0x7588] ;  /* 0x0075880001027983 */ /* 0x000f280000300800 */
[----:B------:R0:W-:Y:S02]  /*39b40*/  STL.64 [R1+0x7570], R4 ;  /* 0x0075700401007387 */ /* 0x0001e40000100a00 */
[----:B0-----:R-:W-:-:S02]  /*39b50*/  IMAD.MOV.U32 R4, RZ, RZ, R29 ;  /* 0x000000ffff047224 */ /* 0x001fc400078e001d */
[----:B--2---:R-:W-:-:S07]  /*39b60*/  IMAD.MOV.U32 R5, RZ, RZ, R11 ;  /* 0x000000ffff057224 */ /* 0x004fce00078e000b */
[----:B---3--:R-:W-:Y:S01]  /*39b70*/  HMMA.16816.F32 R4, R16, R4, R24 ;  /* 0x000000041004723c */ /* 0x008fe20000001818 */
[----:B------:R-:W2:-:S15]  /*39b80*/  LDL.LU.64 R24, [R1+0x7580] ;  /* 0x0075800001187983 */ /* 0x000e9e0000300a00 */
[----:B------:R-:W-:-:S07]  /*39b90*/  NOP ;  /* 0x0000000000007918 */ /* 0x000fce0000000000 */
[----:B------:R-:W-:Y:S04]  /*39ba0*/  STL.64 [R1+0xc80], R4 ;  /* 0x000c800401007387 */ /* 0x000fe80000100a00 */
[----:B------:R4:W-:Y:S01]  /*39bb0*/  STL.64 [R1+0xc88], R6 ;  /* 0x000c880601007387 */ /* 0x0009e20000100a00 */
[----:B------:R-:W-:Y:S02]  /*39bc0*/  IMAD.MOV.U32 R26, RZ, RZ, R12 ;  /* 0x000000ffff1a7224 */ /* 0x000fe400078e000c */
[----:B------:R-:W-:Y:S01]  /*39bd0*/  IMAD.MOV.U32 R11, RZ, RZ, R13 ;  /* 0x000000ffff0b7224 */ /* 0x000fe200078e000d */
[----:B----4-:R-:W-:-:S15]  /*39be0*/  HMMA.16816.F32 R4, R16, R12, R20 ;  /* 0x0000000c1004723c */ /* 0x010fde0000001814 */
[----:B------:R-:W-:-:S08]  /*39bf0*/  NOP ;  /* 0x0000000000007918 */ /* 0x000fd00000000000 */
[----:B------:R0:W-:Y:S04]  /*39c00*/  STL.64 [R1+0xc70], R4 ;  /* 0x000c700401007387 */ /* 0x0001e80000100a00 */
[----:B------:R1:W-:Y:S04]  /*39c10*/  STL.64 [R1+0xc78], R6 ;  /* 0x000c780601007387 */ /* 0x0003e80000100a00 */
[----:B------:R-:W3:Y:S04]  /*39c20*/  LDL.LU.64 R20, [R1+0x1340] ;  /* 0x0013400001147983 */ /* 0x000ee80000300a00 */
[----:B------:R-:W3:Y:S04]  /*39c30*/  LDL.LU.64 R22, [R1+0x1348] ;  /* 0x0013480001167983 */ /* 0x000ee80000300a00 */
[----:B0-----:R-:W4:Y:S04]  /*39c40*/  LDL.LU.64 R4, [R1+0x1330] ;  /* 0x0013300001047983 */ /* 0x001f280000300a00 */
[----:B-1----:R-:W4:Y:S04]  /*39c50*/  LDL.LU.64 R6, [R1+0x1338] ;  /* 0x0013380001067983 */ /* 0x002f280000300a00 */
[----:B------:R-:W2:Y:S04]  /*39c60*/  LDL.LU.64 R12, [R1+0x1310] ;  /* 0x00131000010c7983 */ /* 0x000ea80000300a00 */
[----:B------:R-:W3:Y:S04]  /*39c70*/  LDL.LU.64 R14, [R1+0x1318] ;  /* 0x00131800010e7983 */ /* 0x000ee80000300a00 */
[----:B---3--:R-:W-:Y:S04]  /*39c80*/  STL.64 [R1+0x7568], R14 ;  /* 0x0075680e01007387 */ /* 0x008fe80000100a00 */
[----:B--2---:R0:W-:Y:S04]  /*39c90*/  STL.64 [R1+0x7560], R12 ;  /* 0x0075600c01007387 */ /* 0x0041e80000100a00 */
[----:B0-----:R-:W2:Y:S04]  /*39ca0*/  LDL.LU.64 R12, [R1+0x1320] ;  /* 0x00132000010c7983 */ /* 0x001ea80000300a00 */
[----:B------:R-:W2:Y:S04]  /*39cb0*/  LDL.LU.64 R14, [R1+0x1328] ;  /* 0x00132800010e7983 */ /* 0x000ea80000300a00 */
[----:B------:R-:W-:Y:S04]  /*39cc0*/  STL.64 [R1+0x7538], R10 ;  /* 0x0075380a01007387 */ /* 0x000fe80000100a00 */
[----:B------:R-:W-:Y:S04]  /*39cd0*/  STL.64 [R1+0x7530], R8 ;  /* 0x0075300801007387 */ /* 0x000fe80000100a00 */
[----:B------:R-:W-:Y:S04]  /*39ce0*/  STL [R1+0x7528], R26 ;  /* 0x0075281a01007387 */ /* 0x000fe80000100800 */
[----:B------:R0:W-:Y:S04]  /*39cf0*/  STL.64 [R1+0x7520], R24 ;  /* 0x0075201801007387 */ /* 0x0001e80000100a00 */
[----:B0-----:R-:W3:Y:S01]  /*39d00*/  LDL.64 R24, [R1+0x110] ;  /* 0x0001100001187983 */ /* 0x001ee20000100a00 */
[----:B------:R-:W-:-:S02]  /*39d10*/  IMAD.MOV.U32 R8, RZ, RZ, R2 ;  /* 0x000000ffff087224 */ /* 0x000fc400078e0002 */
[----:B------:R-:W-:-:S07]  /*39d20*/  IMAD.MOV.U32 R9, RZ, RZ, R0 ;  /* 0x000000ffff097224 */ /* 0x000fce00078e0000 */
[C---:B------:R-:W-:Y:S01]  /*39d30*/  HMMA.16816.F32 R8, R16.reuse, R8, R20 ;  /* 0x000000081008723c */ /* 0x040fe20000001814 */
[----:B---3--:R0:W-:Y:S04]  /*39d40*/  STL.64 [R1+0x7540], R24 ;  /* 0x0075401801007387 */ /* 0x0081e80000100a00 */
[----:B0-----:R-:W3:Y:S04]  /*39d50*/  LDL.64 R24, [R1+0x120] ;  /* 0x0001200001187983 */ /* 0x001ee80000100a00 */
[----:B---3--:R0:W-:Y:S04]  /*39d60*/  STL.64 [R1+0x7558], R24 ;  /* 0x0075581801007387 */ /* 0x0081e80000100a00 */
[----:B0-----:R-:W3:Y:S04]  /*39d70*/  LDL.64 R24, [R1+0x130] ;  /* 0x0001300001187983 */ /* 0x001ee80000100a00 */
[----:B------:R-:W4:Y:S06]  /*39d80*/  LDL.LU.64 R20, [R1+0x7578] ;  /* 0x0075780001147983 */ /* 0x000f2c0000300a00 */
[----:B------:R0:W-:Y:S04]  /*39d90*/  STL.64 [R1+0xc60], R8 ;  /* 0x000c600801007387 */ /* 0x0001e80000100a00 */
[----:B------:R1:W-:Y:S04]  /*39da0*/  STL.64 [R1+0xc68], R10 ;  /* 0x000c680a01007387 */ /* 0x0003e80000100a00 */
[----:B0-----:R-:W2:Y:S04]  /*39db0*/  LDL.LU.64 R8, [R1+0x12f0] ;  /* 0x0012f00001087983 */ /* 0x001ea80000300a00 */
[----:B-1----:R-:W3:Y:S01]  /*39dc0*/  LDL.LU.64 R10, [R1+0x12f8] ;  /* 0x0012f800010a7983 */ /* 0x002ee20000300a00 */
[C---:B----4-:R-:W-:Y:S03]  /*39dd0*/  HMMA.16816.F32 R20, R16.reuse, R20, R4 ;  /* 0x000000141014723c */ /* 0x050fe60000001804 */
[----:B---3--:R-:W-:Y:S04]  /*39de0*/  STL.64 [R1+0x7550], R10 ;  /* 0x0075500a01007387 */ /* 0x008fe80000100a00 */
[----:B--2---:R0:W-:Y:S04]  /*39df0*/  STL.64 [R1+0x7548], R8 ;  /* 0x0075480801007387 */ /* 0x0041e80000100a00 */
[----:B0-----:R-:W2:Y:S04]  /*39e00*/  LDL.LU.64 R8, [R1+0x1300] ;  /* 0x0013000001087983 */ /* 0x001ea80000300a00 */
[----:B------:R-:W2:Y:S04]  /*39e10*/  LDL.LU.64 R10, [R1+0x1308] ;  /* 0x00130800010a7983 */ /* 0x000ea80000300a00 */
[----:B------:R-:W3:Y:S04]  /*39e20*/  LDL.LU.64 R4, [R1+0x7570] ;  /* 0x0075700001047983 */ /* 0x000ee80000300a00 */
[----:B------:R0:W-:Y:S04]  /*39e30*/  STL.64 [R1+0xc50], R20 ;  /* 0x000c501401007387 */ /* 0x0001e80000100a00 */
[----:B------:R1:W-:Y:S04]  /*39e40*/  STL.64 [R1+0xc58], R22 ;  /* 0x000c581601007387 */ /* 0x0003e80000100a00 */
[----:B0-----:R-:W4:Y:S04]  /*39e50*/  LDL.LU.64 R20, [R1+0x12e0] ;  /* 0x0012e00001147983 */ /* 0x001f280000300a00 */
[----:B-1----:R-:W4:Y:S01]  /*39e60*/  LDL.LU.64 R22, [R1+0x12e8] ;  /* 0x0012e80001167983 */ /* 0x002f220000300a00 */
[----:B---3--:R-:W-:Y:S03]  /*39e70*/  HMMA.16816.F32 R4, R16, R4, R12 ;  /* 0x000000041004723c */ /* 0x008fe6000000180c */
[----:B------:R-:W3:Y:S04]  /*39e80*/  LDL.LU.64 R14, [R1+0x7568] ;  /* 0x00756800010e7983 */ /* 0x000ee80000300a00 */
[----:B------:R-:W3:-:S15]  /*39e90*/  LDL.LU.64 R12, [R1+0x7560] ;  /* 0x00756000010c7983 */ /* 0x000ede0000300a00 */
[----:B------:R-:W-:-:S01]  /*39ea0*/  NOP ;  /* 0x0000000000007918 */ /* 0x000fc20000000000 */
[----:B------:R0:W-:Y:S04]  /*39eb0*/  STL.64 [R1+0xc40], R4 ;  /* 0x000c400401007387 */ /* 0x0001e80000100a00 */
[----:B------:R1:W-:Y:S04]  /*39ec0*/  STL.64 [R1+0xc48], R6 ;  /* 0x000c480601007387 */ /* 0x0003e80000100a00 */
[----:B0-----:R-:W4:Y:S04]  /*39ed0*/  LDL.LU.64 R4, [R1+0x490] ;  /* 0x0004900001047983 */ /* 0x001f280000300a00 */
[----:B-1----:R-:W4:Y:S01]  /*39ee0*/  LDL.LU.64 R6, [R1+0x498] ;  /* 0x0004980001067983 */ /* 0x002f220000300a00 */
[----:B---3--:R-:W-:-:S15]  /*39ef0*/  HMMA.16816.F32 R12, R16, R24, R12 ;  /* 0x00000018100c723c */ /* 0x008fde000000180c */
[----:B------:R-:W-:-:S08]  /*39f00*/  NOP ;  /* 0x0000000000007918 */ /* 0x000fd00000000000 */
[----:B------:R0:W-:Y:S04]  /*39f10*/  STL.64 [R1+0xc30], R12 ;  /* 0x000c300c01007387 */ /* 0x0001e80000100a00 */
[----:B------:R1:W-:Y:S01]  /*39f20*/  STL.64 [R1+0xc38], R14 ;  /* 0x000c380e01007387 */ /* 0x0003e20000100a00 */
[----:B0-----:R-:W-:Y:S02]  /*39f30*/  IMAD.MOV.U32 R13, RZ, RZ, R24 ;  /* 0x000000ffff0d7224 */ /* 0x001fe400078e0018 */
[----:B------:R-:W-:Y:S02]  /*39f40*/  IMAD.MOV.U32 R12, RZ, RZ, R25 ;  /* 0x000000ffff0c7224 */ /* 0x000fe400078e0019 */
[----:B------:R-:W2:Y:S02]  /*39f50*/  LDL.LU.64 R24, [R1+0x7558] ;  /* 0x0075580001187983 */ /* 0x000ea40000300a00 */
[----:B--2---:R-:W-:Y:S06]  /*39f60*/  HMMA.16816.F32 R8, R16, R24, R8 ;  /* 0x000000181008723c */ /* 0x004fec0000001808 */
[----:B-1----:R-:W-:-:S02]  /*39f70*/  IMAD.MOV.U32 R15, RZ, RZ, R24 ;  /* 0x000000ffff0f7224 */ /* 0x002fc400078e0018 */
[----:B------:R-:W-:-:S15]  /*39f80*/  IMAD.MOV.U32 R14, RZ, RZ, R25 ;  /* 0x000000ffff0e7224 */ /* 0x000fde00078e0019 */
[----:B------:R-:W-:Y:S04]  /*39f90*/  STL.64 [R1+0xc20], R8 ;  /* 0x000c200801007387 */ /* 0x000fe80000100a00 */
[----:B------:R0:W-:Y:S04]  /*39fa0*/  STL.64 [R1+0xc28], R10 ;  /* 0x000c280a01007387 */ /* 0x0001e80000100a00 */
[----:B0-----:R-:W2:Y:S04]  /*39fb0*/  LDL.LU.64 R10, [R1+0x7550] ;  /* 0x00755000010a7983 */ /* 0x001ea80000300a00 */
[----:B------:R-:W2:Y:S04]  /*39fc0*/  LDL.LU.64 R8, [R1+0x7548] ;  /* 0x0075480001087983 */ /* 0x000ea80000300a00 */
[----:B------:R-:W2:Y:S04]  /*39fd0*/  LDL.LU.64 R24, [R1+0x7540] ;  /* 0x0075400001187983 */ /* 0x000ea80000300a00 */
[----:B------:R-:W-:Y:S04]  /*39fe0*/  STL.64 [R1+0x7468], R14 ;  /* 0x0074680e01007387 */ /* 0x000fe80000100a00 */
[----:B------:R0:W-:Y:S04]  /*39ff0*/  STL.64 [R1+0x7460], R12 ;  /* 0x0074600c01007387 */ /* 0x0001e80000100a00 */
[----:B0-----:R-:W3:Y:S04]  /*3a000*/  LDL.LU.64 R12, [R1+0x1b50] ;  /* 0x001b5000010c7983 */ /* 0x001ee80000300a00 */
[----:B------:R-:W3:Y:S01]  /*3a010*/  LDL.LU.64 R14, [R1+0x1b58] ;  /* 0x001b5800010e7983 */ /* 0x000ee20000300a00 */
[----:B--2---:R-:W-:Y:S06]  /*3a020*/  HMMA.16816.F32 R8, R16, R24, R8 ;  /* 0x000000181008723c */ /* 0x004fec0000001808 */
[----:B------:R-:W-:-:S02]  /*3a030*/  IMAD.MOV.U32 R29, RZ, RZ, R24 ;  /* 0x000000ffff1d7224 */ /* 0x000fc400078e0018 */
[----:B------:R-:W-:-:S15]  /*3a040*/  IMAD.MOV.U32 R27, RZ, RZ, R25 ;  /* 0x000000ffff1b7224 */ /* 0x000fde00078e0019 */
[----:B------:R-:W-:Y:S04]  /*3a050*/  STL.64 [R1+0xc10], R8 ;  /* 0x000c100801007387 */ /* 0x000fe80000100a00 */
[----:B------:R0:W-:Y:S04]  /*3a060*/  STL.64 [R1+0xc18], R10 ;  /* 0x000c180a01007387 */ /* 0x0001e80000100a00 */
[----:B0-----:R-:W2:Y:S04]  /*3a070*/  LDL.LU.64 R10, [R1+0x7538] ;  /* 0x00753800010a7983 */ /* 0x001ea80000300a00 */
[----:B------:R-:W2:Y:S04]  /*3a080*/  LDL.LU.64 R8, [R1+0x7530] ;  /* 0x0075300001087983 */ /* 0x000ea80000300a00 */
[----:B------:R-:W2:Y:S04]  /*3a090*/  LDL.LU R26, [R1+0x7528] ;  /* 0x00752800011a7983 */ /* 0x000ea80000300800 */
[----:B------:R-:W4:Y:S02]  /*3a0a0*/  LDL.LU.64 R24, [R1+0x7520] ;  /* 0x0075200001187983 */ /* 0x000f240000300a00 */
[----:B----4-:R-:W-:-:S15]  /*3a0b0*/  HMMA.16816.F32 R20, R16, R24, R20 ;  /* 0x000000181014723c */ /* 0x010fde0000001814 */
[----:B------:R-:W-:-:S08]  /*3a0c0*/  NOP ;  /* 0x0000000000007918 */ /* 0x000fd00000000000 */
[----:B------:R0:W-:Y:S04]  /*3a0d0*/  STL.64 [R1+0xc00], R20 ;  /* 0x000c001401007387 */ /* 0x0001e80000100a00 */
[----:B------:R1:W-:Y:S04]  /*3a0e0*/  STL.64 [R1+0xc08], R22 ;  /* 0x000c081601007387 */ /* 0x0003e80000100a00 */
[----:B0-----:R-:W4:Y:S04]  /*3a0f0*/  LDL.LU.64 R20, [R1+0x7518] ;  /* 0x0075180001147983 */ /* 0x001f280000300a00 */
[----:B------:R-:W-:Y:S04]  /*3a100*/  STL [R1+0x74d8], R27 ;  /* 0x0074d81b01007387 */ /* 0x000fe80000100800 */
[----:B------:R-:W-:Y:S01]  /*3a110*/  STL.64 [R1+0x74d0], R24 ;  /* 0x0074d01801007387 */ /* 0x000fe20000100a00 */
[----:B----4-:R-:W-:Y:S03]  /*3a120*/  HMMA.16816.F32 R16, R16, R20, R4 ;  /* 0x000000141010723c */ /* 0x010fe60000001804 */
[----:B------:R-:W4:Y:S04]  /*3a130*/  LDL.LU.64 R6, [R1+0x7510] ;  /* 0x0075100001067983 */ /* 0x000f280000300a00 */
[----:B------:R-:W3:Y:S01]  /*3a140*/  LDL.LU.64 R4, [R1+0x7508] ;  /* 0x0075080001047983 */ /* 0x000ee20000300a00 */
[----:B------:R-:W-:-:S02]  /*3a150*/  IMAD.MOV.U32 R2, RZ, RZ, R20 ;  /* 0x000000ffff027224 */ /* 0x000fc400078e0014 */
[----:B------:R-:W-:-:S13]  /*3a160*/  IMAD.MOV.U32 R0, RZ, RZ, R21 ;  /* 0x000000ffff007224 */ /* 0x000fda00078e0015 */
[----:B------:R-:W-:Y:S04]  /*3a170*/  STL.64 [R1+0x3f0], R16 ;  /* 0x0003f01001007387 */ /* 0x000fe80000100a00 */
[----:B------:R3:W-:Y:S04]  /*3a180*/  STL.64 [R1+0x3f8], R18 ;  /* 0x0003f81201007387 */ /* 0x0007e80000100a00 */
[----:B-1----:R-:W3:Y:S04]  /*3a190*/  LDL.LU.64 R22, [R1+0x7500] ;  /* 0x0075000001167983 */ /* 0x002ee80000300a00 */
[----:B------:R-:W3:Y:S02]  /*3a1a0*/  LDL.LU.64 R20, [R1+0x74f8] ;  /* 0x0074f80001147983 */ /* 0x000ee40000300a00 */
[----:B---3--:R-:W-:Y:S02]  /*3a1b0*/  HMMA.16816.F32 R16, R20, R4, R12 ;  /* 0x000000041410723c */ /* 0x008fe4000000180c */
[----:B------:R-:W3:Y:S04]  /*3a1c0*/  LDL.LU.64 R12, [R1+0x1a40] ;  /* 0x001a4000010c7983 */ /* 0x000ee80000300a00 */
[----:B------:R-:W3:-:S15]  /*3a1d0*/  LDL.LU.64 R14, [R1+0x1a48] ;  /* 0x001a4800010e7983 */ /* 0x000ede0000300a00 */
[----:B------:R-:W-:-:S02]  /*3a1e0*/  NOP ;  /* 0x0000000000007918 */ /* 0x000fc40000000000 */
[----:B------:R-:W-:Y:S04]  /*3a1f0*/  STL.64 [R1+0x3b0], R16 ;  /* 0x0003b01001007387 */ /* 0x000fe80000100a00 */
[----:B------:R-:W-:Y:S04]  /*3a200*/  STL.64 [R1+0x3b8], R18 ;  /* 0x0003b81201007387 */ /* 0x000fe80000100a00 */
[----:B------:R0:W-:Y:S04]  /*3a210*/  STL.64 [R1+0x7458], R4 ;  /* 0x0074580401007387 */ /* 0x0001e80000100a00 */
[----:B------:R-:W1:Y:S04]  /*3a220*/  LDSM.16.MT88.4 R16, [R28+UR4+0x280] ;  /* 0x000280041c10783b */ /* 0x000e680008004200 */
[----:B0-----:R-:W2:Y:S04]  /*3a230*/  LDL.64 R4, [R1+0x160] ;  /* 0x0001600001047983 */ /* 0x001ea80000100a00 */
[----:B--2---:R0:W-:Y:S02]  /*3a240*/  STL.64 [R1+0x7470], R4 ;  /* 0x0074700401007387 */ /* 0x0041e40000100a00 */
[----:B0-----:R-:W-:-:S02]  /*3a250*/  IMAD.MOV.U32 R4, RZ, RZ, R26 ;  /* 0x000000ffff047224 */ /* 0x001fc400078e001a */
[----:B------:R-:W-:-:S05]  /*3a260*/  IMAD.MOV.U32 R5, RZ, RZ, R11 ;  /* 0x000000ffff057224 */ /* 0x000fca00078e000b */
[----:B------:R0:W-:Y:S04]  /*3a270*/  STL.64 [R1+0x7488], R4 ;  /* 0x0074880401007387 */ /* 0x0001e80000100a00 */
[----:B0-----:R-:W2:Y:S04]  /*3a280*/  LDL.64 R4, [R1+0x180] ;  /* 0x0001800001047983 */ /* 0x001ea80000100a00 */
[----:B--2---:R0:W-:Y:S02]  /*3a290*/  STL.64 [R1+0x7498], R4 ;  /* 0x0074980401007387 */ /* 0x0041e40000100a00 */
[----:B0-----:R-:W-:-:S02]  /*3a2a0*/  IMAD.MOV.U32 R4, RZ, RZ, R10 ;  /* 0x000000ffff047224 */ /* 0x001fc400078e000a */
[----:B----4-:R-:W-:-:S05]  /*3a2b0*/  IMAD.MOV.U32 R5, RZ, RZ, R7 ;  /* 0x000000ffff057224 */ /* 0x010fca00078e0007 */
[----:B------:R0:W-:Y:S04]  /*3a2c0*/  STL.64 [R1+0x74b0], R4 ;  /* 0x0074b00401007387 */ /* 0x0001e80000100a00 */
[----:B0-----:R-:W2:Y:S04]  /*3a2d0*/  LDL.64 R4, [R1+0x1a0] ;  /* 0x0001a00001047983 */ /* 0x001ea80000100a00 */
[----:B--2---:R0:W-:Y:S04]  /*3a2e0*/  STL.64 [R1+0x74c8], R4 ;  /* 0x0074c80401007387 */ /* 0x0041e80000100a00 */
[----:B0-----:R-:W2:Y:S01]  /*3a2f0*/  LDL.64 R4, [R1+0x1b0] ;  /* 0x0001b00001047983 */ /* 0x001ea20000100a00 */
[----:B---3--:R-:W-:Y:S03]  /*3a300*/  HMMA.16816.F32 R12, R20, R8, R12 ;  /* 0x00000008140c723c */ /* 0x008fe6000000180c */
[----:B--2---:R-:W-:Y:S04]  /*3a310*/  STL.64 [R1+0x74e0], R4 ;  /* 0x0074e00401007387 */ /* 0x004fe80000100a00 */
[----:B------:R-:W2:Y:S04]  /*3a320*/  LDL.LU.64 R24, [R1+0x1840] ;  /* 0x0018400001187983 */ /* 0x000ea80000300a00 */
[----:B------:R-:W3:-:S12]  /*3a330*/  LDL.LU.64 R26, [R1+0x1848] ;  /* 0x00184800011a7983 */ /* 0x000ed80000300a00 */
[----:B------:R-:W-:Y:S04]  /*3a340*/  STL.64 [R1+0x3a0], R12 ;  /* 0x0003a00c01007387 */ /* 0x000fe80000100a00 */
[----:B------:R-:W-:Y:S04]  /*3a350*/  STL.64 [R1+0x3a8], R14 ;  /* 0x0003a80e01007387 */ /* 0x000fe80000100a00 */
[----:B---3--:R-:W-:Y:S04]  /*3a360*/  STL.64 [R1+0x74f0], R26 ;  /* 0x0074f01a01007387 */ /* 0x008fe80000100a00 */
[----:B--2---:R0:W-:Y:S04]  /*3a370*/  STL.64 [R1+0x74e8], R24 ;  /* 0x0074e81801007387 */ /* 0x0041e80000100a00 */
[----:B0-----:R-:W2:Y:S04]  /*3a380*/  LDL.LU.64 R24, [R1+0x1940] ;  /* 0x0019400001187983 */ /* 0x001ea80000300a00 */
[----:B------:R-:W2:Y:S04]  /*3a390*/  LDL.LU.64 R26, [R1+0x1948] ;  /* 0x00194800011a7983 */ /* 0x000ea80000300a00 */
[----:B------:R0:W-:Y:S04]  /*3a3a0*/  STL.64 [R1+0x7490], R8 ;  /* 0x0074900801007387 */ /* 0x0001e80000100a00 */
[----:B0-----:R-:W3:Y:S04]  /*3a3b0*/  LDL.LU.64 R8, [R1+0x1240] ;  /* 0x0012400001087983 */ /* 0x001ee80000300a00 */
[----:B------:R-:W4:Y:S04]  /*3a3c0*/  LDL.LU.64 R10, [R1+0x1248] ;  /* 0x00124800010a7983 */ /* 0x000f280000300a00 */
[----:B----4-:R-:W-:Y:S04]  /*3a3d0*/  STL.64 [R1+0x74a8], R10 ;  /* 0x0074a80a01007387 */ /* 0x010fe80000100a00 */
[----:B---3--:R0:W-:Y:S04]  /*3a3e0*/  STL.64 [R1+0x74a0], R8 ;  /* 0x0074a00801007387 */ /* 0x0081e80000100a00 */
[----:B0-----:R-:W3:Y:S04]  /*3a3f0*/  LDL.LU.64 R8, [R1+0x1650] ;  /* 0x0016500001087983 */ /* 0x001ee80000300a00 */
[----:B------:R-:W4:Y:S01]  /*3a400*/  LDL.LU.64 R10, [R1+0x1658] ;  /* 0x00165800010a7983 */ /* 0x000f220000300a00 */
[----:B------:R-:W-:-:S02]  /*3a410*/  IMAD.MOV.U32 R4, RZ, RZ, R6 ;  /* 0x000000ffff047224 */ /* 0x000fc400078e0006 */
[----:B------:R-:W-:-:S07]  /*3a420*/  IMAD.MOV.U32 R5, RZ, RZ, R3 ;  /* 0x000000ffff057224 */ /* 0x000fce00078e0003 */
[C---:B--2---:R-:W-:Y:S01]  /*3a430*/  HMMA.16816.F32 R4, R20.reuse, R4, R24 ;  /* 0x000000041404723c */ /* 0x044fe20000001818 */
[----:B----4-:R-:W-:Y:S04]  /*3a440*/  STL.64 [R1+0x74c0], R10 ;  /* 0x0074c00a01007387 */ /* 0x010fe80000100a00 */
[----:B---3--:R0:W-:Y:S04]  /*3a450*/  STL.64 [R1+0x74b8], R8 ;  /* 0x0074b80801007387 */ /* 0x0081e80000100a00 */
[----:B0-----:R-:W2:Y:S04]  /*3a460*/  LDL.LU.64 R8, [R1+0x1740] ;  /* 0x0017400001087983 */ /* 0x001ea80000300a00 */
[----:B------:R-:W2:Y:S04]  /*3a470*/  LDL.LU.64 R10, [R1+0x1748] ;  /* 0x00174800010a7983 */ /* 0x000ea80000300a00 */
[----:B------:R-:W3:Y:S04]  /*3a480*/  LDL.LU.64 R12, [R1+0x1220] ;  /* 0x00122000010c7983 */ /* 0x000ee80000300a00 */
[----:B------:R-:W4:Y:S04]  /*3a490*/  LDL.LU.64 R14, [R1+0x1228] ;  /* 0x00122800010e7983 */ /* 0x000f280000300a00 */
[----:B----4-:R-:W-:Y:S04]  /*3a4a0*/  STL.64 [R1+0x7480], R14 ;  /* 0x0074800e01007387 */ /* 0x010fe80000100a00 */
[----:B---3--:R0:W-:Y:S04]  /*3a4b0*/  STL.64 [R1+0x7478], R12 ;  /* 0x0074780c01007387 */ /* 0x0081e80000100a00 */
[----:B0-----:R-:W3:Y:S04]  /*3a4c0*/  LDL.LU.64 R12, [R1+0x1230] ;  /* 0x00123000010c7983 */ /* 0x001ee80000300a00 */
[----:B------:R-:W3:Y:S04]  /*3a4d0*/  LDL.LU.64 R14, [R1+0x1238] ;  /* 0x00123800010e7983 */ /* 0x000ee80000300a00 */
[----:B-1----:R-:W-:Y:S04]  /*3a4e0*/  STL.64 [R1+0x7300], R18 ;  /* 0x0073001201007387 */ /* 0x002fe80000100a00 */
[----:B------:R-:W-:Y:S04]  /*3a4f0*/  STL.64 [R1+0x72f8], R16 ;  /* 0x0072f81001007387 */ /* 0x000fe80000100a00 */
[----:B------:R-:W4:Y:S04]  /*3a500*/  LDL.LU.64 R26, [R1+0x74f0] ;  /* 0x0074f000011a7983 */ /* 0x000f280000300a00 */
[----:B------:R-:W4:Y:S04]  /*3a510*/  LDL.LU.64 R24, [R1+0x74e8] ;  /* 0x0074e80001187983 */ /* 0x000f280000300a00 */
[----:B------:R0:W-:Y:S04]  /*3a520*/  STL.64 [R1+0xb20], R4 ;  /* 0x000b200401007387 */ /* 0x0001e80000100a00 */
[----:B------:R-:W-:Y:S04]  /*3a530*/  STL.64 [R1+0xb28], R6 ;  /* 0x000b280601007387 */ /* 0x000fe80000100a00 */
[----:B0-----:R-:W4:Y:S02]  /*3a540*/  LDL.LU.64 R4, [R1+0x74e0] ;  /* 0x0074e00001047983 */ /* 0x001f240000300a00 */
[----:B----4-:R-:W-:Y:S06]  /*3a550*/  HMMA.16816.F32 R24, R20, R4, R24 ;  /* 0x000000041418723c */ /* 0x010fec0000001818 */
[----:B------:R-:W-:-:S15]  /*3a560*/  IMAD.MOV.U32 R19, RZ, RZ, R5 ;  /* 0x000000ffff137224 */ /* 0x000fde00078e0005 */
[----:B------:R-:W-:-:S02]  /*3a570*/  NOP ;  /* 0x0000000000007918 */ /* 0x000fc40000000000 */
[----:B------:R-:W-:Y:S04]  /*3a580*/  STL.64 [R1+0xb10], R24 ;  /* 0x000b101801007387 */ /* 0x000fe80000100a00 */
[----:B------:R0:W-:Y:S04]  /*3a590*/  STL.64 [R1+0xb18], R26 ;  /* 0x000b181a01007387 */ /* 0x0001e80000100a00 */
[----:B0-----:R-:W4:Y:S04]  /*3a5a0*/  LDL.LU R27, [R1+0x74d8] ;  /* 0x0074d800011b7983 */ /* 0x001f280000300800 */
[----:B------:R-:W3:Y:S01]  /*3a5b0*/  LDL.LU.64 R24, [R1+0x74d0] ;  /* 0x0074d00001187983 */ /* 0x000ee20000300a00 */
[----:B------:R-:W-:-:S03]  /*3a5c0*/  IMAD.MOV.U32 R26, RZ, RZ, R4 ;  /* 0x000000ffff1a7224 */ /* 0x000fc600078e0004 */
[----:B------:R-:W2:Y:S04]  /*3a5d0*/  LDL.LU.64 R4, [R1+0x74c8] ;  /* 0x0074c80001047983 */ /* 0x000ea80000300a00 */
[----:B------:R-:W-:Y:S01]  /*3a5e0*/  STL [R1+0x7440], R26 ;  /* 0x0074401a01007387 */ /* 0x000fe20000100800 */
[----:B------:R-:W-:Y:S02]  /*3a5f0*/  IMAD.MOV.U32 R16, RZ, RZ, R2 ;  /* 0x000000ffff107224 */ /* 0x000fe400078e0002 */
[----:B------:R-:W-:Y:S01]  /*3a600*/  IMAD.MOV.U32 R17, RZ, RZ, R0 ;  /* 0x000000ffff117224 */ /* 0x000fe200078e0000 */
[----:B--2---:R-:W-:Y:S01]  /*3a610*/  HMMA.16816.F32 R8, R20, R4, R8 ;  /* 0x000000041408723c */ /* 0x004fe20000001808 */
[----:B---3--:R-:W-:Y:S05]  /*3a620*/  STL.64 [R1+0x7438], R24 ;  /* 0x0074381801007387 */ /* 0x008fea0000100a00 */
[----:B------:R-:W-:-:S02]  /*3a630*/  IMAD.MOV.U32 R2, RZ, RZ, R4 ;  /* 0x000000ffff027224 */ /* 0x000fc400078e0004 */
        /* <DEDUP_REMOVED lines=11> */
[----:B------:R-:W-:Y:S04]  /*3a6f0*/  STL.64 [R1+0xaf8], R6 ;  /* 0x000af80601007387 */ /* 0x000fe80000100a00 */
[----:B0-----:R-:W2:Y:S02]  /*3a700*/  LDL.LU.64 R4, [R1+0x7498] ;  /* 0x0074980001047983 */ /* 0x001ea40000300a00 */
[----:B--2---:R-:W-:Y:S06]  /*3a710*/  HMMA.16816.F32 R8, R20, R4, R8 ;  /* 0x000000041408723c */ /* 0x004fec0000001808 */
[----:B------:R-:W-:-:S15]  /*3a720*/  IMAD.MOV.U32 R3, RZ, RZ, R5 ;  /* 0x000000ffff037224 */ /* 0x000fde00078e0005 */
[----:B------:R-:W-:-:S02]  /*3a730*/  NOP ;  /* 0x0000000000007918 */ /* 0x000fc40000000000 */
[----:B------:R0:W-:Y:S04]  /*3a740*/  STL.64 [R1+0xae0], R8 ;  /* 0x000ae00801007387 */ /* 0x0001e80000100a00 */
[----:B------:R1:W-:Y:S04]  /*3a750*/  STL.64 [R1+0xae8], R10 ;  /* 0x000ae80a01007387 */ /* 0x0003e80000100a00 */
[----:B0-----:R-:W2:Y:S01]  /*3a760*/  LDL.LU.64 R8, [R1+0x7490] ;  /* 0x0074900001087983 */ /* 0x001ea20000300a00 */
[----:B-1----:R-:W-:-:S03]  /*3a770*/  IMAD.MOV.U32 R10, RZ, RZ, R4 ;  /* 0x000000ffff0a7224 */ /* 0x002fc600078e0004 */
[----:B------:R-:W3:Y:S02]  /*3a780*/  LDL.LU.64 R4, [R1+0x7488] ;  /* 0x0074880001047983 */ /* 0x000ee40000300a00 */
[----:B---3--:R-:W-:Y:S02]  /*3a790*/  HMMA.16816.F32 R4, R20, R4, R12 ;  /* 0x000000041404723c */ /* 0x008fe4000000180c */
[----:B------:R-:W3:Y:S04]  /*3a7a0*/  LDL.LU.64 R14, [R1+0x7480] ;  /* 0x00748000010e7983 */ /* 0x000ee80000300a00 */
[----:B------:R-:W3:-:S15]  /*3a7b0*/  LDL.LU.64 R12, [R1+0x7478] ;  /* 0x00747800010c7983 */ /* 0x000ede0000300a00 */
[----:B------:R-:W-:-:S02]  /*3a7c0*/  NOP ;  /* 0x0000000000007918 */ /* 0x000fc40000000000 */
[----:B------:R0:W-:Y:S04]  /*3a7d0*/  STL.64 [R1+0xad0], R4 ;  /* 0x000ad00401007387 */ /* 0x0001e80000100a00 */
[----:B------:R-:W-:Y:S04]  /*3a7e0*/  STL.64 [R1+0xad8], R6 ;  /* 0x000ad80601007387 */ /* 0x000fe80000100a00 */
[----:B0-----:R-:W3:Y:S02]  /*3a7f0*/  LDL.LU.64 R4, [R1+0x7470] ;  /* 0x0074700001047983 */ /* 0x001ee40000300a00 */
[----:B---3--:R-:W-:Y:S06]  /*3a800*/  HMMA.16816.F32 R12, R20, R4, R12 ;  /* 0x00000004140c723c */ /* 0x008fec000000180c */
[----:B------:R-:W-:-:S02]  /*3a810*/  IMAD.MOV.U32 R18, RZ, RZ, R4 ;  /* 0x000000ffff127224 */ /* 0x000fc400078e0004 */
[----:B------:R-:W-:-:S15]  /*3a820*/  IMAD.MOV.U32 R11, RZ, RZ, R5 ;  /* 0x000000ffff0b7224 */ /* 0x000fde00078e0005 */
[----:B------:R-:W-:Y:S04]  /*3a830*/  STL.64 [R1+0xac0], R12 ;  /* 0x000ac00c01007387 */ /* 0x000fe80000100a00 */
[----:B------:R0:W-:Y:S04]  /*3a840*/  STL.64 [R1+0xac8], R14 ;  /* 0x000ac80e01007387 */ /* 0x0001e80000100a00 */
[----:B0-----:R-:W3:Y:S04]  /*3a850*/  LDL.LU.64 R14, [R1+0x7468] ;  /* 0x00746800010e7983 */ /* 0x001ee80000300a00 */
[----:B------:R-:W2:Y:S04]  /*3a860*/  LDL.LU.64 R12, [R1+0x7460] ;  /* 0x00746000010c7983 */ /* 0x000ea80000300a00 */
[----:B------:R-:W2:Y:S04]  /*3a870*/  LDL.LU.64 R4, [R1+0xf30] ;  /* 0x000f300001047983 */ /* 0x000ea80000300a00 */
[----:B------:R-:W2:Y:S04]  /*3a880*/  LDL.LU.64 R6, [R1+0xf38] ;  /* 0x000f380001067983 */ /* 0x000ea80000300a00 */
[----:B------:R-:W4:Y:S04]  /*3a890*/  LDL.64 R24, [R1+0x140] ;  /* 0x0001400001187983 */ /* 0x000f280000100a00 */
[----:B----4-:R0:W-:Y:S04]  /*3a8a0*/  STL.64 [R1+0x7450], R24 ;  /* 0x0074501801007387 */ /* 0x0101e80000100a00 */
[----:B0-----:R-:W4:Y:S04]  /*3a8b0*/  LDL.64 R24, [R1+0x150] ;  /* 0x0001500001187983 */ /* 0x001f280000100a00 */
[----:B------:R-:W-:Y:S04]  /*3a8c0*/  STL.64 [R1+0x73e0], R18 ;  /* 0x0073e01201007387 */ /* 0x000fe80000100a00 */
[----:B------:R0:W-:Y:S04]  /*3a8d0*/  STL.64 [R1+0x73d8], R16 ;  /* 0x0073d81001007387 */ /* 0x0001e80000100a00 */
[----:B0-----:R-:W3:Y:S04]  /*3a8e0*/  LDL.LU.64 R16, [R1+0xee0] ;  /* 0x000ee00001107983 */ /* 0x001ee80000300a00 */
[----:B------:R-:W2:Y:S04]  /*3a8f0*/  LDL.LU.64 R18, [R1+0xee8] ;  /* 0x000ee80001127983 */ /* 0x000ea80000300a00 */
[----:B--2---:R-:W-:Y:S04]  /*3a900*/  STL.64 [R1+0x73f0], R18 ;  /* 0x0073f01201007387 */ /* 0x004fe80000100a00 */
[----:B---3--:R0:W-:Y:S02]  /*3a910*/  STL.64 [R1+0x73e8], R16 ;  /* 0x0073e81001007387 */ /* 0x0081e40000100a00 */
[----:B0-----:R-:W-:-:S02]  /*3a920*/  IMAD.MOV.U32 R16, RZ, RZ, R29 ;  /* 0x000000ffff107224 */ /* 0x001fc400078e001d */
[----:B------:R-:W-:-:S05]  /*3a930*/  IMAD.MOV.U32 R17, RZ, RZ, R27 ;  /* 0x000000ffff117224 */ /* 0x000fca00078e001b */
[----:B------:R0:W-:Y:S02]  /*3a940*/  STL.64 [R1+0x7408], R16 ;  /* 0x0074081001007387 */ /* 0x0001e40000100a00 */
[----:B0-----:R-:W-:Y:S02]  /*3a950*/  IMAD.MOV.U32 R16, RZ, RZ, R15 ;  /* 0x000000ffff107224 */ /* 0x001fe400078e000f */
[----:B------:R-:W-:-:S05]  /*3a960*/  IMAD.MOV.U32 R17, RZ, RZ, R14 ;  /* 0x000000ffff117224 */ /* 0x000fca00078e000e */
[----:B------:R0:W-:Y:S02]  /*3a970*/  STL.64 [R1+0x7420], R16 ;  /* 0x0074201001007387 */ /* 0x0001e40000100a00 */
[----:B0-----:R-:W-:Y:S02]  /*3a980*/  IMAD.MOV.U32 R16, RZ, RZ, R13 ;  /* 0x000000ffff107224 */ /* 0x001fe400078e000d */
[----:B------:R-:W-:-:S05]  /*3a990*/  IMAD.MOV.U32 R17, RZ, RZ, R12 ;  /* 0x000000ffff117224 */ /* 0x000fca00078e000c */
[----:B------:R0:W-:Y:S04]  /*3a9a0*/  STL.64 [R1+0x7448], R16 ;  /* 0x0074481001007387 */ /* 0x0001e80000100a00 */
[----:B0-----:R-:W2:Y:S04]  /*3a9b0*/  LDL.LU.64 R16, [R1+0xf20] ;  /* 0x000f200001107983 */ /* 0x001ea80000300a00 */
[----:B------:R-:W2:Y:S04]  /*3a9c0*/  LDL.LU.64 R18, [R1+0xf28] ;  /* 0x000f280001127983 */ /* 0x000ea80000300a00 */
[----:B------:R-:W3:Y:S04]  /*3a9d0*/  LDL.LU.64 R12, [R1+0x430] ;  /* 0x00043000010c7983 */ /* 0x000ee80000300a00 */
[----:B------:R-:W4:Y:S04]  /*3a9e0*/  LDL.LU.64 R14, [R1+0x438] ;  /* 0x00043800010e7983 */ /* 0x000f280000300a00 */
[----:B----4-:R-:W-:Y:S04]  /*3a9f0*/  STL.64 [R1+0x7400], R14 ;  /* 0x0074000e01007387 */ /* 0x010fe80000100a00 */
[----:B---3--:R0:W-:Y:S04]  /*3aa00*/  STL.64 [R1+0x73f8], R12 ;  /* 0x0073f80c01007387 */ /* 0x0081e80000100a00 */
[----:B0-----:R-:W3:Y:S04]  /*3aa10*/  LDL.LU.64 R12, [R1+0xef0] ;  /* 0x000ef000010c7983 */ /* 0x001ee80000300a00 */
[----:B------:R-:W4:Y:S01]  /*3aa20*/  LDL.LU.64 R14, [R1+0xef8] ;  /* 0x000ef800010e7983 */ /* 0x000f220000300a00 */
[----:B------:R-:W-:Y:S03]  /*3aa30*/  HMMA.16816.F32 R4, R20, R24, R4 ;  /* 0x000000181404723c */ /* 0x000fe60000001804 */
[----:B----4-:R-:W-:Y:S04]  /*3aa40*/  STL.64 [R1+0x7418], R14 ;  /* 0x0074180e01007387 */ /* 0x010fe80000100a00 */
[----:B---3--:R0:W-:Y:S04]  /*3aa50*/  STL.64 [R1+0x7410], R12 ;  /* 0x0074100c01007387 */ /* 0x0081e80000100a00 */
[----:B0-----:R-:W3:Y:S04]  /*3aa60*/  LDL.LU.64 R12, [R1+0xf00] ;  /* 0x000f0000010c7983 */ /* 0x001ee80000300a00 */
[----:B------:R-:W4:Y:S04]  /*3aa70*/  LDL.LU.64 R14, [R1+0xf08] ;  /* 0x000f0800010e7983 */ /* 0x000f280000300a00 */
[----:B----4-:R-:W-:Y:S04]  /*3aa80*/  STL.64 [R1+0x7430], R14 ;  /* 0x0074300e01007387 */ /* 0x010fe80000100a00 */
[----:B---3--:R0:W-:Y:S04]  /*3aa90*/  STL.64 [R1+0x7428], R12 ;  /* 0x0074280c01007387 */ /* 0x0081e80000100a00 */
[----:B0-----:R-:W3:Y:S04]  /*3aaa0*/  LDL.LU.64 R12, [R1+0xf10] ;  /* 0x000f1000010c7983 */ /* 0x001ee80000300a00 */
[----:B------:R-:W3:Y:S04]  /*3aab0*/  LDL.LU.64 R14, [R1+0xf18] ;  /* 0x000f1800010e7983 */ /* 0x000ee80000300a00 */
[----:B------:R-:W-:Y:S04]  /*3aac0*/  STL.64 [R1+0x73c0], R10 ;  /* 0x0073c00a01007387 */ /* 0x000fe80000100a00 */
[----:B------:R0:W-:Y:S04]  /*3aad0*/  STL.64 [R1+0x73b8], R8 ;  /* 0x0073b80801007387 */ /* 0x0001e80000100a00 */
[----:B0-----:R-:W4:Y:S04]  /*3aae0*/  LDL.LU.64 R8, [R1+0x1b10] ;  /* 0x001b100001087983 */ /* 0x001f280000300a00 */
[----:B------:R-:W4:Y:S04]  /*3aaf0*/  LDL.LU.64 R10, [R1+0x1b18] ;  /* 0x001b1800010a7983 */ /* 0x000f280000300a00 */
[----:B------:R0:W-:Y:S04]  /*3ab00*/  STL.64 [R1+0xab0], R4 ;  /* 0x000ab00401007387 */ /* 0x0001e80000100a00 */
[----:B------:R1:W-:Y:S04]  /*3ab10*/  STL.64 [R1+0xab8], R6 ;  /* 0x000ab80601007387 */ /* 0x0003e80000100a00 */
[----:B0-----:R-:W4:Y:S01]  /*3ab20*/  LDL.LU.64 R4, [R1+0x7458] ;  /* 0x0074580001047983 */ /* 0x001f220000300a00 */
[----:B-1----:R-:W-:-:S02]  /*3ab30*/  IMAD.MOV.U32 R7, RZ, RZ, R24 ;  /* 0x000000ffff077224 */ /* 0x002fc400078e0018 */
[----:B------:R-:W-:Y:S02]  /*3ab40*/  IMAD.MOV.U32 R6, RZ, RZ, R25 ;  /* 0x000000ffff067224 */ /* 0x000fe400078e0019 */
[----:B------:R-:W2:Y:S02]  /*3ab50*/  LDL.LU.64 R24, [R1+0x7450] ;  /* 0x0074500001187983 */ /* 0x000ea40000300a00 */
[----:B--2---:R-:W-:-:S15]  /*3ab60*/  HMMA.16816.F32 R16, R20, R24, R16 ;  /* 0x000000181410723c */ /* 0x004fde0000001810 */
[----:B------:R-:W-:-:S08]  /*3ab70*/  NOP ;  /* 0x0000000000007918 */ /* 0x000fd00000000000 */
[----:B------:R0:W-:Y:S04]  /*3ab80*/  STL.64 [R1+0xaa0], R16 ;  /* 0x000aa01001007387 */ /* 0x0001e80000100a00 */
[----:B------:R3:W-:Y:S04]  /*3ab90*/  STL.64 [R1+0xaa8], R18 ;  /* 0x000aa81201007387 */ /* 0x0007e80000100a00 */
[----:B0-----:R-:W3:Y:S01]  /*3aba0*/  LDL.LU.64 R16, [R1+0x7448] ;  /* 0x0074480001107983 */ /* 0x001ee20000300a00 */
[----:B------:R-:W-:Y:S02]  /*3abb0*/  IMAD.MOV.U32 R29, RZ, RZ, R24 ;  /* 0x000000ffff1d7224 */ /* 0x000fe400078e0018 */
[----:B------:R-:W-:Y:S01]  /*3abc0*/  IMAD.MOV.U32 R27, RZ, RZ, R25 ;  /* 0x000000ffff1b7224 */ /* 0x000fe200078e0019 */
[----:B------:R-:W2:Y:S04]  /*3abd0*/  LDL.LU R26, [R1+0x7440] ;  /* 0x00744000011a7983 */ /* 0x000ea80000300800 */
[----:B------:R-:W4:Y:S01]  /*3abe0*/  LDL.LU.64 R24, [R1+0x7438] ;  /* 0x0074380001187983 */ /* 0x000f220000300a00 */
[----:B---3--:R-:W-:Y:S03]  /*3abf0*/  HMMA.16816.F32 R16, R20, R16, R12 ;  /* 0x000000101410723c */ /* 0x008fe6000000180c */
[----:B------:R-:W3:Y:S04]  /*3ac00*/  LDL.LU.64 R14, [R1+0x7430] ;  /* 0x00743000010e7983 */ /* 0x000ee80000300a00 */
[----:B------:R-:W3:-:S15]  /*3ac10*/  LDL.LU.64 R12, [R1+0x7428] ;  /* 0x00742800010c7983 */ /* 0x000ede0000300a00 */
[----:B------:R-:W-:-:S01]  /*3ac20*/  NOP ;  /* 0x0000000000007918 */ /* 0x000fc20000000000 */
[----:B------:R0:W-:Y:S04]  /*3ac30*/  STL.64 [R1+0xa90], R16 ;  /* 0x000a901001007387 */ /* 0x0001e80000100a00 */
[----:B------:R3:W-:Y:S04]  /*3ac40*/  STL.64 [R1+0xa98], R18 ;  /* 0x000a981201007387 */ /* 0x0007e80000100a00 */
[----:B0-----:R-:W3:Y:S02]  /*3ac50*/  LDL.LU.64 R16, [R1+0x7420] ;  /* 0x0074200001107983 */ /* 0x001ee40000300a00 */
[----:B---3--:R-:W-:Y:S02]  /*3ac60*/  HMMA.16816.F32 R16, R20, R16, R12 ;  /* 0x000000101410723c */ /* 0x008fe4000000180c */
[----:B------:R-:W3:Y:S04]  /*3ac70*/  LDL.LU.64 R14, [R1+0x7418] ;  /* 0x00741800010e7983 */ /* 0x000ee80000300a00 */
[----:B------:R-:W3:-:S15]  /*3ac80*/  LDL.LU.64 R12, [R1+0x7410] ;  /* 0x00741000010c7983 */ /* 0x000ede0000300a00 */
[----:B------:R-:W-:-:S02]  /*3ac90*/  NOP ;  /* 0x0000000000007918 */ /* 0x000fc40000000000 */
[----:B------:R0:W-:Y:S04]  /*3aca0*/  STL.64 [R1+0xa80], R16 ;  /* 0x000a801001007387 */ /* 0x0001e80000100a00 */
[----:B------:R3:W-:Y:S04]  /*3acb0*/  STL.64 [R1+0xa88], R18 ;  /* 0x000a881201007387 */ /* 0x0007e80000100a00 */
[----:B0-----:R-:W3:Y:S02]  /*3acc0*/  LDL.LU.64 R16, [R1+0x7408] ;  /* 0x0074080001107983 */ /* 0x001ee40000300a00 */
[----:B---3--:R-:W-:Y:S02]  /*3acd0*/  HMMA.16816.F32 R16, R20, R16, R12 ;  /* 0x000000101410723c */ /* 0x008fe4000000180c */
[----:B------:R-:W3:Y:S04]  /*3ace0*/  LDL.LU.64 R14, [R1+0x7400] ;  /* 0x00740000010e7983 */ /* 0x000ee80000300a00 */
[----:B------:R-:W3:-:S15]  /*3acf0*/  LDL.LU.64 R12, [R1+0x73f8] ;  /* 0x0073f800010c7983 */ /* 0x000ede0000300a00 */
[----:B------:R-:W-:-:S02]  /*3ad00*/  NOP ;  /* 0x0000000000007918 */ /* 0x000fc40000000000 */
[----:B------:R-:W-:Y:S04]  /*3ad10*/  STL.64 [R1+0xa70], R16 ;  /* 0x000a701001007387 */ /* 0x000fe80000100a00 */
[----:B------:R0:W-:Y:S04]  /*3ad20*/  STL.64 [R1+0xa78], R18 ;  /* 0x000a781201007387 */ /* 0x0001e80000100a00 */
[----:B0-----:R-:W4:Y:S04]  /*3ad30*/  LDL.LU.64 R18, [R1+0x73f0] ;  /* 0x0073f00001127983 */ /* 0x001f280000300a00 */
[----:B------:R-:W4:Y:S02]  /*3ad40*/  LDL.LU.64 R16, [R1+0x73e8] ;  /* 0x0073e80001107983 */ /* 0x000f240000300a00 */
[----:B----4-:R-:W-:-:S15]  /*3ad50*/  HMMA.16816.F32 R16, R20, R24, R16 ;  /* 0x000000181410723c */ /* 0x010fde0000001810 */
[----:B------:R-:W-:-:S08]  /*3ad60*/  NOP ;  /* 0x0000000000007918 */ /* 0x000fd00000000000 */
[----:B------:R-:W-:Y:S04]  /*3ad70*/  STL.64 [R1+0xa60], R16 ;  /* 0x000a601001007387 */ /* 0x000fe80000100a00 */
[----:B------:R0:W-:Y:S04]  /*3ad80*/  STL.64 [R1+0xa68], R18 ;  /* 0x000a681201007387 */ /* 0x0001e80000100a00 */
[----:B0-----:R-:W4:Y:S04]  /*3ad90*/  LDL.LU.64 R18, [R1+0x73e0] ;  /* 0x0073e00001127983 */ /* 0x001f280000300a00 */
[----:B------:R-:W3:Y:S04]  /*3ada0*/  LDL.LU.64 R16, [R1+0x73d8] ;  /* 0x0073d80001107983 */ /* 0x000ee80000300a00 */
[----:B------:R0:W-:Y:S01]  /*3adb0*/  STL.64 [R1+0x7318], R24 ;  /* 0x0073181801007387 */ /* 0x0001e20000100a00 */
[----:B---3--:R-:W-:Y:S03]  /*3adc0*/  HMMA.16816.F32 R20, R20, R16, R12 ;  /* 0x000000101414723c */ /* 0x008fe6000000180c */
[----:B------:R-:W3:Y:S04]  /*3add0*/  LDL.LU.64 R14, [R1+0x73d0] ;  /* 0x0073d000010e7983 */ /* 0x000ee80000300a00 */
[----:B------:R-:W3:Y:S01]  /*3ade0*/  LDL.LU.64 R12, [R1+0x73c8] ;  /* 0x0073c800010c7983 */ /* 0x000ee20000300a00 */
[----:B0-----:R-:W-:-:S02]  /*3adf0*/  IMAD.MOV.U32 R24, RZ, RZ, R29 ;  /* 0x000000ffff187224 */ /* 0x001fc400078e001d */
[----:B------:R-:W-:-:S13]  /*3ae00*/  IMAD.MOV.U32 R25, RZ, RZ, R27 ;  /* 0x000000ffff197224 */ /* 0x000fda00078e001b */
[----:B------:R0:W-:Y:S04]  /*3ae10*/  STL.64 [R1+0x390], R20 ;  /* 0x0003901401007387 */ /* 0x0001e80000100a00 */
[----:B------:R1:W-:Y:S04]  /*3ae20*/  STL.64 [R1+0x398], R22 ;  /* 0x0003981601007387 */ /* 0x0003e80000100a00 */
[----:B0-----:R-:W2:Y:S04]  /*3ae30*/  LDL.LU.64 R20, [R1+0x1a10] ;  /* 0x001a100001147983 */ /* 0x001ea80000300a00 */
[----:B-1----:R-:W2:Y:S04]  /*3ae40*/  LDL.LU.64 R22, [R1+0x1a18] ;  /* 0x001a180001167983 */ /* 0x002ea80000300a00 */
[----:B------:R-:W-:Y:S01]  /*3ae50*/  STL.64 [R1+0x7310], R16 ;  /* 0x0073101001007387 */ /* 0x000fe20000100a00 */
[----:B---3--:R-:W-:-:S15]  /*3ae60*/  HMMA.16816.F32 R8, R12, R4, R8 ;  /* 0x000000040c08723c */ /* 0x008fde0000001808 */
[----:B------:R-:W-:-:S08]  /*3ae70*/  NOP ;  /* 0x0000000000007918 */ /* 0x000fd00000000000 */
[----:B------:R-:W-:Y:S04]  /*3ae80*/  STL.64 [R1+0x300], R8 ;  /* 0x0003000801007387 */ /* 0x000fe80000100a00 */
[----:B------:R0:W-:Y:S04]  /*3ae90*/  STL.64 [R1+0x308], R10 ;  /* 0x0003080a01007387 */ /* 0x0001e80000100a00 */
[----:B0-----:R-:W3:Y:S04]  /*3aea0*/  LDL.LU.64 R10, [R1+0x73c0] ;  /* 0x0073c000010a7983 */ /* 0x001ee80000300a00 */
[----:B------:R-:W2:Y:S04]  /*3aeb0*/  LDL.LU.64 R8, [R1+0x73b8] ;  /* 0x0073b80001087983 */ /* 0x000ea80000300a00 */
[----:B------:R0:W-:Y:S02]  /*3aec0*/  STL.64 [R1+0x7340], R24 ;  /* 0x0073401801007387 */ /* 0x0001e40000100a00 */
[----:B0-----:R-:W-:-:S02]  /*3aed0*/  IMAD.MOV.U32 R24, RZ, RZ, R7 ;  /* 0x000000ffff187224 */ /* 0x001fc400078e0007 */
[----:B------:R-:W-:-:S05]  /*3aee0*/  IMAD.MOV.U32 R25, RZ, RZ, R6 ;  /* 0x000000ffff197224 */ /* 0x000fca00078e0006 */
[----:B------:R-:W-:Y:S04]  /*3aef0*/  STL.64 [R1+0x7358], R24 ;  /* 0x0073581801007387 */ /* 0x000fe80000100a00 */
[----:B------:R-:W4:Y:S04]  /*3af00*/  LDL.64 R16, [R1+0x130] ;  /* 0x0001300001107983 */ /* 0x000f280000100a00 */
[----:B----4-:R0:W-:Y:S04]  /*3af10*/  STL.64 [R1+0x7338], R16 ;  /* 0x0073381001007387 */ /* 0x0101e80000100a00 */
[----:B0-----:R-:W4:Y:S01]  /*3af20*/  LDL.64 R16, [R1+0x190] ;  /* 0x0001900001107983 */ /* 0x001f220000100a00 */
[----:B--2---:R-:W-:Y:S01]  /*3af30*/  HMMA.16816.F32 R20, R12, R8, R20 ;  /* 0x000000080c14723c */ /* 0x004fe20000001814 */
[----:B------:R-:W-:-:S02]  /*3af40*/  IMAD.MOV.U32 R24, RZ, RZ, R18 ;  /* 0x000000ffff187224 */ /* 0x000fc400078e0012 */
[----:B----4-:R-:W-:Y:S04]  /*3af50*/  STL.64 [R1+0x7390], R16 ;  /* 0x0073901001007387 */ /* 0x010fe80000100a00 */
[----:B------:R0:W-:Y:S04]  /*3af60*/  STL.64 [R1+0x7308], R4 ;  /* 0x0073080401007387 */ /* 0x0001e80000100a00 */
[----:B0-----:R-:W2:Y:S04]  /*3af70*/  LDL.LU.64 R4, [R1+0x1910] ;  /* 0x0019100001047983 */ /* 0x001ea80000300a00 */
[----:B------:R-:W2:Y:S08]  /*3af80*/  LDL.LU.64 R6, [R1+0x1918] ;  /* 0x0019180001067983 */ /* 0x000eb00000300a00 */
[----:B------:R-:W-:Y:S04]  /*3af90*/  STL.64 [R1+0x2f0], R20 ;  /* 0x0002f01401007387 */ /* 0x000fe80000100a00 */
[----:B------:R-:W-:Y:S04]  /*3afa0*/  STL.64 [R1+0x2f8], R22 ;  /* 0x0002f81601007387 */ /* 0x000fe80000100a00 */
[----:B------:R0:W-:Y:S01]  /*3afb0*/  STL.64 [R1+0x7398], R8 ;  /* 0x0073980801007387 */ /* 0x0001e20000100a00 */
[----:B---3--:R-:W-:-:S03]  /*3afc0*/  IMAD.MOV.U32 R25, RZ, RZ, R11 ;  /* 0x000000ffff197224 */ /* 0x008fc600078e000b */
[----:B------:R-:W1:Y:S01]  /*3afd0*/  LDSM.16.MT88.4 R20, [R28+UR4+0x300] ;  /* 0x000300041c14783b */ /* 0x000e620008004200 */
[----:B0-----:R-:W-:Y:S02]  /*3afe0*/  IMAD.MOV.U32 R8, RZ, RZ, R26 ;  /* 0x000000ffff087224 */ /* 0x001fe400078e001a */
[----:B------:R-:W-:-:S05]  /*3aff0*/  IMAD.MOV.U32 R9, RZ, RZ, R19 ;  /* 0x000000ffff097224 */ /* 0x000fca00078e0013 */
[----:B------:R0:W-:Y:S04]  /*3b000*/  STL.64 [R1+0x73b0], R8 ;  /* 0x0073b00801007387 */ /* 0x0001e80000100a00 */
[----:B0-----:R-:W2:Y:S04]  /*3b010*/  LDL.64 R8, [R1] ;  /* 0x0000000001087983 */ /* 0x001ea80000100a00 */
[----:B------:R-:W3:Y:S04]  /*3b020*/  LDL.LU.64 R16, [R1+0x1710] ;  /* 0x0017100001107983 */ /* 0x000ee80000300a00 */
[----:B------:R-:W4:Y:S04]  /*3b030*/  LDL.LU.64 R18, [R1+0x1718] ;  /* 0x0017180001127983 */ /* 0x000f280000300a00 */
[----:B----4-:R-:W-:Y:S04]  /*3b040*/  STL.64 [R1+0x73a8], R18 ;  /* 0x0073a81201007387 */ /* 0x010fe80000100a00 */
[----:B---3--:R0:W-:Y:S04]  /*3b050*/  STL.64 [R1+0x73a0], R16 ;  /* 0x0073a01001007387 */ /* 0x0081e80000100a00 */
[----:B0-----:R-:W3:Y:S04]  /*3b060*/  LDL.LU.64 R16, [R1+0x1810] ;  /* 0x0018100001107983 */ /* 0x001ee80000300a00 */
[----:B------:R-:W3:Y:S04]  /*3b070*/  LDL.LU.64 R18, [R1+0x1818] ;  /* 0x0018180001127983 */ /* 0x000ee80000300a00 */
[----:B------:R0:W-:Y:S04]  /*3b080*/  STL.64 [R1+0x7370], R24 ;  /* 0x0073701801007387 */ /* 0x0001e80000100a00 */
[----:B0-----:R-:W4:Y:S01]  /*3b090*/  LDL.64 R24, [R1+0x170] ;  /* 0x0001700001187983 */ /* 0x001f220000100a00 */
[----:B--2---:R-:W-:Y:S03]  /*3b0a0*/  HMMA.16816.F32 R4, R12, R8, R4 ;  /* 0x000000080c04723c */ /* 0x004fe60000001804 */
[----:B----4-:R-:W-:Y:S04]  /*3b0b0*/  STL.64 [R1+0x7378], R24 ;  /* 0x0073781801007387 */ /* 0x010fe80000100a00 */
[----:B-1----:R-:W-:Y:S04]  /*3b0c0*/  STL.64 [R1+0x71e0], R22 ;  /* 0x0071e01601007387 */ /* 0x002fe80000100a00 */
[----:B------:R0:W-:Y:S04]  /*3b0d0*/  STL.64 [R1+0x71d8], R20 ;  /* 0x0071d81401007387 */ /* 0x0001e80000100a00 */
[----:B0-----:R-:W2:Y:S04]  /*3b0e0*/  LDL.LU.64 R20, [R1+0x1610] ;  /* 0x0016100001147983 */ /* 0x001ea80000300a00 */
[----:B------:R-:W2:Y:S04]  /*3b0f0*/  LDL.LU.64 R22, [R1+0x1618] ;  /* 0x0016180001167983 */ /* 0x000ea80000300a00 */
[----:B------:R0:W-:Y:S01]  /*3b100*/  STL.64 [R1+0x9d0], R4 ;  /* 0x0009d00401007387 */ /* 0x0001e20000100a00 */
[----:B------:R-:W-:-:S03]  /*3b110*/  IMAD.MOV.U32 R25, RZ, RZ, R3 ;  /* 0x000000ffff197224 */ /* 0x000fc600078e0003 */
[----:B------:R-:W-:Y:S01]  /*3b120*/  STL.64 [R1+0x9d8], R6 ;  /* 0x0009d80601007387 */ /* 0x000fe20000100a00 */
[----:B------:R-:W-:Y:S02]  /*3b130*/  IMAD.MOV.U32 R3, RZ, RZ, R9 ;  /* 0x000000ffff037224 */ /* 0x000fe400078e0009 */
[----:B0-----:R-:W-:Y:S02]  /*3b140*/  IMAD.MOV.U32 R4, RZ, RZ, R8 ;  /* 0x000000ffff047224 */ /* 0x001fe400078e0008 */
[----:B------:R-:W3:Y:S04]  /*3b150*/  LDL.LU.64 R8, [R1+0x73b0] ;  /* 0x0073b00001087983 */ /* 0x000ee80000300a00 */
[----:B------:R0:W-:Y:S04]  /*3b160*/  STL [R1+0x7320], R4 ;  /* 0x0073200401007387 */ /* 0x0001e80000100800 */
[----:B0-----:R-:W4:Y:S01]  /*3b170*/  LDL.64 R4, [R1+0x120] ;  /* 0x0001200001047983 */ /* 0x001f220000100a00 */
[----:B------:R-:W-:-:S02]  /*3b180*/  IMAD.MOV.U32 R24, RZ, RZ, R10 ;  /* 0x000000ffff187224 */ /* 0x000fc400078e000a */
[----:B---3--:R-:W-:Y:S01]  /*3b190*/  HMMA.16816.F32 R8, R12, R8, R16 ;  /* 0x000000080c08723c */ /* 0x008fe20000001810 */
[----:B----4-:R0:W-:Y:S04]  /*3b1a0*/  STL.64 [R1+0x7330], R4 ;  /* 0x0073300401007387 */ /* 0x0101e80000100a00 */
[----:B------:R-:W3:Y:S04]  /*3b1b0*/  LDL.LU.64 R18, [R1+0x73a8] ;  /* 0x0073a80001127983 */ /* 0x000ee80000300a00 */
[----:B------:R-:W3:Y:S01]  /*3b1c0*/  LDL.LU.64 R16, [R1+0x73a0] ;  /* 0x0073a00001107983 */ /* 0x000ee20000300a00 */
[----:B0-----:R-:W-:-:S02]  /*3b1d0*/  IMAD.MOV.U32 R4, RZ, RZ, R2 ;  /* 0x000000ffff047224 */ /* 0x001fc400078e0002 */
[----:B------:R-:W-:-:S11]  /*3b1e0*/  IMAD.MOV.U32 R5, RZ, RZ, R0 ;  /* 0x000000ffff057224 */ /* 0x000fd600078e0000 */
[----:B------:R0:W-:Y:S04]  /*3b1f0*/  STL.64 [R1+0x9c0], R8 ;  /* 0x0009c00801007387 */ /* 0x0001e80000100a00 */
[----:B------:R-:W-:Y:S04]  /*3b200*/  STL.64 [R1+0x9c8], R10 ;  /* 0x0009c80a01007387 */ /* 0x000fe80000100a00 */
[----:B0-----:R-:W4:Y:S01]  /*3b210*/  LDL.LU.64 R8, [R1+0x7398] ;  /* 0x0073980001087983 */ /* 0x001f220000300a00 */
[----:B---3--:R-:W-:Y:S03]  /*3b220*/  HMMA.16816.F32 R4, R12, R4, R16 ;  /* 0x000000040c04723c */ /* 0x008fe60000001810 */
[----:B------:R-:W2:-:S15]  /*3b230*/  LDL.LU.64 R16, [R1+0x7390] ;  /* 0x0073900001107983 */ /* 0x000e9e0000300a00 */
[----:B------:R-:W-:-:S05]  /*3b240*/  NOP ;  /* 0x0000000000007918 */ /* 0x000fca0000000000 */
[----:B------:R-:W-:Y:S04]  /*3b250*/  STL.64 [R1+0x9b0], R4 ;  /* 0x0009b00401007387 */ /* 0x000fe80000100a00 */
[----:B------:R2:W-:Y:S02]  /*3b260*/  STL.64 [R1+0x9b8], R6 ;  /* 0x0009b80601007387 */ /* 0x0005e40000100a00 */
[----:B--2---:R-:W-:-:S15]  /*3b270*/  HMMA.16816.F32 R4, R12, R16, R20 ;  /* 0x000000100c04723c */ /* 0x004fde0000001814 */
[----:B------:R-:W-:-:S08]  /*3b280*/  NOP ;  /* 0x0000000000007918 */ /* 0x000fd00000000000 */
[----:B------:R-:W-:Y:S04]  /*3b290*/  STL.64 [R1+0x9a0], R4 ;  /* 0x0009a00401007387 */ /* 0x000fe80000100a00 */
[----:B------:R-:W-:Y:S04]  /*3b2a0*/  STL.64 [R1+0x9a8], R6 ;  /* 0x0009a80601007387 */ /* 0x000fe80000100a00 */
[----:B------:R-:W2:Y:S04]  /*3b2b0*/  LDL.LU.64 R20, [R1+0xd80] ;  /* 0x000d800001147983 */ /* 0x000ea80000300a00 */
[----:B------:R-:W3:Y:S01]  /*3b2c0*/  LDL.LU.64 R22, [R1+0xd88] ;  /* 0x000d880001167983 */ /* 0x000ee20000300a00 */
[----:B------:R-:W-:-:S02]  /*3b2d0*/  IMAD.MOV.U32 R11, RZ, RZ, R16 ;  /* 0x000000ffff0b7224 */ /* 0x000fc400078e0010 */
[----:B------:R-:W-:Y:S01]  /*3b2e0*/  IMAD.MOV.U32 R10, RZ, RZ, R17 ;  /* 0x000000ffff0a7224 */ /* 0x000fe200078e0011 */
[----:B---3--:R-:W-:Y:S04]  /*3b2f0*/  STL.64 [R1+0x7388], R22 ;  /* 0x0073881601007387 */ /* 0x008fe80000100a00 */
[----:B--2---:R0:W-:Y:S04]  /*3b300*/  STL.64 [R1+0x7380], R20 ;  /* 0x0073801401007387 */ /* 0x0041e80000100a00 */
        /* <DEDUP_REMOVED lines=8> */
[C---:B--2---:R-:W-:Y:S03]  /*3b390*/  HMMA.16816.F32 R24, R12.reuse, R24, R20 ;  /* 0x000000180c18723c */ /* 0x044fe60000001814 */
[----:B----4-:R-:W-:Y:S04]  /*3b3a0*/  STL.64 [R1+0x7368], R18 ;  /* 0x0073681201007387 */ /* 0x010fe80000100a00 */
[----:B---3--:R0:W-:Y:S04]  /*3b3b0*/  STL.64 [R1+0x7360], R16 ;  /* 0x0073601001007387 */ /* 0x0081e80000100a00 */
[----:B0-----:R-:W2:Y:S04]  /*3b3c0*/  LDL.LU.64 R16, [R1+0xd70] ;  /* 0x000d700001107983 */ /* 0x001ea80000300a00 */
[----:B------:R-:W2:Y:S04]  /*3b3d0*/  LDL.LU.64 R18, [R1+0xd78] ;  /* 0x000d780001127983 */ /* 0x000ea80000300a00 */
[----:B------:R-:W3:Y:S04]  /*3b3e0*/  LDL.LU.64 R4, [R1+0xd40] ;  /* 0x000d400001047983 */ /* 0x000ee80000300a00 */
[----:B------:R-:W3:Y:S04]  /*3b3f0*/  LDL.LU.64 R6, [R1+0xd48] ;  /* 0x000d480001067983 */ /* 0x000ee80000300a00 */
[----:B------:R-:W-:Y:S04]  /*3b400*/  STL.64 [R1+0x72f0], R10 ;  /* 0x0072f00a01007387 */ /* 0x000fe80000100a00 */
[----:B------:R0:W-:Y:S04]  /*3b410*/  STL.64 [R1+0x72e8], R8 ;  /* 0x0072e80801007387 */ /* 0x0001e80000100a00 */
[----:B0-----:R-:W4:Y:S04]  /*3b420*/  LDL.64 R8, [R1+0x110] ;  /* 0x0001100001087983 */ /* 0x001f280000100a00 */
[----:B----4-:R0:W-:Y:S04]  /*3b430*/  STL.64 [R1+0x7328], R8 ;  /* 0x0073280801007387 */ /* 0x0101e80000100a00 */
[----:B0-----:R-:W4:Y:S04]  /*3b440*/  LDL.LU.64 R8, [R1+0xbf0] ;  /* 0x000bf00001087983 */ /* 0x001f280000300a00 */
[----:B------:R-:W4:Y:S04]  /*3b450*/  LDL.LU.64 R10, [R1+0xbf8] ;  /* 0x000bf800010a7983 */ /* 0x000f280000300a00 */
[----:B------:R-:W2:Y:S04]  /*3b460*/  LDL.LU.64 R22, [R1+0x7388] ;  /* 0x0073880001167983 */ /* 0x000ea80000300a00 */
[----:B------:R-:W2:Y:S04]  /*3b470*/  LDL.LU.64 R20, [R1+0x7380] ;  /* 0x0073800001147983 */ /* 0x000ea80000300a00 */
[----:B------:R0:W-:Y:S04]  /*3b480*/  STL.64 [R1+0x990], R24 ;  /* 0x0009901801007387 */ /* 0x0001e80000100a00 */
[----:B------:R-:W-:Y:S04]  /*3b490*/  STL.64 [R1+0x998], R26 ;  /* 0x0009981a01007387 */ /* 0x000fe80000100a00 */
[----:B0-----:R-:W2:Y:S02]  /*3b4a0*/  LDL.LU.64 R24, [R1+0x7378] ;  /* 0x0073780001187983 */ /* 0x001ea40000300a00 */
[----:B--2---:R-:W-:-:S15]  /*3b4b0*/  HMMA.16816.F32 R20, R12, R24, R20 ;  /* 0x000000180c14723c */ /* 0x004fde0000001814 */
[----:B------:R-:W-:-:S08]  /*3b4c0*/  NOP ;  /* 0x0000000000007918 */ /* 0x000fd00000000000 */
[----:B------:R0:W-:Y:S04]  /*3b4d0*/  STL.64 [R1+0x980], R20 ;  /* 0x0009801401007387 */ /* 0x0001e80000100a00 */
[----:B------:R-:W-:Y:S01]  /*3b4e0*/  STL.64 [R1+0x988], R22 ;  /* 0x0009881601007387 */ /* 0x000fe20000100a00 */
[----:B0-----:R-:W-:Y:S02]  /*3b4f0*/  IMAD.MOV.U32 R21, RZ, RZ, R24 ;  /* 0x000000ffff157224 */ /* 0x001fe400078e0018 */
[----:B------:R-:W-:Y:S02]  /*3b500*/  IMAD.MOV.U32 R20, RZ, RZ, R25 ;  /* 0x000000ffff147224 */ /* 0x000fe400078e0019 */
        /* <DEDUP_REMOVED lines=16> */
[----:B------:R-:W3:-:S15]  /*3b610*/  LDL.LU.64 R16, [R1+0x7338] ;  /* 0x0073380001107983 */ /* 0x000ede0000300a00 */
[----:B------:R-:W-:-:S06]  /*3b620*/  NOP ;  /* 0x0000000000007918 */ /* 0x000fcc0000000000 */
[----:B------:R0:W-:Y:S04]  /*3b630*/  STL.64 [R1+0x950], R24 ;  /* 0x0009501801007387 */ /* 0x0001e80000100a00 */
[----:B------:R1:W-:Y:S04]  /*3b640*/  STL.64 [R1+0x958], R26 ;  /* 0x0009581a01007387 */ /* 0x0003e80000100a00 */
[----:B0-----:R-:W2:Y:S04]  /*3b650*/  LDL.LU.64 R24, [R1+0xbe0] ;  /* 0x000be00001187983 */ /* 0x001ea80000300a00 */
[----:B-1----:R-:W2:Y:S01]  /*3b660*/  LDL.LU.64 R26, [R1+0xbe8] ;  /* 0x000be800011a7983 */ /* 0x002ea20000300a00 */
[----:B---3--:R-:W-:-:S15]  /*3b670*/  HMMA.16816.F32 R4, R12, R16, R4 ;  /* 0x000000100c04723c */ /* 0x008fde0000001804 */
[----:B------:R-:W-:-:S08]  /*3b680*/  NOP ;  /* 0x0000000000007918 */ /* 0x000fd00000000000 */
[----:B------:R0:W-:Y:S04]  /*3b690*/  STL.64 [R1+0x940], R4 ;  /* 0x0009400401007387 */ /* 0x0001e80000100a00 */
[----:B------:R-:W-:Y:S04]  /*3b6a0*/  STL.64 [R1+0x948], R6 ;  /* 0x0009480601007387 */ /* 0x000fe80000100a00 */
[----:B0-----:R-:W4:Y:S01]  /*3b6b0*/  LDL.LU.64 R4, [R1+0x7330] ;  /* 0x0073300001047983 */ /* 0x001f220000300a00 */
[----:B------:R-:W-:Y:S02]  /*3b6c0*/  IMAD.MOV.U32 R2, RZ, RZ, R16 ;  /* 0x000000ffff027224 */ /* 0x000fe400078e0010 */
[----:B------:R-:W-:-:S02]  /*3b6d0*/  IMAD.MOV.U32 R0, RZ, RZ, R17 ;  /* 0x000000ffff007224 */ /* 0x000fc400078e0011 */
[----:B------:R-:W3:Y:S04]  /*3b6e0*/  LDL.LU.64 R16, [R1+0xbd0] ;  /* 0x000bd00001107983 */ /* 0x000ee80000300a00 */
[----:B------:R-:W3:Y:S01]  /*3b6f0*/  LDL.LU.64 R18, [R1+0xbd8] ;  /* 0x000bd80001127983 */ /* 0x000ee20000300a00 */
[----:B----4-:R-:W-:Y:S06]  /*3b700*/  HMMA.16816.F32 R8, R12, R4, R8 ;  /* 0x000000040c08723c */ /* 0x010fec0000001808 */
[----:B------:R-:W-:-:S02]  /*3b710*/  IMAD.MOV.U32 R23, RZ, RZ, R4 ;  /* 0x000000ffff177224 */ /* 0x000fc400078e0004 */
[----:B------:R-:W-:-:S15]  /*3b720*/  IMAD.MOV.U32 R22, RZ, RZ, R5 ;  /* 0x000000ffff167224 */ /* 0x000fde00078e0005 */
[----:B------:R0:W-:Y:S04]  /*3b730*/  STL.64 [R1+0x930], R8 ;  /* 0x0009300801007387 */ /* 0x0001e80000100a00 */
[----:B------:R-:W-:Y:S04]  /*3b740*/  STL.64 [R1+0x938], R10 ;  /* 0x0009380a01007387 */ /* 0x000fe80000100a00 */
[----:B0-----:R-:W2:Y:S04]  /*3b750*/  LDL.LU.64 R8, [R1+0x7328] ;  /* 0x0073280001087983 */ /* 0x001ea80000300a00 */
[----:B------:R-:W4:Y:S04]  /*3b760*/  LDL.LU R4, [R1+0x7320] ;  /* 0x0073200001047983 */ /* 0x000f280000300800 */
[----:B------:R-:W-:Y:S04]  /*3b770*/  STL.64 [R1+0x72b8], R22 ;  /* 0x0072b81601007387 */ /* 0x000fe80000100a00 */
[----:B------:R0:W-:Y:S04]  /*3b780*/  STL.64 [R1+0x72b0], R20 ;  /* 0x0072b01401007387 */ /* 0x0001e80000100a00 */
[----:B0-----:R-:W3:Y:S01]  /*3b790*/  LDL.64 R20, [R1+0x1b0] ;  /* 0x0001b00001147983 */ /* 0x001ee20000100a00 */
[----:B--2---:R-:W-:Y:S03]  /*3b7a0*/  HMMA.16816.F32 R24, R12, R8, R24 ;  /* 0x000000080c18723c */ /* 0x004fe60000001818 */
[----:B---3--:R4:W-:Y:S02]  /*3b7b0*/  STL.64 [R1+0x72d0], R20 ;  /* 0x0072d01401007387 */ /* 0x0089e40000100a00 */
[----:B----4-:R-:W-:-:S02]  /*3b7c0*/  IMAD.MOV.U32 R20, RZ, RZ, R4 ;  /* 0x000000ffff147224 */ /* 0x010fc400078e0004 */
[----:B------:R-:W2:Y:S04]  /*3b7d0*/  LDL.LU.64 R4, [R1+0x380] ;  /* 0x0003800001047983 */ /* 0x000ea80000300a00 */
[----:B------:R-:W2:-:S12]  /*3b7e0*/  LDL.LU.64 R6, [R1+0x388] ;  /* 0x0003880001067983 */ /* 0x000e980000300a00 */
[----:B------:R0:W-:Y:S04]  /*3b7f0*/  STL.64 [R1+0x920], R24 ;  /* 0x0009201801007387 */ /* 0x0001e80000100a00 */
[----:B------:R1:W-:Y:S04]  /*3b800*/  STL.64 [R1+0x928], R26 ;  /* 0x0009281a01007387 */ /* 0x0003e80000100a00 */
[----:B0-----:R-:W3:Y:S01]  /*3b810*/  LDL.LU.64 R24, [R1+0x7318] ;  /* 0x0073180001187983 */ /* 0x001ee20000300a00 */
[----:B-1----:R-:W-:Y:S02]  /*3b820*/  IMAD.MOV.U32 R27, RZ, RZ, R8 ;  /* 0x000000ffff1b7224 */ /* 0x002fe400078e0008 */
[----:B------:R-:W-:-:S02]  /*3b830*/  IMAD.MOV.U32 R26, RZ, RZ, R9 ;  /* 0x000000ffff1a7224 */ /* 0x000fc400078e0009 */
[----:B------:R-:W4:Y:S04]  /*3b840*/  LDL.LU.64 R8, [R1+0x1b00] ;  /* 0x001b000001087983 */ /* 0x000f280000300a00 */
[----:B------:R-:W4:Y:S01]  /*3b850*/  LDL.LU.64 R10, [R1+0x1b08] ;  /* 0x001b0800010a7983 */ /* 0x000f220000300a00 */
[----:B---3--:R-:W-:-:S15]  /*3b860*/  HMMA.16816.F32 R16, R12, R24, R16 ;  /* 0x000000180c10723c */ /* 0x008fde0000001810 */
[----:B------:R-:W-:-:S08]  /*3b870*/  NOP ;  /* 0x0000000000007918 */ /* 0x000fd00000000000 */
[----:B------:R0:W-:Y:S04]  /*3b880*/  STL.64 [R1+0x910], R16 ;  /* 0x0009101001007387 */ /* 0x0001e80000100a00 */
[----:B------:R-:W-:Y:S04]  /*3b890*/  STL.64 [R1+0x918], R18 ;  /* 0x0009181201007387 */ /* 0x000fe80000100a00 */
[----:B0-----:R-:W2:Y:S04]  /*3b8a0*/  LDL.LU.64 R16, [R1+0x7310] ;  /* 0x0073100001107983 */ /* 0x001ea80000300a00 */
[----:B------:R0:W-:Y:S04]  /*3b8b0*/  STL.64 [R1+0x7268], R24 ;  /* 0x0072681801007387 */ /* 0x0001e80000100a00 */
[----:B0-----:R-:W3:Y:S04]  /*3b8c0*/  LDL.64 R24, [R1+0x1a0] ;  /* 0x0001a00001187983 */ /* 0x001ee80000100a00 */
[----:B------:R-:W-:Y:S04]  /*3b8d0*/  STL.64 [R1+0x72c8], R26 ;  /* 0x0072c81a01007387 */ /* 0x000fe80000100a00 */
[----:B---3--:R0:W-:Y:S04]  /*3b8e0*/  STL.64 [R1+0x72c0], R24 ;  /* 0x0072c01801007387 */ /* 0x0081e80000100a00 */
[----:B0-----:R-:W3:Y:S04]  /*3b8f0*/  LDL.LU.64 R24, [R1+0x1800] ;  /* 0x0018000001187983 */ /* 0x001ee80000300a00 */
[----:B------:R-:W4:Y:S01]  /*3b900*/  LDL.LU.64 R26, [R1+0x1808] ;  /* 0x00180800011a7983 */ /* 0x000f220000300a00 */
[----:B--2---:R-:W-:Y:S03]  /*3b910*/  HMMA.16816.F32 R12, R12, R16, R4 ;  /* 0x000000100c0c723c */ /* 0x004fe60000001804 */
[----:B----4-:R-:W-:Y:S04]  /*3b920*/  STL.64 [R1+0x72e0], R26 ;  /* 0x0072e01a01007387 */ /* 0x010fe80000100a00 */
[----:B---3--:R0:W-:Y:S04]  /*3b930*/  STL.64 [R1+0x72d8], R24 ;  /* 0x0072d81801007387 */ /* 0x0081e80000100a00 */
[----:B0-----:R-:W2:Y:S04]  /*3b940*/  LDL.LU.64 R24, [R1+0x1900] ;  /* 0x0019000001187983 */ /* 0x001ea80000300a00 */
[----:B------:R-:W2:Y:S04]  /*3b950*/  LDL.LU.64 R26, [R1+0x1908] ;  /* 0x00190800011a7983 */ /* 0x000ea80000300a00 */
[----:B------:R-:W3:Y:S04]  /*3b960*/  LDL.LU.64 R4, [R1+0x7308] ;  /* 0x0073080001047983 */ /* 0x000ee80000300a00 */
[----:B------:R-:W3:Y:S04]  /*3b970*/  LDL.LU.64 R18, [R1+0x7300] ;  /* 0x0073000001127983 */ /* 0x000ee80000300a00 */
[----:B------:R-:W3:Y:S04]  /*3b980*/  LDL.LU.64 R16, [R1+0x72f8] ;  /* 0x0072f80001107983 */ /* 0x000ee80000300a00 */
[----:B------:R0:W-:Y:S04]  /*3b990*/  STL.64 [R1+0x2e0], R12 ;  /* 0x0002e00c01007387 */ /* 0x0001e80000100a00 */
[----:B------:R1:W-:Y:S04]  /*3b9a0*/  STL.64 [R1+0x2e8], R14 ;  /* 0x0002e80e01007387 */ /* 0x0003e80000100a00 */
[----:B0-----:R-:W4:Y:S04]  /*3b9b0*/  LDL.LU.64 R12, [R1+0x1a00] ;  /* 0x001a0000010c7983 */ /* 0x001f280000300a00 */
[----:B-1----:R-:W4:Y:S01]  /*3b9c0*/  LDL.LU.64 R14, [R1+0x1a08] ;  /* 0x001a0800010e7983 */ /* 0x002f220000300a00 */
[----:B---3--:R-:W-:-:S15]  /*3b9d0*/  HMMA.16816.F32 R8, R16, R4, R8 ;  /* 0x000000041008723c */ /* 0x008fde0000001808 */
[----:B------:R-:W-:-:S08]  /*3b9e0*/  NOP ;  /* 0x0000000000007918 */ /* 0x000fd00000000000 */
[----:B------:R-:W-:Y:S04]  /*3b9f0*/  STL.64 [R1+0x2b0], R8 ;  /* 0x0002b00801007387 */ /* 0x000fe80000100a00 */
[----:B------:R0:W-:Y:S04]  /*3ba00*/  STL.64 [R1+0x2b8], R10 ;  /* 0x0002b80a01007387 */ /* 0x0001e80000100a00 */
[----:B0-----:R-:W3:Y:S04]  /*3ba10*/  LDL.LU.64 R10, [R1+0x72f0] ;  /* 0x0072f000010a7983 */ /* 0x001ee80000300a00 */
[----:B------:R-:W4:Y:S02]  /*3ba20*/  LDL.LU.64 R8, [R1+0x72e8] ;  /* 0x0072e80001087983 */ /* 0x000f240000300a00 */
[----:B----4-:R-:W-:Y:S06]  /*3ba30*/  HMMA.16816.F32 R12, R16, R8, R12 ;  /* 0x00000008100c723c */ /* 0x010fec000000180c */
[----:B------:R-:W-:-:S15]  /*3ba40*/  STL.64 [R1+0x7250], R8 ;  /* 0x0072500801007387 */ /* 0x000fde0000100a00 */
[----:B------:R-:W-:-:S02]  /*3ba50*/  NOP ;  /* 0x0000000000007918 */ /* 0x000fc40000000000 */
[----:B------:R-:W-:Y:S04]  /*3ba60*/  STL.64 [R1+0x2a0], R12 ;  /* 0x0002a00c01007387 */ /* 0x000fe80000100a00 */
[----:B------:R-:W-:Y:S04]  /*3ba70*/  STL.64 [R1+0x2a8], R14 ;  /* 0x0002a80e01007387 */ /* 0x000fe80000100a00 */
[----:B------:R-:W0:Y:S04]  /*3ba80*/  LDSM.16.MT88.4 R12, [R28+UR4+0x380] ;  /* 0x000380041c0c783b */ /* 0x000e280008004200 */
[----:B0-----:R-:W-:Y:S04]  /*3ba90*/  STL.64 [R1+0x70f8], R14 ;  /* 0x0070f80e01007387 */ /* 0x001fe80000100a00 */
[----:B------:R0:W-:Y:S04]  /*3baa0*/  STL.64 [R1+0x70f0], R12 ;  /* 0x0070f00c01007387 */ /* 0x0001e80000100a00 */
[----:B0-----:R-:W4:Y:S01]  /*3bab0*/  LDL.64 R12, [R1+0x140] ;  /* 0x00014000010c7983 */ /* 0x001f220000100a00 */
[----:B------:R-:W-:-:S07]  /*3bac0*/  IMAD.MOV.U32 R21, RZ, RZ, R3 ;  /* 0x000000ffff157224 */ /* 0x000fce00078e0003 */
[C---:B--2---:R-:W-:Y:S01]  /*3bad0*/  HMMA.16816.F32 R20, R16.reuse, R20, R24 ;  /* 0x000000141014723c */ /* 0x044fe20000001818 */
[----:B----4-:R0:W-:Y:S04]  /*3bae0*/  STL.64 [R1+0x7290], R12 ;  /* 0x0072900c01007387 */ /* 0x0101e80000100a00 */
[----:B0-----:R-:W2:Y:S04]  /*3baf0*/  LDL.LU.64 R12, [R1+0x1700] ;  /* 0x00170000010c7983 */ /* 0x001ea80000300a00 */
[----:B------:R-:W2:Y:S04]  /*3bb00*/  LDL.LU.64 R14, [R1+0x1708] ;  /* 0x00170800010e7983 */ /* 0x000ea80000300a00 */
[----:B------:R-:W-:Y:S04]  /*3bb10*/  STL [R1+0x6b60], R28 ;  /* 0x006b601c01007387 */ /* 0x000fe80000100800 */
[----:B------:R-:W4:Y:S04]  /*3bb20*/  LDL.LU.64 R26, [R1+0x72e0] ;  /* 0x0072e000011a7983 */ /* 0x000f280000300a00 */
[----:B------:R-:W4:Y:S04]  /*3bb30*/  LDL.LU.64 R24, [R1+0x72d8] ;  /* 0x0072d80001187983 */ /* 0x000f280000300a00 */
[----:B------:R0:W-:Y:S04]  /*3bb40*/  STL.64 [R1+0x840], R20 ;  /* 0x0008401401007387 */ /* 0x0001e80000100a00 */
[----:B------:R-:W-:Y:S04]  /*3bb50*/  STL.64 [R1+0x848], R22 ;  /* 0x0008481601007387 */ /* 0x000fe80000100a00 */
[----:B0-----:R-:W4:Y:S04]  /*3bb60*/  LDL.LU.64 R20, [R1+0x72d0] ;  /* 0x0072d00001147983 */ /* 0x001f280000300a00 */
[----:B------:R-:W3:Y:S01]  /*3bb70*/  LDL R3, [R1+0x2fe8] ;  /* 0x002fe80001037983 */ /* 0x000ee20000100800 */
[----:B----4-:R-:W-:-:S15]  /*3bb80*/  HMMA.16816.F32 R24, R16, R20, R24 ;  /* 0x000000141018723c */ /* 0x010fde0000001818 */
[----:B------:R-:W-:-:S08]  /*3bb90*/  NOP ;  /* 0x0000000000007918 */ /* 0x000fd00000000000 */
[----:B------:R-:W-:Y:S04]  /*3bba0*/  STL.64 [R1+0x830], R24 ;  /* 0x0008301801007387 */ /* 0x000fe80000100a00 */
[----:B------:R0:W-:Y:S04]  /*3bbb0*/  STL.64 [R1+0x838], R26 ;  /* 0x0008381a01007387 */ /* 0x0001e80000100a00 */
[----:B0-----:R-:W4:Y:S04]  /*3bbc0*/  LDL.LU.64 R26, [R1+0x72c8] ;  /* 0x0072c800011a7983 */ /* 0x001f280000300a00 */
[----:B------:R-:W2:Y:S04]  /*3bbd0*/  LDL.LU.64 R24, [R1+0x72c0] ;  /* 0x0072c00001187983 */ /* 0x000ea80000300a00 */
[----:B------:R-:W3:Y:S01]  /*3bbe0*/  LDL.LU.64 R22, [R1+0x72b8] ;  /* 0x0072b80001167983 */ /* 0x000ee20000300a00 */
[----:B------:R-:W-:-:S02]  /*3bbf0*/  IMAD.MOV.U32 R7, RZ, RZ, R20 ;  /* 0x000000ffff077224 */ /* 0x000fc400078e0014 */
[----:B------:R-:W-:Y:S02]  /*3bc00*/  IMAD.MOV.U32 R6, RZ, RZ, R21 ;  /* 0x000000ffff067224 */ /* 0x000fe400078e0015 */
[----:B------:R-:W2:Y:S04]  /*3bc10*/  LDL.LU.64 R20, [R1+0x72b0] ;  /* 0x0072b00001147983 */ /* 0x000ea80000300a00 */
[----:B------:R-:W-:Y:S04]  /*3bc20*/  STL.64 [R1+0x71f0], R6 ;  /* 0x0071f00601007387 */ /* 0x000fe80000100a00 */
[----:B------:R4:W-:Y:S02]  /*3bc30*/  STL.64 [R1+0x71e8], R4 ;  /* 0x0071e80401007387 */ /* 0x0009e40000100a00 */
[----:B----4-:R-:W-:-:S02]  /*3bc40*/  IMAD.MOV.U32 R4, RZ, RZ, R27 ;  /* 0x000000ffff047224 */ /* 0x010fc400078e001b */
[----:B------:R-:W-:-:S05]  /*3bc50*/  IMAD.MOV.U32 R5, RZ, RZ, R26 ;  /* 0x000000ffff057224 */ /* 0x000fca00078e001a */
[----:B------:R3:W-:Y:S02]  /*3bc60*/  STL.64 [R1+0x7208], R4 ;  /* 0x0072080401007387 */ /* 0x0007e40000100a00 */
[----:B---3--:R-:W-:Y:S02]  /*3bc70*/  IMAD.MOV.U32 R4, RZ, RZ, R23 ;  /* 0x000000ffff047224 */ /* 0x008fe400078e0017 */
[----:B------:R-:W-:-:S05]  /*3bc80*/  IMAD.MOV.U32 R5, RZ, RZ, R22 ;  /* 0x000000ffff057224 */ /* 0x000fca00078e0016 */
[----:B------:R0:W-:Y:S02]  /*3bc90*/  STL.64 [R1+0x7220], R4 ;  /* 0x0072200401007387 */ /* 0x0001e40000100a00 */
[----:B0-----:R-:W-:Y:S02]  /*3bca0*/  IMAD.MOV.U32 R4, RZ, RZ, R2 ;  /* 0x000000ffff047224 */ /* 0x001fe400078e0002 */
[----:B------:R-:W-:-:S05]  /*3bcb0*/  IMAD.MOV.U32 R5, RZ, RZ, R0 ;  /* 0x000000ffff057224 */ /* 0x000fca00078e0000 */
[----:B------:R2:W-:Y:S02]  /*3bcc0*/  STL.64 [R1+0x7238], R4 ;  /* 0x0072380401007387 */ /* 0x0005e40000100a00 */
[----:B--2---:R-:W-:Y:S06]  /*3bcd0*/  HMMA.16816.F32 R4, R16, R24, R12 ;  /* 0x000000181004723c */ /* 0x004fec000000180c */
[----:B------:R-:W-:Y:S02]  /*3bce0*/  IMAD.MOV.U32 R2, RZ, RZ, R24 ;  /* 0x000000ffff027224 */ /* 0x000fe400078e0018 */
[----:B------:R-:W-:-:S15]  /*3bcf0*/  IMAD.MOV.U32 R0, RZ, RZ, R25 ;  /* 0x000000ffff007224 */ /* 0x000fde00078e0019 */
[----:B------:R-:W-:Y:S04]  /*3bd00*/  STL.64 [R1+0x820], R4 ;  /* 0x0008200401007387 */ /* 0x000fe80000100a00 */
[----:B------:R-:W-:Y:S04]  /*3bd10*/  STL.64 [R1+0x828], R6 ;  /* 0x0008280601007387 */ /* 0x000fe80000100a00 */
[----:B------:R-:W2:Y:S04]  /*3bd20*/  LDL.LU.64 R24, [R1+0xba0] ;  /* 0x000ba00001187983 */ /* 0x000ea80000300a00 */
[----:B------:R-:W3:Y:S04]  /*3bd30*/  LDL.LU.64 R26, [R1+0xba8] ;  /* 0x000ba800011a7983 */ /* 0x000ee80000300a00 */
[----:B---3--:R-:W-:Y:S04]  /*3bd40*/  STL.64 [R1+0x7278], R26 ;  /* 0x0072781a01007387 */ /* 0x008fe80000100a00 */
[----:B--2---:R0:W-:Y:S04]  /*3bd50*/  STL.64 [R1+0x7270], R24 ;  /* 0x0072701801007387 */ /* 0x0041e80000100a00 */
[----:B------:R-:W2:Y:S04]  /*3bd60*/  LDL.LU.64 R12, [R1+0xbc0] ;  /* 0x000bc000010c7983 */ /* 0x000ea80000300a00 */
[----:B------:R-:W3:Y:S01]  /*3bd70*/  LDL.LU.64 R14, [R1+0xbc8] ;  /* 0x000bc800010e7983 */ /* 0x000ee20000300a00 */
[----:B0-----:R-:W-:-:S02]  /*3bd80*/  IMAD.MOV.U32 R24, RZ, RZ, R21 ;  /* 0x000000ffff187224 */ /* 0x001fc400078e0015 */
[----:B------:R-:W-:Y:S01]  /*3bd90*/  IMAD.MOV.U32 R25, RZ, RZ, R20 ;  /* 0x000000ffff197224 */ /* 0x000fe200078e0014 */
[----:B---3--:R-:W-:Y:S04]  /*3bda0*/  STL.64 [R1+0x72a0], R14 ;  /* 0x0072a00e01007387 */ /* 0x008fe80000100a00 */
[----:B--2---:R-:W-:Y:S04]  /*3bdb0*/  STL.64 [R1+0x7298], R12 ;  /* 0x0072980c01007387 */ /* 0x004fe80000100a00 */
[----:B------:R0:W-:Y:S04]  /*3bdc0*/  STL.64 [R1+0x7288], R24 ;  /* 0x0072881801007387 */ /* 0x0001e80000100a00 */
[----:B0-----:R-:W2:Y:S01]  /*3bdd0*/  LDL.64 R24, [R1+0x180] ;  /* 0x0001800001187983 */ /* 0x001ea20000100a00 */
[----:B------:R-:W-:-:S02]  /*3bde0*/  IMAD.MOV.U32 R12, RZ, RZ, R11 ;  /* 0x000000ffff0c7224 */ /* 0x000fc400078e000b */
[----:B------:R-:W-:Y:S01]  /*3bdf0*/  IMAD.MOV.U32 R13, RZ, RZ, R10 ;  /* 0x000000ffff0d7224 */ /* 0x000fe200078e000a */
[----:B--2---:R0:W-:Y:S04]  /*3be00*/  STL.64 [R1+0x72a8], R24 ;  /* 0x0072a81801007387 */ /* 0x0041e80000100a00 */
[----:B0-----:R-:W2:Y:S04]  /*3be10*/  LDL.LU.64 R24, [R1+0x1600] ;  /* 0x0016000001187983 */ /* 0x001ea80000300a00 */
[----:B------:R-:W2:Y:S04]  /*3be20*/  LDL.LU.64 R26, [R1+0x1608] ;  /* 0x00160800011a7983 */ /* 0x000ea80000300a00 */
[----:B------:R-:W3:Y:S04]  /*3be30*/  LDL.LU.64 R8, [R1+0xa50] ;  /* 0x000a500001087983 */ /* 0x000ee80000300a00 */
[----:B------:R-:W4:Y:S04]  /*3be40*/  LDL.LU.64 R10, [R1+0xa58] ;  /* 0x000a5800010a7983 */ /* 0x000f280000300a00 */
[----:B----4-:R-:W-:Y:S04]  /*3be50*/  STL.64 [R1+0x7260], R10 ;  /* 0x0072600a01007387 */ /* 0x010fe80000100a00 */
[----:B---3--:R0:W-:Y:S04]  /*3be60*/  STL.64 [R1+0x7258], R8 ;  /* 0x0072580801007387 */ /* 0x0081e80000100a00 */
[----:B0-----:R-:W3:Y:S04]  /*3be70*/  LDL.64 R8, [R1+0x160] ;  /* 0x0001600001087983 */ /* 0x001ee80000100a00 */
[----:B---3--:R0:W-:Y:S04]  /*3be80*/  STL.64 [R1+0x7280], R8 ;  /* 0x0072800801007387 */ /* 0x0081e80000100a00 */
[----:B0-----:R-:W3:Y:S04]  /*3be90*/  LDL.LU.64 R8, [R1+0xbb0] ;  /* 0x000bb00001087983 */ /* 0x001ee80000300a00 */
[----:B------:R-:W3:Y:S04]  /*3bea0*/  LDL.LU.64 R10, [R1+0xbb8] ;  /* 0x000bb800010a7983 */ /* 0x000ee80000300a00 */
[----:B------:R-:W4:Y:S04]  /*3beb0*/  LDL.LU.64 R4, [R1+0x900] ;  /* 0x0009000001047983 */ /* 0x000f280000300a00 */
[----:B------:R-:W2:Y:S04]  /*3bec0*/  LDL.LU.64 R6, [R1+0x908] ;  /* 0x0009080001067983 */ /* 0x000ea80000300a00 */
[----:B--2---:R-:W-:Y:S04]  /*3bed0*/  STL.64 [R1+0x7248], R6 ;  /* 0x0072480601007387 */ /* 0x004fe80000100a00 */
[----:B----4-:R0:W-:Y:S04]  /*3bee0*/  STL.64 [R1+0x7240], R4 ;  /* 0x0072400401007387 */ /* 0x0101e80000100a00 */
[----:B0-----:R-:W2:Y:S04]  /*3bef0*/  LDL.64 R4, [R1+0x150] ;  /* 0x0001500001047983 */ /* 0x001ea80000100a00 */
[----:B------:R-:W4:Y:S04]  /*3bf00*/  LDL.LU.64 R20, [R1+0x620] ;  /* 0x0006200001147983 */ /* 0x000f280000300a00 */
[----:B------:R-:W3:Y:S04]  /*3bf10*/  LDL.LU.64 R22, [R1+0x628] ;  /* 0x0006280001167983 */ /* 0x000ee80000300a00 */
[----:B---3--:R-:W-:Y:S04]  /*3bf20*/  STL.64 [R1+0x7200], R22 ;  /* 0x0072001601007387 */ /* 0x008fe80000100a00 */
[----:B----4-:R0:W-:Y:S04]  /*3bf30*/  STL.64 [R1+0x71f8], R20 ;  /* 0x0071f81401007387 */ /* 0x0101e80000100a00 */
[----:B0-----:R-:W3:Y:S04]  /*3bf40*/  LDL.LU.64 R20, [R1+0x8d0] ;  /* 0x0008d00001147983 */ /* 0x001ee80000300a00 */
[----:B------:R-:W4:Y:S01]  /*3bf50*/  LDL.LU.64 R22, [R1+0x8d8] ;  /* 0x0008d80001167983 */ /* 0x000f220000300a00 */
[C---:B------:R-:W-:Y:S03]  /*3bf60*/  HMMA.16816.F32 R12, R16.reuse, R12, R24 ;  /* 0x0000000c100c723c */ /* 0x040fe60000001818 */
        /* <DEDUP_REMOVED lines=8> */
[----:B------:R-:W4:Y:S04]  /*3bff0*/  LDL.LU.64 R24, [R1+0x72a8] ;  /* 0x0072a80001187983 */ /* 0x000f280000300a00 */
[----:B------:R-:W-:Y:S04]  /*3c000*/  STL.64 [R1+0x810], R12 ;  /* 0x0008100c01007387 */ /* 0x000fe80000100a00 */
[----:B------:R0:W-:Y:S04]  /*3c010*/  STL.64 [R1+0x818], R14 ;  /* 0x0008180e01007387 */ /* 0x0001e80000100a00 */
[----:B0-----:R-:W4:Y:S04]  /*3c020*/  LDL.LU.64 R14, [R1+0x72a0] ;  /* 0x0072a000010e7983 */ /* 0x001f280000300a00 */
[----:B------:R-:W4:Y:S02]  /*3c030*/  LDL.LU.64 R12, [R1+0x7298] ;  /* 0x00729800010c7983 */ /* 0x000f240000300a00 */
[----:B----4-:R-:W-:-:S15]  /*3c040*/  HMMA.16816.F32 R12, R16, R24, R12 ;  /* 0x00000018100c723c */ /* 0x010fde000000180c */
[----:B------:R-:W-:-:S08]  /*3c050*/  NOP ;  /* 0x0000000000007918 */ /* 0x000fd00000000000 */
[----:B------:R0:W-:Y:S04]  /*3c060*/  STL.64 [R1+0x800], R12 ;  /* 0x0008000c01007387 */ /* 0x0001e80000100a00 */
[----:B------:R1:W-:Y:S04]  /*3c070*/  STL.64 [R1+0x808], R14 ;  /* 0x0008080e01007387 */ /* 0x0003e80000100a00 */
[----:B0-----:R-:W4:Y:S01]  /*3c080*/  LDL.LU.64 R12, [R1+0x7290] ;  /* 0x00729000010c7983 */ /* 0x001f220000300a00 */
[----:B-1----:R-:W-:Y:S02]  /*3c090*/  IMAD.MOV.U32 R15, RZ, RZ, R24 ;  /* 0x000000ffff0f7224 */ /* 0x002fe400078e0018 */
[----:B------:R-:W-:-:S02]  /*3c0a0*/  IMAD.MOV.U32 R14, RZ, RZ, R25 ;  /* 0x000000ffff0e7224 */ /* 0x000fc400078e0019 */
[----:B------:R-:W2:Y:S02]  /*3c0b0*/  LDL.LU.64 R24, [R1+0x7288] ;  /* 0x0072880001187983 */ /* 0x000ea40000300a00 */
[----:B--2---:R-:W-:Y:S02]  /*3c0c0*/  HMMA.16816.F32 R24, R16, R24, R8 ;  /* 0x000000181018723c */ /* 0x004fe40000001808 */
[----:B------:R-:W2:-:S15]  /*3c0d0*/  LDL.LU.64 R8, [R1+0x7280] ;  /* 0x0072800001087983 */ /* 0x000e9e0000300a00 */
[----:B------:R-:W-:-:S06]  /*3c0e0*/  NOP ;  /* 0x0000000000007918 */ /* 0x000fcc0000000000 */
[----:B------:R-:W-:Y:S04]  /*3c0f0*/  STL.64 [R1+0x7f0], R24 ;  /* 0x0007f01801007387 */ /* 0x000fe80000100a00 */
[----:B------:R0:W-:Y:S04]  /*3c100*/  STL.64 [R1+0x7f8], R26 ;  /* 0x0007f81a01007387 */ /* 0x0001e80000100a00 */
[----:B0-----:R-:W2:Y:S04]  /*3c110*/  LDL.LU.64 R26, [R1+0x7278] ;  /* 0x00727800011a7983 */ /* 0x001ea80000300a00 */
[----:B------:R-:W2:Y:S02]  /*3c120*/  LDL.LU.64 R24, [R1+0x7270] ;  /* 0x0072700001187983 */ /* 0x000ea40000300a00 */
[----:B--2---:R-:W-:-:S15]  /*3c130*/  HMMA.16816.F32 R24, R16, R8, R24 ;  /* 0x000000081018723c */ /* 0x004fde0000001818 */
[----:B------:R-:W-:-:S08]  /*3c140*/  NOP ;  /* 0x0000000000007918 */ /* 0x000fd00000000000 */
[----:B------:R0:W-:Y:S04]  /*3c150*/  STL.64 [R1+0x7e0], R24 ;  /* 0x0007e01801007387 */ /* 0x0001e80000100a00 */
[----:B------:R1:W-:Y:S04]  /*3c160*/  STL.64 [R1+0x7e8], R26 ;  /* 0x0007e81a01007387 */ /* 0x0003e80000100a00 */
[----:B0-----:R-:W2:Y:S01]  /*3c170*/  LDL.LU.64 R24, [R1+0x7268] ;  /* 0x0072680001187983 */ /* 0x001ea20000300a00 */
[----:B-1----:R-:W-:Y:S02]  /*3c180*/  IMAD.MOV.U32 R27, RZ, RZ, R8 ;  /* 0x000000ffff1b7224 */ /* 0x002fe400078e0008 */
[----:B------:R-:W-:Y:S01]  /*3c190*/  IMAD.MOV.U32 R26, RZ, RZ, R9 ;  /* 0x000000ffff1a7224 */ /* 0x000fe200078e0009 */
[----:B------:R-:W3:Y:S04]  /*3c1a0*/  LDL.LU.64 R10, [R1+0x7260] ;  /* 0x00726000010a7983 */ /* 0x000ee80000300a00 */
[----:B------:R-:W3:Y:S02]  /*3c1b0*/  LDL.LU.64 R8, [R1+0x7258] ;  /* 0x0072580001087983 */ /* 0x000ee40000300a00 */
[----:B---3--:R-:W-:-:S15]  /*3c1c0*/  HMMA.16816.F32 R8, R16, R4, R8 ;  /* 0x000000041008723c */ /* 0x008fde0000001808 */
[----:B------:R-:W-:-:S08]  /*3c1d0*/  NOP ;  /* 0x0000000000007918 */ /* 0x000fd00000000000 */
[----:B------:R0:W-:Y:S04]  /*3c1e0*/  STL.64 [R1+0x7d0], R8 ;  /* 0x0007d00801007387 */ /* 0x0001e80000100a00 */
[----:B------:R1:W-:Y:S04]  /*3c1f0*/  STL.64 [R1+0x7d8], R10 ;  /* 0x0007d80a01007387 */ /* 0x0003e80000100a00 */
[----:B0-----:R-:W3:Y:S01]  /*3c200*/  LDL.LU.64 R8, [R1+0x7250] ;  /* 0x0072500001087983 */ /* 0x001ee20000300a00 */
[----:B-1----:R-:W-:Y:S02]  /*3c210*/  IMAD.MOV.U32 R11, RZ, RZ, R4 ;  /* 0x000000ffff0b7224 */ /* 0x002fe400078e0004 */
[----:B------:R-:W-:Y:S01]  /*3c220*/  IMAD.MOV.U32 R10, RZ, RZ, R5 ;  /* 0x000000ffff0a7224 */ /* 0x000fe200078e0005 */
[----:B------:R-:W4:Y:S04]  /*3c230*/  LDL.LU.64 R6, [R1+0x7248] ;  /* 0x0072480001067983 */ /* 0x000f280000300a00 */
[----:B------:R-:W4:Y:S02]  /*3c240*/  LDL.LU.64 R4, [R1+0x7240] ;  /* 0x0072400001047983 */ /* 0x000f240000300a00 */
[----:B----4-:R-:W-:-:S15]  /*3c250*/  HMMA.16816.F32 R4, R16, R12, R4 ;  /* 0x0000000c1004723c */ /* 0x010fde0000001804 */
[----:B------:R-:W-:-:S08]  /*3c260*/  NOP ;  /* 0x0000000000007918 */ /* 0x000fd00000000000 */
[----:B------:R0:W-:Y:S04]  /*3c270*/  STL.64 [R1+0x7c0], R4 ;  /* 0x0007c00401007387 */ /* 0x0001e80000100a00 */
[----:B------:R1:W-:Y:S04]  /*3c280*/  STL.64 [R1+0x7c8], R6 ;  /* 0x0007c80601007387 */ /* 0x0003e80000100a00 */
[----:B0-----:R-:W1:Y:S04]  /*3c290*/  LDL.LU.64 R4, [R1+0x7238] ;  /* 0x0072380001047983 */ /* 0x001e680000300a00 */
[----:B------:R-:W-:Y:S01]  /*3c2a0*/  STL.64 [R1+0x7158], R12 ;  /* 0x0071580c01007387 */ /* 0x000fe20000100a00 */
[----:B-1----:R-:W-:Y:S03]  /*3c2b0*/  HMMA.16816.F32 R4, R16, R4, R20 ;  /* 0x000000041004723c */ /* 0x002fe60000001814 */
[----:B------:R-:W4:Y:S04]  /*3c2c0*/  LDL.LU.64 R22, [R1+0x7230] ;  /* 0x0072300001167983 */ /* 0x000f280000300a00 */
[----:B------:R-:W4:-:S15]  /*3c2d0*/  LDL.LU.64 R20, [R1+0x7228] ;  /* 0x0072280001147983 */ /* 0x000f1e0000300a00 */
[----:B------:R-:W-:-:S01]  /*3c2e0*/  NOP ;  /* 0x0000000000007918 */ /* 0x000fc20000000000 */
[----:B------:R0:W-:Y:S04]  /*3c2f0*/  STL.64 [R1+0x7b0], R4 ;  /* 0x0007b00401007387 */ /* 0x0001e80000100a00 */
[----:B------:R4:W-:Y:S04]  /*3c300*/  STL.64 [R1+0x7b8], R6 ;  /* 0x0007b80601007387 */ /* 0x0009e80000100a00 */
[----:B0-----:R-:W4:Y:S02]  /*3c310*/  LDL.LU.64 R4, [R1+0x7220] ;  /* 0x0072200001047983 */ /* 0x001f240000300a00 */
[----:B----4-:R-:W-:Y:S02]  /*3c320*/  HMMA.16816.F32 R4, R16, R4, R20 ;  /* 0x000000041004723c */ /* 0x010fe40000001814 */
[----:B------:R-:W4:Y:S04]  /*3c330*/  LDL.LU.64 R22, [R1+0x7218] ;  /* 0x0072180001167983 */ /* 0x000f280000300a00 */
[----:B------:R-:W4:-:S15]  /*3c340*/  LDL.LU.64 R20, [R1+0x7210] ;  /* 0x0072100001147983 */ /* 0x000f1e0000300a00 */
[----:B------:R-:W-:-:S02]  /*3c350*/  NOP ;  /* 0x0000000000007918 */ /* 0x000fc40000000000 */
[----:B------:R0:W-:Y:S04]  /*3c360*/  STL.64 [R1+0x7a0], R4 ;  /* 0x0007a00401007387 */ /* 0x0001e80000100a00 */
[----:B------:R4:W-:Y:S04]  /*3c370*/  STL.64 [R1+0x7a8], R6 ;  /* 0x0007a80601007387 */ /* 0x0009e80000100a00 */
[----:B0-----:R-:W4:Y:S02]  /*3c380*/  LDL.LU.64 R4, [R1+0x7208] ;  /* 0x0072080001047983 */ /* 0x001f240000300a00 */
[----:B----4-:R-:W-:Y:S02]  /*3c390*/  HMMA.16816.F32 R4, R16, R4, R20 ;  /* 0x000000041004723c */ /* 0x010fe40000001814 */
[----:B------:R-:W2:Y:S04]  /*3c3a0*/  LDL.LU.64 R22, [R1+0x7200] ;  /* 0x0072000001167983 */ /* 0x000ea80000300a00 */
[----:B------:R-:W2:Y:S01]  /*3c3b0*/  LDL.LU.64 R20, [R1+0x71f8] ;  /* 0x0071f80001147983 */ /* 0x000ea20000300a00 */
[----:B------:R-:W-:-:S02]  /*3c3c0*/  IMAD.MOV.U32 R12, RZ, RZ, R27 ;  /* 0x000000ffff0c7224 */ /* 0x000fc400078e001b */
[----:B------:R-:W-:-:S14]  /*3c3d0*/  IMAD.MOV.U32 R13, RZ, RZ, R26 ;  /* 0x000000ffff0d7224 */ /* 0x000fdc00078e001a */
[----:B------:R-:W-:Y:S04]  /*3c3e0*/  STL.64 [R1+0x790], R4 ;  /* 0x0007900401007387 */ /* 0x000fe80000100a00 */
[----:B------:R0:W-:Y:S04]  /*3c3f0*/  STL.64 [R1+0x798], R6 ;  /* 0x0007980601007387 */ /* 0x0001e80000100a00 */
[----:B0-----:R-:W4:Y:S04]  /*3c400*/  LDL.LU.64 R6, [R1+0x71f0] ;  /* 0x0071f00001067983 */ /* 0x001f280000300a00 */
[----:B------:R-:W3:Y:S01]  /*3c410*/  LDL.LU.64 R4, [R1+0x71e8] ;  /* 0x0071e80001047983 */ /* 0x000ee20000300a00 */
[----:B--2---:R-:W-:-:S15]  /*3c420*/  HMMA.16816.F32 R20, R16, R24, R20 ;  /* 0x000000181014723c */ /* 0x004fde0000001814 */
[----:B------:R-:W-:-:S08]  /*3c430*/  NOP ;  /* 0x0000000000007918 */ /* 0x000fd00000000000 */
[----:B------:R0:W-:Y:S04]  /*3c440*/  STL.64 [R1+0x780], R20 ;  /* 0x0007801401007387 */ /* 0x0001e80000100a00 */
[----:B------:R1:W-:Y:S04]  /*3c450*/  STL.64 [R1+0x788], R22 ;  /* 0x0007881601007387 */ /* 0x0003e80000100a00 */
[----:B0-----:R-:W2:Y:S04]  /*3c460*/  LDL.LU.64 R20, [R1+0x330] ;  /* 0x0003300001147983 */ /* 0x001ea80000300a00 */
[----:B-1----:R-:W2:Y:S04]  /*3c470*/  LDL.LU.64 R22, [R1+0x338] ;  /* 0x0003380001167983 */ /* 0x002ea80000300a00 */
[----:B------:R0:W-:Y:S04]  /*3c480*/  STL.64 [R1+0x7168], R12 ;  /* 0x0071680c01007387 */ /* 0x0001e80000100a00 */
[----:B0-----:R-:W4:Y:S04]  /*3c490*/  LDL.64 R12, [R1+0x170] ;  /* 0x00017000010c7983 */ /* 0x001f280000100a00 */
[----:B----4-:R0:W-:Y:S02]  /*3c4a0*/  STL.64 [R1+0x7178], R12 ;  /* 0x0071780c01007387 */ /* 0x0101e40000100a00 */
[----:B0-----:R-:W-:-:S02]  /*3c4b0*/  IMAD.MOV.U32 R12, RZ, RZ, R15 ;  /* 0x000000ffff0c7224 */ /* 0x001fc400078e000f */
[----:B------:R-:W-:-:S05]  /*3c4c0*/  IMAD.MOV.U32 R13, RZ, RZ, R14 ;  /* 0x000000ffff0d7224 */ /* 0x000fca00078e000e */
[----:B------:R0:W-:Y:S04]  /*3c4d0*/  STL.64 [R1+0x7190], R12 ;  /* 0x0071900c01007387 */ /* 0x0001e80000100a00 */
[----:B0-----:R-:W4:Y:S04]  /*3c4e0*/  LDL.64 R12, [R1+0x190] ;  /* 0x00019000010c7983 */ /* 0x001f280000100a00 */
[----:B----4-:R0:W-:Y:S04]  /*3c4f0*/  STL.64 [R1+0x71a8], R12 ;  /* 0x0071a80c01007387 */ /* 0x0101e80000100a00 */
[----:B------:R1:W-:Y:S01]  /*3c500*/  STL.64 [R1+0x7150], R24 ;  /* 0x0071501801007387 */ /* 0x0003e20000100a00 */
[----:B0-----:R-:W-:-:S02]  /*3c510*/  IMAD.MOV.U32 R12, RZ, RZ, R2 ;  /* 0x000000ffff0c7224 */ /* 0x001fc400078e0002 */
[----:B------:R-:W-:Y:S02]  /*3c520*/  IMAD.MOV.U32 R13, RZ, RZ, R0 ;  /* 0x000000ffff0d7224 */ /* 0x000fe400078e0000 */
[----:B-1----:R-:W-:Y:S02]  /*3c530*/  IMAD.MOV.U32 R24, RZ, RZ, R11 ;  /* 0x000000ffff187224 */ /* 0x002fe400078e000b */
[----:B------:R-:W-:Y:S01]  /*3c540*/  IMAD.MOV.U32 R25, RZ, RZ, R10 ;  /* 0x000000ffff197224 */ /* 0x000fe200078e000a */
[----:B------:R0:W-:Y:S04]  /*3c550*/  STL.64 [R1+0x71c0], R12 ;  /* 0x0071c00c01007387 */ /* 0x0001e80000100a00 */
[----:B0-----:R-:W3:Y:S04]  /*3c560*/  LDL.LU.64 R12, [R1+0x1ad0] ;  /* 0x001ad000010c7983 */ /* 0x001ee80000300a00 */
[----:B------:R-:W3:Y:S04]  /*3c570*/  LDL.LU.64 R14, [R1+0x1ad8] ;  /* 0x001ad800010e7983 */ /* 0x000ee80000300a00 */
[----:B------:R0:W-:Y:S04]  /*3c580*/  STL.64 [R1+0x7160], R24 ;  /* 0x0071601801007387 */ /* 0x0001e80000100a00 */
[----:B0-----:R-:W2:Y:S02]  /*3c590*/  LDL.64 R24, [R1+0xf0] ;  /* 0x0000f00001187983 */ /* 0x001ea40000100a00 */
[----:B--2---:R-:W-:Y:S02]  /*3c5a0*/  HMMA.16816.F32 R16, R16, R24, R20 ;  /* 0x000000181010723c */ /* 0x004fe40000001814 */
[----:B------:R-:W3:Y:S04]  /*3c5b0*/  LDL.LU.64 R22, [R1+0x71e0] ;  /* 0x0071e00001167983 */ /* 0x000ee80000300a00 */
[----:B------:R-:W3:-:S15]  /*3c5c0*/  LDL.LU.64 R20, [R1+0x71d8] ;  /* 0x0071d80001147983 */ /* 0x000ede0000300a00 */
[----:B------:R-:W-:-:S02]  /*3c5d0*/  NOP ;  /* 0x0000000000007918 */ /* 0x000fc40000000000 */
[----:B------:R0:W-:Y:S04]  /*3c5e0*/  STL.64 [R1+0x290], R16 ;  /* 0x0002901001007387 */ /* 0x0001e80000100a00 */
[----:B------:R1:W-:Y:S04]  /*3c5f0*/  STL.64 [R1+0x298], R18 ;  /* 0x0002981201007387 */ /* 0x0003e80000100a00 */
[----:B0-----:R-:W2:Y:S04]  /*3c600*/  LDL.LU.64 R16, [R1+0x19d0] ;  /* 0x0019d00001107983 */ /* 0x001ea80000300a00 */
[----:B-1----:R-:W2:Y:S01]  /*3c610*/  LDL.LU.64 R18, [R1+0x19d8] ;  /* 0x0019d80001127983 */ /* 0x002ea20000300a00 */
[----:B------:R-:W-:-:S02]  /*3c620*/  IMAD.MOV.U32 R2, RZ, RZ, R24 ;  /* 0x000000ffff027224 */ /* 0x000fc400078e0018 */
[----:B------:R-:W-:Y:S02]  /*3c630*/  IMAD.MOV.U32 R0, RZ, RZ, R25 ;  /* 0x000000ffff007224 */ /* 0x000fe400078e0019 */
[----:B------:R-:W4:Y:S01]  /*3c640*/  LDL.64 R24, [R1] ;  /* 0x0000000001187983 */ /* 0x000f220000100a00 */
[----:B---3--:R-:W-:-:S15]  /*3c650*/  HMMA.16816.F32 R12, R20, R4, R12 ;  /* 0x00000004140c723c */ /* 0x008fde000000180c */
[----:B------:R-:W-:-:S08]  /*3c660*/  NOP ;  /* 0x0000000000007918 */ /* 0x000fd00000000000 */
[----:B------:R0:W-:Y:S04]  /*3c670*/  STL.64 [R1+0x270], R12 ;  /* 0x0002700c01007387 */ /* 0x0001e80000100a00 */
[----:B------:R-:W-:Y:S04]  /*3c680*/  STL.64 [R1+0x278], R14 ;  /* 0x0002780e01007387 */ /* 0x000fe80000100a00 */
[----:B------:R1:W-:Y:S01]  /*3c690*/  STL.64 [R1+0x7170], R4 ;  /* 0x0071700401007387 */ /* 0x0003e20000100a00 */
[----:B0-----:R-:W-:Y:S02]  /*3c6a0*/  IMAD.MOV.U32 R12, RZ, RZ, R7 ;  /* 0x000000ffff0c7224 */ /* 0x001fe400078e0007 */
[----:B------:R-:W-:Y:S01]  /*3c6b0*/  IMAD.MOV.U32 R13, RZ, RZ, R6 ;  /* 0x000000ffff0d7224 */ /* 0x000fe200078e0006 */
[----:B-1----:R-:W3:Y:S04]  /*3c6c0*/  LDL.LU.64 R4, [R1+0x600] ;  /* 0x0006000001047983 */ /* 0x002ee80000300a00 */
[----:B------:R-:W4:Y:S01]  /*3c6d0*/  LDL.LU.64 R6, [R1+0x608] ;  /* 0x0006080001067983 */ /* 0x000f220000300a00 */
[----:B--2---:R-:W-:-:S15]  /*3c6e0*/  HMMA.16816.F32 R16, R20, R8, R16 ;  /* 0x000000081410723c */ /* 0x004fde0000001810 */
[----:B------:R-:W-:-:S08]  /*3c6f0*/  NOP ;  /* 0x0000000000007918 */ /* 0x000fd00000000000 */
[----:B------:R-:W-:Y:S04]  /*3c700*/  STL.64 [R1+0x250], R16 ;  /* 0x0002501001007387 */ /* 0x000fe80000100a00 */
[----:B------:R-:W-:Y:S04]  /*3c710*/  STL.64 [R1+0x258], R18 ;  /* 0x0002581201007387 */ /* 0x000fe80000100a00 */
[----:B------:R-:W0:Y:S04]  /*3c720*/  LDSM.16.MT88.4 R16, [R3+UR4] ;  /* 0x000000040310783b */ /* 0x000e280008004200 */
[----:B----4-:R-:W-:Y:S04]  /*3c730*/  STL.64 [R1+0x7188], R6 ;  /* 0x0071880601007387 */ /* 0x010fe80000100a00 */
[----:B---3--:R1:W-:Y:S04]  /*3c740*/  STL.64 [R1+0x7180], R4 ;  /* 0x0071800401007387 */ /* 0x0083e80000100a00 */
[----:B-1----:R-:W2:Y:S04]  /*3c750*/  LDL.LU.64 R4, [R1+0x610] ;  /* 0x0006100001047983 */ /* 0x002ea80000300a00 */
[----:B------:R-:W3:Y:S04]  /*3c760*/  LDL.LU.64 R6, [R1+0x618] ;  /* 0x0006180001067983 */ /* 0x000ee80000300a00 */
[----:B---3--:R-:W-:Y:S04]  /*3c770*/  STL.64 [R1+0x71a0], R6 ;  /* 0x0071a00601007387 */ /* 0x008fe80000100a00 */
[----:B--2---:R1:W-:Y:S04]  /*3c780*/  STL.64 [R1+0x7198], R4 ;  /* 0x0071980401007387 */ /* 0x0043e80000100a00 */
        /* <DEDUP_REMOVED lines=9> */
[----:B------:R-:W2:Y:S04]  /*3c820*/  LDL.LU.64 R6, [R1+0x17d8] ;  /* 0x0017d80001067983 */ /* 0x000ea80000300a00 */
[----:B------:R1:W-:Y:S04]  /*3c830*/  STL.64 [R1+0x7138], R8 ;  /* 0x0071380801007387 */ /* 0x0003e80000100a00 */
[----:B-1----:R-:W3:Y:S04]  /*3c840*/  LDL.LU.64 R8, [R1+0x18d0] ;  /* 0x0018d00001087983 */ /* 0x002ee80000300a00 */
[----:B------:R-:W3:Y:S04]  /*3c850*/  LDL.LU.64 R10, [R1+0x18d8] ;  /* 0x0018d800010a7983 */ /* 0x000ee80000300a00 */
[----:B------:R-:W-:Y:S04]  /*3c860*/  STL [R1+0x70d8], R3 ;  /* 0x0070d80301007387 */ /* 0x000fe80000100800 */
[----:B0-----:R-:W-:Y:S04]  /*3c870*/  STL.64 [R1+0x7020], R18 ;  /* 0x0070201201007387 */ /* 0x001fe80000100a00 */
[----:B------:R-:W-:Y:S01]  /*3c880*/  STL.64 [R1+0x7018], R16 ;  /* 0x0070181001007387 */ /* 0x000fe20000100a00 */
[----:B------:R-:W-:-:S02]  /*3c890*/  IMAD.MOV.U32 R29, RZ, RZ, R24 ;  /* 0x000000ffff1d7224 */ /* 0x000fc400078e0018 */
[----:B------:R-:W-:Y:S01]  /*3c8a0*/  IMAD.MOV.U32 R28, RZ, RZ, R25 ;  /* 0x000000ffff1c7224 */ /* 0x000fe200078e0019 */
[C---:B--2---:R-:W-:Y:S06]  /*3c8b0*/  HMMA.16816.F32 R12, R20.reuse, R12, R4 ;  /* 0x0000000c140c723c */ /* 0x044fec0000001804 */
[----:B---3--:R-:W-:-:S15]  /*3c8c0*/  HMMA.16816.F32 R8, R20, R24, R8 ;  /* 0x000000181408723c */ /* 0x008fde0000001808 */
[----:B------:R-:W-:-:S08]  /*3c8d0*/  NOP ;  /* 0x0000000000007918 */ /* 0x000fd00000000000 */
[----:B------:R0:W-:Y:S04]  /*3c8e0*/  STL.64 [R1+0x680], R8 ;  /* 0x0006800801007387 */ /* 0x0001e80000100a00 */
[----:B------:R1:W-:Y:S04]  /*3c8f0*/  STL.64 [R1+0x688], R10 ;  /* 0x0006880a01007387 */ /* 0x0003e80000100a00 */
[----:B------:R-:W2:Y:S04]  /*3c900*/  LDL.LU.64 R24, [R1+0x5f0] ;  /* 0x0005f00001187983 */ /* 0x000ea80000300a00 */
[----:B------:R-:W2:Y:S04]  /*3c910*/  LDL.LU.64 R26, [R1+0x5f8] ;  /* 0x0005f800011a7983 */ /* 0x000ea80000300a00 */
[----:B0-----:R-:W3:Y:S04]  /*3c920*/  LDL.LU.64 R8, [R1+0x5d0] ;  /* 0x0005d00001087983 */ /* 0x001ee80000300a00 */
[----:B-1----:R-:W3:Y:S04]  /*3c930*/  LDL.LU.64 R10, [R1+0x5d8] ;  /* 0x0005d800010a7983 */ /* 0x002ee80000300a00 */
[----:B------:R-:W-:Y:S04]  /*3c940*/  STL [R1+0x70dc], R29 ;  /* 0x0070dc1d01007387 */ /* 0x000fe80000100800 */
[----:B------:R-:W4:Y:S04]  /*3c950*/  LDL.LU.64 R6, [R1+0x71d0] ;  /* 0x0071d00001067983 */ /* 0x000f280000300a00 */
[----:B------:R-:W4:Y:S04]  /*3c960*/  LDL.LU.64 R4, [R1+0x71c8] ;  /* 0x0071c80001047983 */ /* 0x000f280000300a00 */
        /* <DEDUP_REMOVED lines=8> */
[----:B------:R-:W-:Y:S04]  /*3c9f0*/  STL.64 [R1+0x668], R14 ;  /* 0x0006680e01007387 */ /* 0x000fe80000100a00 */
[----:B0-----:R-:W4:Y:S01]  /*3ca00*/  LDL.LU.64 R12, [R1+0x71a8] ;  /* 0x0071a800010c7983 */ /* 0x001f220000300a00 */
[----:B------:R-:W-:Y:S02]  /*3ca10*/  IMAD.MOV.U32 R16, RZ, RZ, R2 ;  /* 0x000000ffff107224 */ /* 0x000fe400078e0002 */
[----:B------:R-:W-:Y:S01]  /*3ca20*/  IMAD.MOV.U32 R17, RZ, RZ, R0 ;  /* 0x000000ffff117224 */ /* 0x000fe200078e0000 */
[----:B----4-:R-:W-:Y:S06]  /*3ca30*/  HMMA.16816.F32 R4, R20, R12, R4 ;  /* 0x0000000c1404723c */ /* 0x010fec0000001804 */
[----:B------:R-:W-:-:S02]  /*3ca40*/  IMAD.MOV.U32 R2, RZ, RZ, R12 ;  /* 0x000000ffff027224 */ /* 0x000fc400078e000c */
[----:B------:R-:W-:-:S15]  /*3ca50*/  IMAD.MOV.U32 R0, RZ, RZ, R13 ;  /* 0x000000ffff007224 */ /* 0x000fde00078e000d */
[----:B------:R-:W-:Y:S04]  /*3ca60*/  STL.64 [R1+0x650], R4 ;  /* 0x0006500401007387 */ /* 0x000fe80000100a00 */
[----:B------:R0:W-:Y:S04]  /*3ca70*/  STL.64 [R1+0x658], R6 ;  /* 0x0006580601007387 */ /* 0x0001e80000100a00 */
[----:B0-----:R-:W4:Y:S04]  /*3ca80*/  LDL.LU.64 R6, [R1+0x71a0] ;  /* 0x0071a00001067983 */ /* 0x001f280000300a00 */
[----:B------:R-:W4:Y:S04]  /*3ca90*/  LDL.LU.64 R4, [R1+0x7198] ;  /* 0x0071980001047983 */ /* 0x000f280000300a00 */
[----:B------:R-:W4:Y:S02]  /*3caa0*/  LDL.LU.64 R12, [R1+0x7190] ;  /* 0x00719000010c7983 */ /* 0x000f240000300a00 */
[----:B----4-:R-:W-:Y:S02]  /*3cab0*/  HMMA.16816.F32 R12, R20, R12, R4 ;  /* 0x0000000c140c723c */ /* 0x010fe40000001804 */
[----:B------:R-:W4:Y:S04]  /*3cac0*/  LDL.LU.64 R6, [R1+0x7188] ;  /* 0x0071880001067983 */ /* 0x000f280000300a00 */
[----:B------:R-:W4:-:S15]  /*3cad0*/  LDL.LU.64 R4, [R1+0x7180] ;  /* 0x0071800001047983 */ /* 0x000f1e0000300a00 */
[----:B------:R-:W-:-:S02]  /*3cae0*/  NOP ;  /* 0x0000000000007918 */ /* 0x000fc40000000000 */
        /* <DEDUP_REMOVED lines=11> */
[----:B------:R-:W-:Y:S01]  /*3cba0*/  STL.64 [R1+0x7108], R6 ;  /* 0x0071080601007387 */ /* 0x000fe20000100a00 */
[C---:B--2---:R-:W-:Y:S03]  /*3cbb0*/  HMMA.16816.F32 R12, R20.reuse, R12, R24 ;  /* 0x0000000c140c723c */ /* 0x044fe60000001818 */
[----:B----4-:R0:W-:Y:S04]  /*3cbc0*/  STL.64 [R1+0x7100], R4 ;  /* 0x0071000401007387 */ /* 0x0101e80000100a00 */
[----:B0-----:R-:W2:Y:S04]  /*3cbd0*/  LDL.LU.64 R4, [R1+0x5e0] ;  /* 0x0005e00001047983 */ /* 0x001ea80000300a00 */
[----:B------:R-:W2:Y:S04]  /*3cbe0*/  LDL.LU.64 R6, [R1+0x5e8] ;  /* 0x0005e80001067983 */ /* 0x000ea80000300a00 */
[----:B------:R-:W2:Y:S08]  /*3cbf0*/  LDL.LU.64 R24, [R1+0x7160] ;  /* 0x0071600001187983 */ /* 0x000eb00000300a00 */
[----:B------:R0:W-:Y:S04]  /*3cc00*/  STL.64 [R1+0x620], R12 ;  /* 0x0006200c01007387 */ /* 0x0001e80000100a00 */
[----:B------:R-:W-:Y:S04]  /*3cc10*/  STL.64 [R1+0x628], R14 ;  /* 0x0006280e01007387 */ /* 0x000fe80000100a00 */
[----:B0-----:R-:W3:Y:S01]  /*3cc20*/  LDL.LU.64 R12, [R1+0x7158] ;  /* 0x00715800010c7983 */ /* 0x001ee20000300a00 */
[C---:B--2---:R-:W-:Y:S06]  /*3cc30*/  HMMA.16816.F32 R24, R20.reuse, R24, R4 ;  /* 0x000000181418723c */ /* 0x044fec0000001804 */
[----:B---3--:R-:W-:-:S15]  /*3cc40*/  HMMA.16816.F32 R4, R20, R12, R8 ;  /* 0x0000000c1404723c */ /* 0x008fde0000001808 */
[----:B------:R-:W-:-:S02]  /*3cc50*/  NOP ;  /* 0x0000000000007918 */ /* 0x000fc40000000000 */
[----:B------:R0:W-:Y:S04]  /*3cc60*/  STL.64 [R1+0x610], R24 ;  /* 0x0006101801007387 */ /* 0x0001e80000100a00 */
[----:B------:R1:W-:Y:S04]  /*3cc70*/  STL.64 [R1+0x618], R26 ;  /* 0x0006181a01007387 */ /* 0x0003e80000100a00 */
[----:B------:R-:W-:Y:S04]  /*3cc80*/  STL.64 [R1+0x600], R4 ;  /* 0x0006000401007387 */ /* 0x000fe80000100a00 */
[----:B------:R-:W-:Y:S04]  /*3cc90*/  STL.64 [R1+0x608], R6 ;  /* 0x0006080601007387 */ /* 0x000fe80000100a00 */
[----:B0-----:R-:W2:Y:S04]  /*3cca0*/  LDL.LU.64 R24, [R1+0x5c0] ;  /* 0x0005c00001187983 */ /* 0x001ea80000300a00 */
[----:B-1----:R-:W2:Y:S04]  /*3ccb0*/  LDL.LU.64 R26, [R1+0x5c8] ;  /* 0x0005c800011a7983 */ /* 0x002ea80000300a00 */
[----:B------:R-:W3:Y:S04]  /*3ccc0*/  LDL.LU.64 R8, [R1+0x5b0] ;  /* 0x0005b00001087983 */ /* 0x000ee80000300a00 */
[----:B------:R-:W4:Y:S01]  /*3ccd0*/  LDL.LU.64 R10, [R1+0x5b8] ;  /* 0x0005b800010a7983 */ /* 0x000f220000300a00 */
[----:B------:R-:W-:-:S02]  /*3cce0*/  IMAD.MOV.U32 R19, RZ, RZ, R12 ;  /* 0x000000ffff137224 */ /* 0x000fc400078e000c */
[----:B------:R-:W-:Y:S01]  /*3ccf0*/  IMAD.MOV.U32 R18, RZ, RZ, R13 ;  /* 0x000000ffff127224 */ /* 0x000fe200078e000d */
[----:B----4-:R-:W-:Y:S04]  /*3cd00*/  STL.64 [R1+0x7148], R10 ;  /* 0x0071480a01007387 */ /* 0x010fe80000100a00 */
[----:B---3--:R0:W-:Y:S04]  /*3cd10*/  STL.64 [R1+0x7140], R8 ;  /* 0x0071400801007387 */ /* 0x0081e80000100a00 */
[----:B0-----:R-:W2:Y:S04]  /*3cd20*/  LDL.64 R8, [R1+0x130] ;  /* 0x0001300001087983 */ /* 0x001ea80000100a00 */
[----:B------:R-:W-:Y:S04]  /*3cd30*/  STL.64 [R1+0x7118], R18 ;  /* 0x0071181201007387 */ /* 0x000fe80000100a00 */
[----:B------:R0:W-:Y:S04]  /*3cd40*/  STL.64 [R1+0x7110], R16 ;  /* 0x0071101001007387 */ /* 0x0001e80000100a00 */
[----:B0-----:R-:W3:Y:S04]  /*3cd50*/  LDL.64 R16, [R1+0x110] ;  /* 0x0001100001107983 */ /* 0x001ee80000100a00 */
[----:B---3--:R0:W-:Y:S04]  /*3cd60*/  STL.64 [R1+0x7130], R16 ;  /* 0x0071301001007387 */ /* 0x0081e80000100a00 */
[----:B0-----:R-:W3:Y:S04]  /*3cd70*/  LDL.64 R16, [R1+0x120] ;  /* 0x0001200001107983 */ /* 0x001ee80000100a00 */
        /* <DEDUP_REMOVED lines=9> */
[----:B------:R0:W-:Y:S04]  /*3ce10*/  STL.64 [R1+0x5f0], R24 ;  /* 0x0005f01801007387 */ /* 0x0001e80000100a00 */
[----:B------:R1:W-:Y:S04]  /*3ce20*/  STL.64 [R1+0x5f8], R26 ;  /* 0x0005f81a01007387 */ /* 0x0003e80000100a00 */
[----:B0-----:R-:W4:Y:S01]  /*3ce30*/  LDL.LU.64 R24, [R1+0x7150] ;  /* 0x0071500001187983 */ /* 0x001f220000300a00 */
[----:B-1----:R-:W-:-:S02]  /*3ce40*/  IMAD.MOV.U32 R27, RZ, RZ, R8 ;  /* 0x000000ffff1b7224 */ /* 0x002fc400078e0008 */
[----:B------:R-:W-:Y:S01]  /*3ce50*/  IMAD.MOV.U32 R26, RZ, RZ, R9 ;  /* 0x000000ffff1a7224 */ /* 0x000fe200078e0009 */
[----:B------:R-:W2:Y:S04]  /*3ce60*/  LDL.LU.64 R10, [R1+0x7148] ;  /* 0x00714800010a7983 */ /* 0x000ea80000300a00 */
[----:B------:R-:W2:Y:S02]  /*3ce70*/  LDL.LU.64 R8, [R1+0x7140] ;  /* 0x0071400001087983 */ /* 0x000ea40000300a00 */
[----:B--2---:R-:W-:-:S15]  /*3ce80*/  HMMA.16816.F32 R8, R20, R16, R8 ;  /* 0x000000101408723c */ /* 0x004fde0000001808 */
[----:B------:R-:W-:-:S08]  /*3ce90*/  NOP ;  /* 0x0000000000007918 */ /* 0x000fd00000000000 */
[----:B------:R0:W-:Y:S04]  /*3cea0*/  STL.64 [R1+0x5e0], R8 ;  /* 0x0005e00801007387 */ /* 0x0001e80000100a00 */
[----:B------:R1:W-:Y:S04]  /*3ceb0*/  STL.64 [R1+0x5e8], R10 ;  /* 0x0005e80a01007387 */ /* 0x0003e80000100a00 */
[----:B0-----:R-:W2:Y:S01]  /*3cec0*/  LDL.LU.64 R8, [R1+0x7138] ;  /* 0x0071380001087983 */ /* 0x001ea20000300a00 */
[----:B-1----:R-:W-:Y:S02]  /*3ced0*/  IMAD.MOV.U32 R11, RZ, RZ, R16 ;  /* 0x000000ffff0b7224 */ /* 0x002fe400078e0010 */
[----:B------:R-:W-:-:S02]  /*3cee0*/  IMAD.MOV.U32 R10, RZ, RZ, R17 ;  /* 0x000000ffff0a7224 */ /* 0x000fc400078e0011 */
[----:B------:R-:W3:Y:S04]  /*3cef0*/  LDL.LU.64 R16, [R1+0x7130] ;  /* 0x0071300001107983 */ /* 0x000ee80000300a00 */
[----:B------:R-:W-:Y:S01]  /*3cf00*/  STL.64 [R1+0x70e8], R10 ;  /* 0x0070e80a01007387 */ /* 0x000fe20000100a00 */
[----:B---3--:R-:W-:Y:S03]  /*3cf10*/  HMMA.16816.F32 R4, R20, R16, R4 ;  /* 0x000000101404723c */ /* 0x008fe60000001804 */
[----:B--2---:R0:W-:Y:S04]  /*3cf20*/  STL.64 [R1+0x70e0], R8 ;  /* 0x0070e00801007387 */ /* 0x0041e80000100a00 */
[----:B0-----:R-:W2:Y:S04]  /*3cf30*/  LDL.LU.64 R8, [R1+0x1ac0] ;  /* 0x001ac00001087983 */ /* 0x001ea80000300a00 */
[----:B------:R-:W2:-:S12]  /*3cf40*/  LDL.LU.64 R10, [R1+0x1ac8] ;  /* 0x001ac800010a7983 */ /* 0x000e980000300a00 */
[----:B------:R-:W-:Y:S04]  /*3cf50*/  STL.64 [R1+0x5d0], R4 ;  /* 0x0005d00401007387 */ /* 0x000fe80000100a00 */
[----:B------:R0:W-:Y:S04]  /*3cf60*/  STL.64 [R1+0x5d8], R6 ;  /* 0x0005d80601007387 */ /* 0x0001e80000100a00 */
[----:B0-----:R-:W4:Y:S04]  /*3cf70*/  LDL.LU.64 R6, [R1+0x7128] ;  /* 0x0071280001067983 */ /* 0x001f280000300a00 */
[----:B------:R-:W4:Y:S01]  /*3cf80*/  LDL.LU.64 R4, [R1+0x7120] ;  /* 0x0071200001047983 */ /* 0x000f220000300a00 */
[----:B------:R-:W-:-:S02]  /*3cf90*/  IMAD.MOV.U32 R29, RZ, RZ, R16 ;  /* 0x000000ffff1d7224 */ /* 0x000fc400078e0010 */
[----:B------:R-:W-:Y:S01]  /*3cfa0*/  IMAD.MOV.U32 R3, RZ, RZ, R17 ;  /* 0x000000ffff037224 */ /* 0x000fe200078e0011 */
[----:B------:R-:W3:Y:S04]  /*3cfb0*/  LDL.LU.64 R18, [R1+0x7118] ;  /* 0x0071180001127983 */ /* 0x000ee80000300a00 */
[----:B------:R-:W2:Y:S01]  /*3cfc0*/  LDL.LU.64 R16, [R1+0x7110] ;  /* 0x0071100001107983 */ /* 0x000ea20000300a00 */
[C---:B----4-:R-:W-:Y:S06]  /*3cfd0*/  HMMA.16816.F32 R4, R20.reuse, R24, R4 ;  /* 0x000000181404723c */ /* 0x050fec0000001804 */
[----:B--2---:R-:W-:-:S15]  /*3cfe0*/  HMMA.16816.F32 R20, R20, R16, R12 ;  /* 0x000000101414723c */ /* 0x004fde000000180c */
[----:B------:R-:W-:-:S02]  /*3cff0*/  NOP ;  /* 0x0000000000007918 */ /* 0x000fc40000000000 */
[----:B------:R-:W-:Y:S04]  /*3d000*/  STL.64 [R1+0x5c0], R4 ;  /* 0x0005c00401007387 */ /* 0x000fe80000100a00 */
[----:B------:R0:W-:Y:S04]  /*3d010*/  STL.64 [R1+0x5c8], R6 ;  /* 0x0005c80601007387 */ /* 0x0001e80000100a00 */
[----:B0-----:R-:W2:Y:S04]  /*3d020*/  LDL.LU.64 R6, [R1+0x7108] ;  /* 0x0071080001067983 */ /* 0x001ea80000300a00 */
[----:B------:R-:W4:Y:S04]  /*3d030*/  LDL.LU.64 R4, [R1+0x7100] ;  /* 0x0071000001047983 */ /* 0x000f280000300a00 */
[----:B------:R-:W-:Y:S04]  /*3d040*/  STL.64 [R1+0x7038], R24 ;  /* 0x0070381801007387 */ /* 0x000fe80000100a00 */
[----:B------:R-:W4:Y:S04]  /*3d050*/  LDL.LU.64 R14, [R1+0x70f8] ;  /* 0x0070f800010e7983 */ /* 0x000f280000300a00 */
[----:B------:R-:W4:Y:S04]  /*3d060*/  LDL.LU.64 R12, [R1+0x70f0] ;  /* 0x0070f000010c7983 */ /* 0x000f280000300a00 */
[----:B------:R0:W-:Y:S04]  /*3d070*/  STL.64 [R1+0x240], R20 ;  /* 0x0002401401007387 */ /* 0x0001e80000100a00 */
[----:B------:R1:W-:Y:S04]  /*3d080*/  STL.64 [R1+0x248], R22 ;  /* 0x0002481601007387 */ /* 0x0003e80000100a00 */
[----:B0-----:R-:W3:Y:S04]  /*3d090*/  LDL.LU.64 R20, [R1+0x19c0] ;  /* 0x0019c00001147983 */ /* 0x001ee80000300a00 */
[----:B-1----:R-:W3:Y:S04]  /*3d0a0*/  LDL.LU.64 R22, [R1+0x19c8] ;  /* 0x0019c80001167983 */ /* 0x002ee80000300a00 */
[----:B------:R-:W-:Y:S01]  /*3d0b0*/  STL.64 [R1+0x7030], R16 ;  /* 0x0070301001007387 */ /* 0x000fe20000100a00 */
[----:B----4-:R-:W-:-:S15]  /*3d0c0*/  HMMA.16816.F32 R8, R12, R4, R8 ;  /* 0x000000040c08723c */ /* 0x010fde0000001808 */
[----:B------:R-:W-:-:S08]  /*3d0d0*/  NOP ;  /* 0x0000000000007918 */ /* 0x000fd00000000000 */
[----:B------:R-:W-:Y:S04]  /*3d0e0*/  STL.64 [R1+0x60], R8 ;  /* 0x0000600801007387 */ /* 0x000fe80000100a00 */
[----:B------:R0:W-:Y:S04]  /*3d0f0*/  STL.64 [R1+0x68], R10 ;  /* 0x0000680a01007387 */ /* 0x0001e80000100a00 */
[----:B0-----:R-:W4:Y:S04]  /*3d100*/  LDL.LU.64 R10, [R1+0x70e8] ;  /* 0x0070e800010a7983 */ /* 0x001f280000300a00 */
[----:B------:R-:W3:Y:S04]  /*3d110*/  LDL.LU.64 R8, [R1+0x70e0] ;  /* 0x0070e00001087983 */ /* 0x000ee80000300a00 */
[----:B------:R-:W-:Y:S04]  /*3d120*/  STL.64 [R1+0x7028], R4 ;  /* 0x0070280401007387 */ /* 0x000fe80000100a00 */
[----:B--2---:R3:W-:Y:S01]  /*3d130*/  STL.64 [R1+0x70c8], R6 ;  /* 0x0070c80601007387 */ /* 0x0047e20000100a00 */
[----:B------:R-:W-:-:S02]  /*3d140*/  IMAD.MOV.U32 R24, RZ, RZ, R29 ;  /* 0x000000ffff187224 */ /* 0x000fc400078e001d */
[----:B------:R-:W-:Y:S01]  /*3d150*/  IMAD.MOV.U32 R25, RZ, RZ, R3 ;  /* 0x000000ffff197224 */ /* 0x000fe200078e0003 */
[----:B---3--:R-:W-:Y:S06]  /*3d160*/  HMMA.16816.F32 R4, R12, R8, R20 ;  /* 0x000000080c04723c */ /* 0x008fec0000001814 */
[----:B------:R0:W-:Y:S04]  /*3d170*/  STL.64 [R1+0x70c0], R8 ;  /* 0x0070c00801007387 */ /* 0x0001e80000100a00 */
[----:B----4-:R1:W-:-:S13]  /*3d180*/  STL.64 [R1+0x70d0], R10 ;  /* 0x0070d00a01007387 */ /* 0x0103da0000100a00 */
[----:B------:R2:W-:Y:S04]  /*3d190*/  STL.64 [R1+0x50], R4 ;  /* 0x0000500401007387 */ /* 0x0005e80000100a00 */
[----:B------:R3:W-:Y:S04]  /*3d1a0*/  STL.64 [R1+0x58], R6 ;  /* 0x0000580601007387 */ /* 0x0007e80000100a00 */
[----:B0-----:R-:W4:Y:S04]  /*3d1b0*/  LDL.LU.64 R8, [R1+0x18c0] ;  /* 0x0018c00001087983 */ /* 0x001f280000300a00 */
[----:B-1----:R-:W4:Y:S04]  /*3d1c0*/  LDL.LU.64 R10, [R1+0x18c8] ;  /* 0x0018c800010a7983 */ /* 0x002f280000300a00 */
[----:B------:R-:W4:Y:S04]  /*3d1d0*/  LDL.LU R29, [R1+0x70dc] ;  /* 0x0070dc00011d7983 */ /* 0x000f280000300800 */
[----:B------:R-:W4:Y:S04]  /*3d1e0*/  LDL.LU R3, [R1+0x70d8] ;  /* 0x0070d80001037983 */ /* 0x000f280000300800 */
[----:B--2---:R-:W2:Y:S04]  /*3d1f0*/  LDL.LU.64 R4, [R1+0x17c0] ;  /* 0x0017c00001047983 */ /* 0x004ea80000300a00 */
[----:B---3--:R-:W2:Y:S04]  /*3d200*/  LDL.LU.64 R6, [R1+0x17c8] ;  /* 0x0017c80001067983 */ /* 0x008ea80000300a00 */
[----:B------:R-:W3:Y:S04]  /*3d210*/  LDL R16, [R1+0x180] ;  /* 0x0001800001107983 */ /* 0x000ee80000100800 */
[----:B------:R-:W3:Y:S04]  /*3d220*/  LDL R17, [R1+0x184] ;  /* 0x0001840001117983 */ /* 0x000ee80000100800 */
[----:B----4-:R-:W0:Y:S04]  /*3d230*/  LDSM.16.MT88.4 R20, [R3+UR4+0x80] ;  /* 0x000080040314783b */ /* 0x010e280008004200 */
[----:B---3--:R1:W-:Y:S04]  /*3d240*/  STL.64 [R1+0x70b8], R16 ;  /* 0x0070b81001007387 */ /* 0x0083e80000100a00 */
[----:B-1----:R-:W3:Y:S04]  /*3d250*/  LDL.64 R16, [R1+0x1a0] ;  /* 0x0001a00001107983 */ /* 0x002ee80000100a00 */
[----:B------:R1:W-:Y:S02]  /*3d260*/  STL.64 [R1+0x7050], R24 ;  /* 0x0070501801007387 */ /* 0x0003e40000100a00 */
[----:B-1----:R-:W-:-:S02]  /*3d270*/  IMAD.MOV.U32 R24, RZ, RZ, R29 ;  /* 0x000000ffff187224 */ /* 0x002fc400078e001d */
[----:B------:R-:W-:Y:S01]  /*3d280*/  IMAD.MOV.U32 R25, RZ, RZ, R28 ;  /* 0x000000ffff197224 */ /* 0x000fe200078e001c */
[----:B0-----:R-:W-:Y:S04]  /*3d290*/  STL.64 [R1+0x6f38], R22 ;  /* 0x006f381601007387 */ /* 0x001fe80000100a00 */
[----:B------:R0:W-:Y:S02]  /*3d2a0*/  STL.64 [R1+0x6f30], R20 ;  /* 0x006f301401007387 */ /* 0x0001e40000100a00 */
[----:B0-----:R-:W-:Y:S02]  /*3d2b0*/  IMAD.MOV.U32 R20, RZ, RZ, R27 ;  /* 0x000000ffff147224 */ /* 0x001fe400078e001b */
[----:B------:R-:W-:Y:S02]  /*3d2c0*/  IMAD.MOV.U32 R21, RZ, RZ, R26 ;  /* 0x000000ffff157224 */ /* 0x000fe400078e001a */
[----:B------:R-:W-:Y:S01]  /*3d2d0*/  HMMA.16816.F32 R24, R12, R24, R8 ;  /* 0x000000180c18723c */ /* 0x000fe20000001808 */
[----:B------:R-:W4:-:S15]  /*3d2e0*/  LDL.LU.64 R10, [R1+0x70d0] ;  /* 0x0070d000010a7983 */ /* 0x000f1e0000300a00 */
[----:B------:R-:W-:-:S07]  /*3d2f0*/  NOP ;  /* 0x0000000000007918 */ /* 0x000fce0000000000 */
[----:B------:R4:W-:Y:S04]  /*3d300*/  STL.64 [R1+0x5b0], R24 ;  /* 0x0005b01801007387 */ /* 0x0009e80000100a00 */
[----:B------:R-:W-:Y:S04]  /*3d310*/  STL.64 [R1+0x5b8], R26 ;  /* 0x0005b81a01007387 */ /* 0x000fe80000100a00 */
[----:B------:R-:W3:Y:S01]  /*3d320*/  LDL.LU.64 R8, [R1+0x16c0] ;  /* 0x0016c00001087983 */ /* 0x000ee20000300a00 */
[----:B----4-:R-:W-:Y:S02]  /*3d330*/  IMAD.MOV.U32 R24, RZ, RZ, R11 ;  /* 0x000000ffff187224 */ /* 0x010fe400078e000b */
[----:B------:R-:W-:-:S02]  /*3d340*/  IMAD.MOV.U32 R25, RZ, RZ, R10 ;  /* 0x000000ffff197224 */ /* 0x000fc400078e000a */
[----:B------:R-:W3:Y:S04]  /*3d350*/  LDL.LU.64 R10, [R1+0x16c8] ;  /* 0x0016c800010a7983 */ /* 0x000ee80000300a00 */
[----:B------:R0:W-:Y:S04]  /*3d360*/  STL.64 [R1+0x7068], R24 ;  /* 0x0070681801007387 */ /* 0x0001e80000100a00 */
[----:B0-----:R-:W2:Y:S02]  /*3d370*/  LDL.64 R24, [R1+0x1b0] ;  /* 0x0001b00001187983 */ /* 0x001ea40000100a00 */
[----:B--2---:R-:W-:Y:S06]  /*3d380*/  HMMA.16816.F32 R4, R12, R24, R4 ;  /* 0x000000180c04723c */ /* 0x004fec0000001804 */
[----:B------:R-:W-:-:S02]  /*3d390*/  IMAD.MOV.U32 R23, RZ, RZ, R24 ;  /* 0x000000ffff177224 */ /* 0x000fc400078e0018 */
[----:B------:R-:W-:-:S15]  /*3d3a0*/  IMAD.MOV.U32 R22, RZ, RZ, R25 ;  /* 0x000000ffff167224 */ /* 0x000fde00078e0019 */
[----:B------:R-:W-:Y:S04]  /*3d3b0*/  STL.64 [R1+0x5a0], R4 ;  /* 0x0005a00401007387 */ /* 0x000fe80000100a00 */
[----:B------:R0:W-:Y:S04]  /*3d3c0*/  STL.64 [R1+0x5a8], R6 ;  /* 0x0005a80601007387 */ /* 0x0001e80000100a00 */
[----:B0-----:R-:W2:Y:S04]  /*3d3d0*/  LDL.LU.64 R6, [R1+0x70c8] ;  /* 0x0070c80001067983 */ /* 0x001ea80000300a00 */
[----:B------:R-:W4:Y:S04]  /*3d3e0*/  LDL.LU.64 R24, [R1+0x570] ;  /* 0x0005700001187983 */ /* 0x000f280000300a00 */
[----:B------:R-:W4:Y:S04]  /*3d3f0*/  LDL.LU.64 R26, [R1+0x578] ;  /* 0x00057800011a7983 */ /* 0x000f280000300a00 */
[----:B------:R-:W-:Y:S04]  /*3d400*/  STL.64 [R1+0x7078], R22 ;  /* 0x0070781601007387 */ /* 0x000fe80000100a00 */
[----:B------:R0:W-:Y:S02]  /*3d410*/  STL.64 [R1+0x7070], R20 ;  /* 0x0070701401007387 */ /* 0x0001e40000100a00 */
[----:B0-----:R-:W-:-:S02]  /*3d420*/  IMAD.MOV.U32 R20, RZ, RZ, R19 ;  /* 0x000000ffff147224 */ /* 0x001fc400078e0013 */
[----:B------:R-:W-:-:S05]  /*3d430*/  IMAD.MOV.U32 R21, RZ, RZ, R18 ;  /* 0x000000ffff157224 */ /* 0x000fca00078e0012 */
[----:B------:R0:W-:Y:S04]  /*3d440*/  STL.64 [R1+0x7090], R20 ;  /* 0x0070901401007387 */ /* 0x0001e80000100a00 */
[----:B0-----:R-:W2:Y:S01]  /*3d450*/  LDL.64 R20, [R1+0x150] ;  /* 0x0001500001147983 */ /* 0x001ea20000100a00 */
[----:B---3--:R-:W-:Y:S03]  /*3d460*/  HMMA.16816.F32 R8, R12, R16, R8 ;  /* 0x000000100c08723c */ /* 0x008fe60000001808 */
[----:B--2---:R-:W-:-:S15]  /*3d470*/  STL.64 [R1+0x70a8], R20 ;  /* 0x0070a81401007387 */ /* 0x004fde0000100a00 */
[----:B------:R-:W-:-:S05]  /*3d480*/  NOP ;  /* 0x0000000000007918 */ /* 0x000fca0000000000 */
[----:B------:R0:W-:Y:S04]  /*3d490*/  STL.64 [R1+0x590], R8 ;  /* 0x0005900801007387 */ /* 0x0001e80000100a00 */
[----:B------:R1:W-:Y:S04]  /*3d4a0*/  STL.64 [R1+0x598], R10 ;  /* 0x0005980a01007387 */ /* 0x0003e80000100a00 */
[----:B0-----:R-:W2:Y:S01]  /*3d4b0*/  LDL.LU.64 R8, [R1+0x70c0] ;  /* 0x0070c00001087983 */ /* 0x001ea20000300a00 */
[----:B-1----:R-:W-:Y:S02]  /*3d4c0*/  IMAD.MOV.U32 R11, RZ, RZ, R16 ;  /* 0x000000ffff0b7224 */ /* 0x002fe400078e0010 */
[----:B------:R-:W-:-:S02]  /*3d4d0*/  IMAD.MOV.U32 R10, RZ, RZ, R17 ;  /* 0x000000ffff0a7224 */ /* 0x000fc400078e0011 */
[----:B------:R-:W4:Y:S04]  /*3d4e0*/  LDL.LU.64 R16, [R1+0x70b8] ;  /* 0x0070b80001107983 */ /* 0x000f280000300a00 */
[----:B------:R-:W-:Y:S04]  /*3d4f0*/  STL.64 [R1+0x7010], R10 ;  /* 0x0070100a01007387 */ /* 0x000fe80000100a00 */
[----:B--2---:R0:W-:Y:S04]  /*3d500*/  STL.64 [R1+0x7008], R8 ;  /* 0x0070080801007387 */ /* 0x0041e80000100a00 */
[----:B0-----:R-:W2:Y:S01]  /*3d510*/  LDL.64 R8, [R1+0x160] ;  /* 0x0001600001087983 */ /* 0x001ea20000100a00 */
[----:B------:R-:W-:-:S02]  /*3d520*/  IMAD.MOV.U32 R20, RZ, RZ, R2 ;  /* 0x000000ffff147224 */ /* 0x000fc400078e0002 */
[----:B------:R-:W-:Y:S01]  /*3d530*/  IMAD.MOV.U32 R21, RZ, RZ, R0 ;  /* 0x000000ffff157224 */ /* 0x000fe200078e0000 */
[----:B--2---:R0:W-:Y:S04]  /*3d540*/  STL.64 [R1+0x70b0], R8 ;  /* 0x0070b00801007387 */ /* 0x0041e80000100a00 */
[----:B0-----:R-:W2:Y:S04]  /*3d550*/  LDL.LU.64 R8, [R1+0x15c0] ;  /* 0x0015c00001087983 */ /* 0x001ea80000300a00 */
[----:B------:R-:W2:Y:S01]  /*3d560*/  LDL.LU.64 R10, [R1+0x15c8] ;  /* 0x0015c800010a7983 */ /* 0x000ea20000300a00 */
[C---:B----4-:R-:W-:Y:S06]  /*3d570*/  HMMA.16816.F32 R16, R12.reuse, R16, R24 ;  /* 0x000000100c10723c */ /* 0x050fec0000001818 */
[----:B--2---:R-:W-:Y:S01]  /*3d580*/  HMMA.16816.F32 R20, R12, R20, R8 ;  /* 0x000000140c14723c */ /* 0x004fe20000001808 */
[----:B------:R-:W2:-:S15]  /*3d590*/  LDL.LU.64 R8, [R1+0x560] ;  /* 0x0005600001087983 */ /* 0x000e9e0000300a00 */
[----:B------:R-:W-:-:S07]  /*3d5a0*/  NOP ;  /* 0x0000000000007918 */ /* 0x000fce0000000000 */
[----:B------:R0:W-:Y:S04]  /*3d5b0*/  STL.64 [R1+0x580], R20 ;  /* 0x0005801401007387 */ /* 0x0001e80000100a00 */
[----:B------:R1:W-:Y:S04]  /*3d5c0*/  STL.64 [R1+0x588], R22 ;  /* 0x0005881601007387 */ /* 0x0003e80000100a00 */
[----:B------:R-:W2:Y:S04]  /*3d5d0*/  LDL.LU.64 R10, [R1+0x568] ;  /* 0x00056800010a7983 */ /* 0x000ea80000300a00 */
[----:B------:R-:W-:Y:S04]  /*3d5e0*/  STL.64 [R1+0x570], R16 ;  /* 0x0005701001007387 */ /* 0x000fe80000100a00 */
[----:B------:R-:W-:Y:S04]  /*3d5f0*/  STL.64 [R1+0x578], R18 ;  /* 0x0005781201007387 */ /* 0x000fe80000100a00 */
[----:B0-----:R-:W3:Y:S04]  /*3d600*/  LDL.LU.64 R20, [R1+0x6d0] ;  /* 0x0006d00001147983 */ /* 0x001ee80000300a00 */
[----:B-1----:R-:W3:Y:S04]  /*3d610*/  LDL.LU.64 R22, [R1+0x6d8] ;  /* 0x0006d80001167983 */ /* 0x002ee80000300a00 */
[----:B------:R-:W4:Y:S04]  /*3d620*/  LDL.LU.64 R24, [R1+0x510] ;  /* 0x0005100001187983 */ /* 0x000f280000300a00 */
[----:B------:R-:W2:Y:S04]  /*3d630*/  LDL.LU.64 R26, [R1+0x518] ;  /* 0x00051800011a7983 */ /* 0x000ea80000300a00 */
[----:B--2---:R-:W-:Y:S04]  /*3d640*/  STL.64 [R1+0x7088], R26 ;  /* 0x0070881a01007387 */ /* 0x004fe80000100a00 */
[----:B----4-:R0:W-:Y:S04]  /*3d650*/  STL.64 [R1+0x7080], R24 ;  /* 0x0070801801007387 */ /* 0x0101e80000100a00 */
[----:B0-----:R-:W2:Y:S04]  /*3d660*/  LDL.LU.64 R24, [R1+0x6b0] ;  /* 0x0006b00001187983 */ /* 0x001ea80000300a00 */
[----:B------:R-:W4:Y:S04]  /*3d670*/  LDL.LU.64 R26, [R1+0x6b8] ;  /* 0x0006b800011a7983 */ /* 0x000f280000300a00 */
[----:B----4-:R-:W-:Y:S04]  /*3d680*/  STL.64 [R1+0x70a0], R26 ;  /* 0x0070a01a01007387 */ /* 0x010fe80000100a00 */
[----:B--2---:R0:W-:Y:S04]  /*3d690*/  STL.64 [R1+0x7098], R24 ;  /* 0x0070981801007387 */ /* 0x0041e80000100a00 */
[----:B0-----:R-:W2:Y:S04]  /*3d6a0*/  LDL.LU.64 R24, [R1+0x6c0] ;  /* 0x0006c00001187983 */ /* 0x001ea80000300a00 */
[----:B------:R-:W2:Y:S04]  /*3d6b0*/  LDL.LU.64 R26, [R1+0x6c8] ;  /* 0x0006c800011a7983 */ /* 0x000ea80000300a00 */
[----:B------:R-:W4:Y:S04]  /*3d6c0*/  LDL.LU.64 R16, [R1+0x4a0] ;  /* 0x0004a00001107983 */ /* 0x000f280000300a00 */
[----:B------:R-:W3:Y:S01]  /*3d6d0*/  LDL.LU.64 R18, [R1+0x4a8] ;  /* 0x0004a80001127983 */ /* 0x000ee20000300a00 */
[----:B------:R-:W-:-:S03]  /*3d6e0*/  IMAD.MOV.U32 R4, RZ, RZ, R7 ;  /* 0x000000ffff047224 */ /* 0x000fc600078e0007 */
[----:B---3--:R-:W-:Y:S04]  /*3d6f0*/  STL.64 [R1+0x7048], R18 ;  /* 0x0070481201007387 */ /* 0x008fe80000100a00 */
[----:B----4-:R0:W-:Y:S04]  /*3d700*/  STL.64 [R1+0x7040], R16 ;  /* 0x0070401001007387 */ /* 0x0101e80000100a00 */
[----:B0-----:R-:W3:Y:S04]  /*3d710*/  LDL.LU.64 R16, [R1+0x4b0] ;  /* 0x0004b00001107983 */ /* 0x001ee80000300a00 */
[----:B------:R-:W4:Y:S01]  /*3d720*/  LDL.LU.64 R18, [R1+0x4b8] ;  /* 0x0004b80001127983 */ /* 0x000f220000300a00 */
[----:B------:R-:W-:-:S07]  /*3d730*/  IMAD.MOV.U32 R5, RZ, RZ, R6 ;  /* 0x000000ffff057224 */ /* 0x000fce00078e0006 */
[C---:B------:R-:W-:Y:S01]  /*3d740*/  HMMA.16816.F32 R4, R12.reuse, R4, R8 ;  /* 0x000000040c04723c */ /* 0x040fe20000001808 */
[----:B----4-:R-:W-:Y:S04]  /*3d750*/  STL.64 [R1+0x7060], R18 ;  /* 0x0070601201007387 */ /* 0x010fe80000100a00 */
[----:B---3--:R0:W-:Y:S04]  /*3d760*/  STL.64 [R1+0x7058], R16 ;  /* 0x0070581001007387 */ /* 0x0081e80000100a00 */
[----:B0-----:R-:W3:Y:S04]  /*3d770*/  LDL.LU.64 R16, [R1+0x500] ;  /* 0x0005000001107983 */ /* 0x001ee80000300a00 */
[----:B------:R-:W3:Y:S04]  /*3d780*/  LDL.LU.64 R18, [R1+0x508] ;  /* 0x0005080001127983 */ /* 0x000ee80000300a00 */
[----:B------:R-:W4:Y:S06]  /*3d790*/  LDL.LU.64 R8, [R1+0x70b0] ;  /* 0x0070b00001087983 */ /* 0x000f2c0000300a00 */
[----:B------:R0:W-:Y:S04]  /*3d7a0*/  STL.64 [R1+0x560], R4 ;  /* 0x0005600401007387 */ /* 0x0001e80000100a00 */
[----:B------:R1:W-:Y:S04]  /*3d7b0*/  STL.64 [R1+0x568], R6 ;  /* 0x0005680601007387 */ /* 0x0003e80000100a00 */
[----:B0-----:R-:W3:Y:S04]  /*3d7c0*/  LDL.LU.64 R4, [R1+0x1e0] ;  /* 0x0001e00001047983 */ /* 0x001ee80000300a00 */
[----:B-1----:R-:W3:Y:S01]  /*3d7d0*/  LDL.LU.64 R6, [R1+0x1e8] ;  /* 0x0001e80001067983 */ /* 0x002ee20000300a00 */
[----:B----4-:R-:W-:-:S15]  /*3d7e0*/  HMMA.16816.F32 R20, R12, R8, R20 ;  /* 0x000000080c14723c */ /* 0x010fde0000001814 */
[----:B------:R-:W-:-:S08]  /*3d7f0*/  NOP ;  /* 0x0000000000007918 */ /* 0x000fd00000000000 */
[----:B------:R0:W-:Y:S04]  /*3d800*/  STL.64 [R1+0x550], R20 ;  /* 0x0005501401007387 */ /* 0x0001e80000100a00 */
[----:B------:R-:W-:Y:S04]  /*3d810*/  STL.64 [R1+0x558], R22 ;  /* 0x0005581601007387 */ /* 0x000fe80000100a00 */
[----:B0-----:R-:W2:Y:S01]  /*3d820*/  LDL.LU.64 R20, [R1+0x70a8] ;  /* 0x0070a80001147983 */ /* 0x001ea20000300a00 */
[----:B------:R-:W-:Y:S02]  /*3d830*/  IMAD.MOV.U32 R2, RZ, RZ, R8 ;  /* 0x000000ffff027224 */ /* 0x000fe400078e0008 */
[----:B------:R-:W-:-:S02]  /*3d840*/  IMAD.MOV.U32 R0, RZ, RZ, R9 ;  /* 0x000000ffff007224 */ /* 0x000fc400078e0009 */
[----:B------:R-:W4:Y:S04]  /*3d850*/  LDL.LU.64 R8, [R1+0x1b80] ;  /* 0x001b800001087983 */ /* 0x000f280000300a00 */
[----:B------:R-:W4:Y:S01]  /*3d860*/  LDL.LU.64 R10, [R1+0x1b88] ;  /* 0x001b8800010a7983 */ /* 0x000f220000300a00 */
[----:B--2---:R-:W-:Y:S06]  /*3d870*/  HMMA.16816.F32 R24, R12, R20, R24 ;  /* 0x000000140c18723c */ /* 0x004fec0000001818 */
        /* <DEDUP_REMOVED lines=11> */
[----:B------:R-:W-:Y:S04]  /*3d930*/  STL.64 [R1+0x530], R20 ;  /* 0x0005301401007387 */ /* 0x000fe80000100a00 */
[----:B------:R0:W-:Y:S04]  /*3d940*/  STL.64 [R1+0x538], R22 ;  /* 0x0005381601007387 */ /* 0x0001e80000100a00 */
[----:B0-----:R-:W4:Y:S04]  /*3d950*/  LDL.LU.64 R22, [R1+0x7078] ;  /* 0x0070780001167983 */ /* 0x001f280000300a00 */
[----:B------:R-:W2:Y:S02]  /*3d960*/  LDL.LU.64 R20, [R1+0x7070] ;  /* 0x0070700001147983 */ /* 0x000ea40000300a00 */
[----:B--2---:R-:W-:-:S15]  /*3d970*/  HMMA.16816.F32 R24, R12, R20, R24 ;  /* 0x000000140c18723c */ /* 0x004fde0000001818 */
[----:B------:R-:W-:-:S08]  /*3d980*/  NOP ;  /* 0x0000000000007918 */ /* 0x000fd00000000000 */
[----:B------:R0:W-:Y:S04]  /*3d990*/  STL.64 [R1+0x520], R24 ;  /* 0x0005201801007387 */ /* 0x0001e80000100a00 */
[----:B------:R3:W-:Y:S04]  /*3d9a0*/  STL.64 [R1+0x528], R26 ;  /* 0x0005281a01007387 */ /* 0x0007e80000100a00 */
[----:B0-----:R-:W3:Y:S04]  /*3d9b0*/  LDL.LU.64 R24, [R1+0x7068] ;  /* 0x0070680001187983 */ /* 0x001ee80000300a00 */
[----:B------:R-:W-:Y:S01]  /*3d9c0*/  STL.64 [R1+0x6f90], R20 ;  /* 0x006f901401007387 */ /* 0x000fe20000100a00 */
[----:B---3--:R-:W-:Y:S03]  /*3d9d0*/  HMMA.16816.F32 R24, R12, R24, R16 ;  /* 0x000000180c18723c */ /* 0x008fe60000001810 */
[----:B------:R-:W2:Y:S04]  /*3d9e0*/  LDL.LU.64 R18, [R1+0x7060] ;  /* 0x0070600001127983 */ /* 0x000ea80000300a00 */
[----:B------:R-:W2:-:S15]  /*3d9f0*/  LDL.LU.64 R16, [R1+0x7058] ;  /* 0x0070580001107983 */ /* 0x000e9e0000300a00 */
[----:B------:R-:W-:-:S01]  /*3da00*/  NOP ;  /* 0x0000000000007918 */ /* 0x000fc20000000000 */
        /* <DEDUP_REMOVED lines=9> */
[----:B0-----:R-:W2:Y:S02]  /*3daa0*/  LDL.LU.64 R24, [R1+0x7038] ;  /* 0x0070380001187983 */ /* 0x001ea40000300a00 */
[----:B--2---:R-:W-:-:S15]  /*3dab0*/  HMMA.16816.F32 R16, R12, R24, R16 ;  /* 0x000000180c10723c */ /* 0x004fde0000001810 */
[----:B------:R-:W-:-:S08]  /*3dac0*/  NOP ;  /* 0x0000000000007918 */ /* 0x000fd00000000000 */
[----:B------:R0:W-:Y:S04]  /*3dad0*/  STL.64 [R1+0x4f0], R16 ;  /* 0x0004f01001007387 */ /* 0x0001e80000100a00 */
[----:B------:R-:W-:Y:S04]  /*3dae0*/  STL.64 [R1+0x4f8], R18 ;  /* 0x0004f81201007387 */ /* 0x000fe80000100a00 */
[----:B0-----:R-:W2:Y:S04]  /*3daf0*/  LDL.LU.64 R16, [R1+0x7030] ;  /* 0x0070300001107983 */ /* 0x001ea80000300a00 */
[----:B------:R0:W-:Y:S04]  /*3db00*/  STL.64 [R1+0x6fe0], R24 ;  /* 0x006fe01801007387 */ /* 0x0001e80000100a00 */
[----:B0-----:R-:W3:Y:S01]  /*3db10*/  LDL.64 R24, [R1] ;  /* 0x0000000001187983 */ /* 0x001ee20000100a00 */
[----:B--2---:R-:W-:Y:S03]  /*3db20*/  HMMA.16816.F32 R12, R12, R16, R4 ;  /* 0x000000100c0c723c */ /* 0x004fe60000001804 */
[----:B------:R-:W4:Y:S04]  /*3db30*/  LDL.LU.64 R4, [R1+0x7028] ;  /* 0x0070280001047983 */ /* 0x000f280000300a00 */
[----:B------:R-:W4:Y:S04]  /*3db40*/  LDL.LU.64 R18, [R1+0x7020] ;  /* 0x0070200001127983 */ /* 0x000f280000300a00 */
[----:B------:R-:W4:-:S12]  /*3db50*/  LDL.LU.64 R16, [R1+0x7018] ;  /* 0x0070180001107983 */ /* 0x000f180000300a00 */
[----:B------:R0:W-:Y:S04]  /*3db60*/  STL.64 [R1+0x40], R12 ;  /* 0x0000400c01007387 */ /* 0x0001e80000100a00 */
[----:B------:R1:W-:Y:S04]  /*3db70*/  STL.64 [R1+0x48], R14 ;  /* 0x0000480e01007387 */ /* 0x0003e80000100a00 */
[----:B0-----:R-:W2:Y:S04]  /*3db80*/  LDL.LU.64 R12, [R1+0x1a70] ;  /* 0x001a7000010c7983 */ /* 0x001ea80000300a00 */
[----:B-1----:R-:W2:Y:S01]  /*3db90*/  LDL.LU.64 R14, [R1+0x1a78] ;  /* 0x001a7800010e7983 */ /* 0x002ea20000300a00 */
[----:B----4-:R-:W-:-:S15]  /*3dba0*/  HMMA.16816.F32 R8, R16, R4, R8 ;  /* 0x000000041008723c */ /* 0x010fde0000001808 */
[----:B------:R-:W-:-:S08]  /*3dbb0*/  NOP ;  /* 0x0000000000007918 */ /* 0x000fd00000000000 */
[----:B------:R-:W-:Y:S04]  /*3dbc0*/  STL.64 [R1+0x4b0], R8 ;  /* 0x0004b00801007387 */ /* 0x000fe80000100a00 */
[----:B------:R0:W-:Y:S04]  /*3dbd0*/  STL.64 [R1+0x4b8], R10 ;  /* 0x0004b80a01007387 */ /* 0x0001e80000100a00 */
[----:B0-----:R-:W4:Y:S04]  /*3dbe0*/  LDL.LU.64 R10, [R1+0x7010] ;  /* 0x00701000010a7983 */ /* 0x001f280000300a00 */
[----:B------:R-:W2:Y:S02]  /*3dbf0*/  LDL.LU.64 R8, [R1+0x7008] ;  /* 0x0070080001087983 */ /* 0x000ea40000300a00 */
[----:B--2---:R-:W-:Y:S06]  /*3dc00*/  HMMA.16816.F32 R12, R16, R8, R12 ;  /* 0x00000008100c723c */ /* 0x004fec000000180c */
[----:B------:R0:W-:Y:S04]  /*3dc10*/  STL.64 [R1+0x6f60], R8 ;  /* 0x006f600801007387 */ /* 0x0001e80000100a00 */
[----:B0-----:R-:W2:-:S13]  /*3dc20*/  LDL.64 R8, [R1+0x170] ;  /* 0x0001700001087983 */ /* 0x001e9a0000100a00 */
[----:B------:R-:W-:Y:S04]  /*3dc30*/  STL.64 [R1+0x4a0], R12 ;  /* 0x0004a00c01007387 */ /* 0x000fe80000100a00 */
[----:B------:R-:W-:Y:S04]  /*3dc40*/  STL.64 [R1+0x4a8], R14 ;  /* 0x0004a80e01007387 */ /* 0x000fe80000100a00 */
[----:B------:R-:W0:Y:S04]  /*3dc50*/  LDSM.16.MT88.4 R12, [R3+UR4+0x100] ;  /* 0x00010004030c783b */ /* 0x000e280008004200 */
[----:B--2---:R-:W-:Y:S04]  /*3dc60*/  STL.64 [R1+0x6fc8], R8 ;  /* 0x006fc80801007387 */ /* 0x004fe80000100a00 */
[----:B0-----:R-:W-:Y:S04]  /*3dc70*/  STL.64 [R1+0x6e40], R14 ;  /* 0x006e400e01007387 */ /* 0x001fe80000100a00 */
[----:B------:R0:W-:Y:S04]  /*3dc80*/  STL.64 [R1+0x6e38], R12 ;  /* 0x006e380c01007387 */ /* 0x0001e80000100a00 */
[----:B0-----:R-:W2:Y:S04]  /*3dc90*/  LDL.64 R12, [R1+0xf0] ;  /* 0x0000f000010c7983 */ /* 0x001ea80000100a00 */
[----:B--2---:R0:W-:Y:S04]  /*3dca0*/  STL.64 [R1+0x6f78], R12 ;  /* 0x006f780c01007387 */ /* 0x0041e80000100a00 */
[----:B0-----:R-:W2:Y:S04]  /*3dcb0*/  LDL.LU.64 R12, [R1+0x1970] ;  /* 0x00197000010c7983 */ /* 0x001ea80000300a00 */
[----:B------:R-:W2:Y:S01]  /*3dcc0*/  LDL.LU.64 R14, [R1+0x1978] ;  /* 0x00197800010e7983 */ /* 0x000ea20000300a00 */
[----:B---3--:R-:W-:-:S02]  /*3dcd0*/  IMAD.MOV.U32 R7, RZ, RZ, R24 ;  /* 0x000000ffff077224 */ /* 0x008fc400078e0018 */
[----:B------:R-:W-:Y:S01]  /*3dce0*/  IMAD.MOV.U32 R6, RZ, RZ, R25 ;  /* 0x000000ffff067224 */ /* 0x000fe200078e0019 */
[----:B--2---:R-:W-:-:S15]  /*3dcf0*/  HMMA.16816.F32 R12, R16, R24, R12 ;  /* 0x00000018100c723c */ /* 0x004fde000000180c */
[----:B------:R-:W-:-:S08]  /*3dd00*/  NOP ;  /* 0x0000000000007918 */ /* 0x000fd00000000000 */
[----:B------:R-:W-:Y:S04]  /*3dd10*/  STL.64 [R1+0xf30], R12 ;  /* 0x000f300c01007387 */ /* 0x000fe80000100a00 */
[----:B------:R-:W-:Y:S04]  /*3dd20*/  STL.64 [R1+0xf38], R14 ;  /* 0x000f380e01007387 */ /* 0x000fe80000100a00 */
[----:B------:R-:W2:Y:S04]  /*3dd30*/  LDL.LU.64 R24, [R1+0x1680] ;  /* 0x0016800001187983 */ /* 0x000ea80000300a00 */
[----:B------:R-:W3:Y:S04]  /*3dd40*/  LDL.LU.64 R26, [R1+0x1688] ;  /* 0x00168800011a7983 */ /* 0x000ee80000300a00 */
[----:B---3--:R-:W-:Y:S04]  /*3dd50*/  STL.64 [R1+0x6ff0], R26 ;  /* 0x006ff01a01007387 */ /* 0x008fe80000100a00 */
[----:B--2---:R4:W-:Y:S02]  /*3dd60*/  STL.64 [R1+0x6fe8], R24 ;  /* 0x006fe81801007387 */ /* 0x0049e40000100a00 */
[----:B----4-:R-:W-:-:S02]  /*3dd70*/  IMAD.MOV.U32 R24, RZ, RZ, R11 ;  /* 0x000000ffff187224 */ /* 0x010fc400078e000b */
        /* <DEDUP_REMOVED lines=13> */
[----:B------:R-:W4:Y:S04]  /*3de50*/  LDL.LU.64 R14, [R1+0x1508] ;  /* 0x00150800010e7983 */ /* 0x000f280000300a00 */
[----:B------:R-:W2:Y:S04]  /*3de60*/  LDL.64 R20, [R1+0x140] ;  /* 0x0001400001147983 */ /* 0x000ea80000100a00 */
[----:B--2---:R0:W-:Y:S04]  /*3de70*/  STL.64 [R1+0x6fa8], R20 ;  /* 0x006fa81401007387 */ /* 0x0041e80000100a00 */
[----:B0-----:R-:W2:Y:S04]  /*3de80*/  LDL.64 R20, [R1+0x180] ;  /* 0x0001800001147983 */ /* 0x001ea80000100a00 */
[----:B------:R-:W-:Y:S04]  /*3de90*/  STL.64 [R1+0x6f48], R6 ;  /* 0x006f480601007387 */ /* 0x000fe80000100a00 */
[----:B------:R0:W-:Y:S02]  /*3dea0*/  STL.64 [R1+0x6f40], R4 ;  /* 0x006f400401007387 */ /* 0x0001e40000100a00 */
[----:B0-----:R-:W-:-:S02]  /*3deb0*/  IMAD.MOV.U32 R4, RZ, RZ, R29 ;  /* 0x000000ffff047224 */ /* 0x001fc400078e001d */
[----:B------:R-:W-:-:S05]  /*3dec0*/  IMAD.MOV.U32 R5, RZ, RZ, R28 ;  /* 0x000000ffff057224 */ /* 0x000fca00078e001c */
[----:B------:R0:W-:Y:S02]  /*3ded0*/  STL.64 [R1+0x6fb0], R4 ;  /* 0x006fb00401007387 */ /* 0x0001e40000100a00 */
[----:B0-----:R-:W-:Y:S02]  /*3dee0*/  IMAD.MOV.U32 R4, RZ, RZ, R23 ;  /* 0x000000ffff047224 */ /* 0x001fe400078e0017 */
[----:B------:R-:W-:-:S07]  /*3def0*/  IMAD.MOV.U32 R5, RZ, RZ, R22 ;  /* 0x000000ffff057224 */ /* 0x000fce00078e0016 */
[----:B------:R-:W-:Y:S01]  /*3df00*/  HMMA.16816.F32 R4, R16, R4, R24 ;  /* 0x000000041004723c */ /* 0x000fe20000001818 */
[----:B------:R-:W3:-:S15]  /*3df10*/  LDL.LU.64 R24, [R1+0x7000] ;  /* 0x0070000001187983 */ /* 0x000ede0000300a00 */
[----:B------:R-:W-:-:S07]  /*3df20*/  NOP ;  /* 0x0000000000007918 */ /* 0x000fce0000000000 */
[----:B------:R-:W-:Y:S04]  /*3df30*/  STL.64 [R1+0xf20], R4 ;  /* 0x000f200401007387 */ /* 0x000fe80000100a00 */
[----:B------:R-:W-:Y:S01]  /*3df40*/  STL.64 [R1+0xf28], R6 ;  /* 0x000f280601007387 */ /* 0x000fe20000100a00 */
[----:B---3--:R-:W-:Y:S03]  /*3df50*/  HMMA.16816.F32 R24, R16, R24, R8 ;  /* 0x000000181018723c */ /* 0x008fe60000001808 */
[----:B------:R-:W3:-:S15]  /*3df60*/  LDL.LU.64 R8, [R1+0x6ff8] ;  /* 0x006ff80001087983 */ /* 0x000ede0000300a00 */
[----:B------:R-:W-:-:S05]  /*3df70*/  NOP ;  /* 0x0000000000007918 */ /* 0x000fca0000000000 */
[----:B------:R-:W-:Y:S04]  /*3df80*/  STL.64 [R1+0xf10], R24 ;  /* 0x000f101801007387 */ /* 0x000fe80000100a00 */
[----:B------:R0:W-:Y:S04]  /*3df90*/  STL.64 [R1+0xf18], R26 ;  /* 0x000f181a01007387 */ /* 0x0001e80000100a00 */
[----:B0-----:R-:W3:Y:S04]  /*3dfa0*/  LDL.LU.64 R26, [R1+0x6ff0] ;  /* 0x006ff000011a7983 */ /* 0x001ee80000300a00 */
        /* <DEDUP_REMOVED lines=8> */
[----:B------:R-:W2:Y:S04]  /*3e030*/  LDL.LU.64 R10, [R1+0x6fd8] ;  /* 0x006fd800010a7983 */ /* 0x000ea80000300a00 */
[----:B------:R-:W2:Y:S04]  /*3e040*/  LDL.LU.64 R8, [R1+0x6fd0] ;  /* 0x006fd00001087983 */ /* 0x000ea80000300a00 */
[----:B------:R-:W-:Y:S01]  /*3e050*/  STL [R1+0x6f18], R26 ;  /* 0x006f181a01007387 */ /* 0x000fe20000100800 */
[----:B--2---:R-:W-:-:S15]  /*3e060*/  HMMA.16816.F32 R8, R16, R20, R8 ;  /* 0x000000141008723c */ /* 0x004fde0000001808 */
[----:B------:R-:W-:-:S08]  /*3e070*/  NOP ;  /* 0x0000000000007918 */ /* 0x000fd00000000000 */
[----:B------:R0:W-:Y:S04]  /*3e080*/  STL.64 [R1+0xef0], R8 ;  /* 0x000ef00801007387 */ /* 0x0001e80000100a00 */
[----:B------:R-:W-:Y:S04]  /*3e090*/  STL.64 [R1+0xef8], R10 ;  /* 0x000ef80a01007387 */ /* 0x000fe80000100a00 */
[----:B0-----:R-:W4:Y:S01]  /*3e0a0*/  LDL.LU.64 R8, [R1+0x6fc8] ;  /* 0x006fc80001087983 */ /* 0x001f220000300a00 */
[----:B------:R-:W-:Y:S02]  /*3e0b0*/  IMAD.MOV.U32 R4, RZ, RZ, R2 ;  /* 0x000000ffff047224 */ /* 0x000fe400078e0002 */
[----:B------:R-:W-:-:S02]  /*3e0c0*/  IMAD.MOV.U32 R5, RZ, RZ, R0 ;  /* 0x000000ffff057224 */ /* 0x000fc400078e0000 */
[----:B------:R-:W-:Y:S02]  /*3e0d0*/  IMAD.MOV.U32 R2, RZ, RZ, R20 ;  /* 0x000000ffff027224 */ /* 0x000fe400078e0014 */
[----:B------:R-:W-:Y:S02]  /*3e0e0*/  IMAD.MOV.U32 R0, RZ, RZ, R21 ;  /* 0x000000ffff007224 */ /* 0x000fe400078e0015 */
[----:B------:R-:W2:Y:S01]  /*3e0f0*/  LDL.LU.64 R20, [R1+0x14e0] ;  /* 0x0014e00001147983 */ /* 0x000ea20000300a00 */
[----:B----4-:R-:W-:-:S15]  /*3e100*/  HMMA.16816.F32 R12, R16, R8, R12 ;  /* 0x00000008100c723c */ /* 0x010fde000000180c */
[----:B------:R-:W-:-:S08]  /*3e110*/  NOP ;  /* 0x0000000000007918 */ /* 0x000fd00000000000 */
[----:B------:R-:W-:Y:S04]  /*3e120*/  STL.64 [R1+0xee0], R12 ;  /* 0x000ee00c01007387 */ /* 0x000fe80000100a00 */
[----:B------:R-:W-:Y:S04]  /*3e130*/  STL.64 [R1+0xee8], R14 ;  /* 0x000ee80e01007387 */ /* 0x000fe80000100a00 */
[----:B------:R-:W4:Y:S04]  /*3e140*/  LDL.LU.64 R22, [R1+0x14e8] ;  /* 0x0014e80001167983 */ /* 0x000f280000300a00 */
[----:B----4-:R-:W-:Y:S04]  /*3e150*/  STL.64 [R1+0x6fc0], R22 ;  /* 0x006fc01601007387 */ /* 0x010fe80000100a00 */
[----:B--2---:R0:W-:Y:S04]  /*3e160*/  STL.64 [R1+0x6fb8], R20 ;  /* 0x006fb81401007387 */ /* 0x0041e80000100a00 */
[----:B0-----:R-:W2:Y:S04]  /*3e170*/  LDL.LU.64 R20, [R1+0x14f0] ;  /* 0x0014f00001147983 */ /* 0x001ea80000300a00 */
[----:B------:R-:W2:Y:S04]  /*3e180*/  LDL.LU.64 R22, [R1+0x14f8] ;  /* 0x0014f80001167983 */ /* 0x000ea80000300a00 */
[----:B------:R-:W4:Y:S04]  /*3e190*/  LDL.LU.64 R12, [R1+0x14b0] ;  /* 0x0014b000010c7983 */ /* 0x000f280000300a00 */
[----:B------:R-:W3:Y:S04]  /*3e1a0*/  LDL.LU.64 R14, [R1+0x14b8] ;  /* 0x0014b800010e7983 */ /* 0x000ee80000300a00 */
[----:B---3--:R-:W-:Y:S04]  /*3e1b0*/  STL.64 [R1+0x6f88], R14 ;  /* 0x006f880e01007387 */ /* 0x008fe80000100a00 */
[----:B----4-:R0:W-:Y:S04]  /*3e1c0*/  STL.64 [R1+0x6f80], R12 ;  /* 0x006f800c01007387 */ /* 0x0101e80000100a00 */
[----:B0-----:R-:W3:Y:S04]  /*3e1d0*/  LDL.LU.64 R12, [R1+0x14c0] ;  /* 0x0014c000010c7983 */ /* 0x001ee80000300a00 */
[----:B------:R-:W4:Y:S01]  /*3e1e0*/  LDL.LU.64 R14, [R1+0x14c8] ;  /* 0x0014c800010e7983 */ /* 0x000f220000300a00 */
[----:B------:R-:W-:Y:S01]  /*3e1f0*/  IMAD.MOV.U32 R26, RZ, RZ, R8 ;  /* 0x000000ffff1a7224 */ /* 0x000fe200078e0008 */
[C---:B--2---:R-:W-:Y:S02]  /*3e200*/  HMMA.16816.F32 R4, R16.reuse, R4, R20 ;  /* 0x000000041004723c */ /* 0x044fe40000001814 */
        /* <DEDUP_REMOVED lines=8> */
[----:B0-----:R-:W3:Y:S04]  /*3e290*/  LDL.64 R8, [R1+0x120] ;  /* 0x0001200001087983 */ /* 0x001ee80000100a00 */
[----:B------:R-:W-:Y:S04]  /*3e2a0*/  STL.64 [R1+0x6f58], R26 ;  /* 0x006f581a01007387 */ /* 0x000fe80000100a00 */
[----:B------:R0:W-:Y:S04]  /*3e2b0*/  STL.64 [R1+0x6f50], R24 ;  /* 0x006f501801007387 */ /* 0x0001e80000100a00 */
[----:B0-----:R-:W4:Y:S04]  /*3e2c0*/  LDL.64 R24, [R1+0x110] ;  /* 0x0001100001187983 */ /* 0x001f280000100a00 */
[----:B------:R-:W2:Y:S04]  /*3e2d0*/  LDL.LU.64 R22, [R1+0x6fc0] ;  /* 0x006fc00001167983 */ /* 0x000ea80000300a00 */
[----:B------:R-:W2:Y:S04]  /*3e2e0*/  LDL.LU.64 R20, [R1+0x6fb8] ;  /* 0x006fb80001147983 */ /* 0x000ea80000300a00 */
[----:B------:R0:W-:Y:S04]  /*3e2f0*/  STL.64 [R1+0xed0], R4 ;  /* 0x000ed00401007387 */ /* 0x0001e80000100a00 */
[----:B------:R2:W-:Y:S04]  /*3e300*/  STL.64 [R1+0xed8], R6 ;  /* 0x000ed80601007387 */ /* 0x0005e80000100a00 */
[----:B0-----:R-:W2:Y:S02]  /*3e310*/  LDL.LU.64 R4, [R1+0x6fb0] ;  /* 0x006fb00001047983 */ /* 0x001ea40000300a00 */
[----:B--2---:R-:W-:Y:S02]  /*3e320*/  HMMA.16816.F32 R4, R16, R4, R20 ;  /* 0x000000041004723c */ /* 0x004fe40000001814 */
[----:B------:R-:W2:-:S15]  /*3e330*/  LDL.LU.64 R20, [R1+0x6fa8] ;  /* 0x006fa80001147983 */ /* 0x000e9e0000300a00 */
[----:B------:R-:W-:-:S06]  /*3e340*/  NOP ;  /* 0x0000000000007918 */ /* 0x000fcc0000000000 */
[----:B------:R0:W-:Y:S04]  /*3e350*/  STL.64 [R1+0xec0], R4 ;  /* 0x000ec00401007387 */ /* 0x0001e80000100a00 */
[----:B------:R1:W-:Y:S04]  /*3e360*/  STL.64 [R1+0xec8], R6 ;  /* 0x000ec80601007387 */ /* 0x0003e80000100a00 */
[----:B0-----:R-:W4:Y:S04]  /*3e370*/  LDL.LU.64 R4, [R1+0x1490] ;  /* 0x0014900001047983 */ /* 0x001f280000300a00 */
[----:B-1----:R-:W4:Y:S01]  /*3e380*/  LDL.LU.64 R6, [R1+0x1498] ;  /* 0x0014980001067983 */ /* 0x002f220000300a00 */
        /* <DEDUP_REMOVED lines=16> */
[----:B---3--:R-:W-:-:S15]  /*3e490*/  HMMA.16816.F32 R12, R16, R8, R12 ;  /* 0x00000008100c723c */ /* 0x008fde000000180c */
[----:B------:R-:W-:-:S08]  /*3e4a0*/  NOP ;  /* 0x0000000000007918 */ /* 0x000fd00000000000 */
[----:B------:R0:W-:Y:S04]  /*3e4b0*/  STL.64 [R1+0xe90], R12 ;  /* 0x000e900c01007387 */ /* 0x0001e80000100a00 */
[----:B------:R1:W-:Y:S04]  /*3e4c0*/  STL.64 [R1+0xe98], R14 ;  /* 0x000e980e01007387 */ /* 0x0003e80000100a00 */
[----:B0-----:R-:W2:Y:S01]  /*3e4d0*/  LDL.LU.64 R12, [R1+0x6f78] ;  /* 0x006f7800010c7983 */ /* 0x001ea20000300a00 */
        /* <DEDUP_REMOVED lines=8> */
[----:B0-----:R-:W3:Y:S01]  /*3e560*/  LDL.LU.64 R8, [R1+0x6f60] ;  /* 0x006f600001087983 */ /* 0x001ee20000300a00 */
[----:B-1----:R-:W-:Y:S02]  /*3e570*/  IMAD.MOV.U32 R11, RZ, RZ, R24 ;  /* 0x000000ffff0b7224 */ /* 0x002fe400078e0018 */
[----:B------:R-:W-:Y:S01]  /*3e580*/  IMAD.MOV.U32 R10, RZ, RZ, R25 ;  /* 0x000000ffff0a7224 */ /* 0x000fe200078e0019 */
[----:B------:R-:W4:Y:S04]  /*3e590*/  LDL.LU.64 R26, [R1+0x6f58] ;  /* 0x006f5800011a7983 */ /* 0x000f280000300a00 */
[----:B------:R-:W2:Y:S04]  /*3e5a0*/  LDL.LU.64 R24, [R1+0x6f50] ;  /* 0x006f500001187983 */ /* 0x000ea80000300a00 */
[----:B------:R-:W-:Y:S01]  /*3e5b0*/  STL.64 [R1+0x6f28], R10 ;  /* 0x006f280a01007387 */ /* 0x000fe20000100a00 */
[----:B--2---:R-:W-:Y:S03]  /*3e5c0*/  HMMA.16816.F32 R4, R16, R24, R4 ;  /* 0x000000181004723c */ /* 0x004fe60000001804 */
[----:B---3--:R0:W-:Y:S04]  /*3e5d0*/  STL.64 [R1+0x6f20], R8 ;  /* 0x006f200801007387 */ /* 0x0081e80000100a00 */
[----:B0-----:R-:W2:Y:S04]  /*3e5e0*/  LDL.LU.64 R8, [R1+0x1b70] ;  /* 0x001b700001087983 */ /* 0x001ea80000300a00 */
[----:B------:R-:W2:-:S12]  /*3e5f0*/  LDL.LU.64 R10, [R1+0x1b78] ;  /* 0x001b7800010a7983 */ /* 0x000e980000300a00 */
[----:B------:R-:W-:Y:S04]  /*3e600*/  STL.64 [R1+0xe70], R4 ;  /* 0x000e700401007387 */ /* 0x000fe80000100a00 */
[----:B------:R0:W-:Y:S04]  /*3e610*/  STL.64 [R1+0xe78], R6 ;  /* 0x000e780601007387 */ /* 0x0001e80000100a00 */
[----:B0-----:R-:W3:Y:S04]  /*3e620*/  LDL.LU.64 R6, [R1+0x6f48] ;  /* 0x006f480001067983 */ /* 0x001ee80000300a00 */
[----:B------:R-:W2:Y:S04]  /*3e630*/  LDL.LU.64 R4, [R1+0x6f40] ;  /* 0x006f400001047983 */ /* 0x000ea80000300a00 */
[----:B------:R0:W-:Y:S04]  /*3e640*/  STL.64 [R1+0x6ef0], R24 ;  /* 0x006ef01801007387 */ /* 0x0001e80000100a00 */
[----:B0-----:R-:W4:Y:S01]  /*3e650*/  LDL.64 R24, [R1+0x1b0] ;  /* 0x0001b00001187983 */ /* 0x001f220000100a00 */
[----:B------:R-:W-:Y:S03]  /*3e660*/  HMMA.16816.F32 R16, R16, R12, R20 ;  /* 0x0000000c1010723c */ /* 0x000fe60000001814 */
[----:B----4-:R-:W-:Y:S04]  /*3e670*/  STL.64 [R1+0x6f00], R24 ;  /* 0x006f001801007387 */ /* 0x010fe80000100a00 */
[----:B------:R-:W2:Y:S04]  /*3e680*/  LDL.LU.64 R22, [R1+0x6f38] ;  /* 0x006f380001167983 */ /* 0x000ea80000300a00 */
[----:B------:R-:W2:-:S12]  /*3e690*/  LDL.LU.64 R20, [R1+0x6f30] ;  /* 0x006f300001147983 */ /* 0x000e980000300a00 */
[----:B------:R0:W-:Y:S04]  /*3e6a0*/  STL.64 [R1+0x490], R16 ;  /* 0x0004901001007387 */ /* 0x0001e80000100a00 */
[----:B------:R1:W-:Y:S04]  /*3e6b0*/  STL.64 [R1+0x498], R18 ;  /* 0x0004981201007387 */ /* 0x0003e80000100a00 */
[----:B0-----:R-:W4:Y:S04]  /*3e6c0*/  LDL.LU.64 R16, [R1+0x1a60] ;  /* 0x001a600001107983 */ /* 0x001f280000300a00 */
[----:B-1----:R-:W4:Y:S04]  /*3e6d0*/  LDL.LU.64 R18, [R1+0x1a68] ;  /* 0x001a680001127983 */ /* 0x002f280000300a00 */
[----:B------:R-:W-:Y:S01]  /*3e6e0*/  STL.64 [R1+0x6e50], R12 ;  /* 0x006e500c01007387 */ /* 0x000fe20000100a00 */
[----:B---3--:R-:W-:-:S02]  /*3e6f0*/  IMAD.MOV.U32 R24, RZ, RZ, R7 ;  /* 0x000000ffff187224 */ /* 0x008fc400078e0007 */
[----:B------:R-:W-:Y:S01]  /*3e700*/  IMAD.MOV.U32 R25, RZ, RZ, R6 ;  /* 0x000000ffff197224 */ /* 0x000fe200078e0006 */
[----:B--2---:R-:W-:-:S15]  /*3e710*/  HMMA.16816.F32 R8, R20, R4, R8 ;  /* 0x000000041408723c */ /* 0x004fde0000001808 */
[----:B------:R-:W-:-:S08]  /*3e720*/  NOP ;  /* 0x0000000000007918 */ /* 0x000fd00000000000 */
[----:B------:R-:W-:Y:S04]  /*3e730*/  STL.64 [R1+0x440], R8 ;  /* 0x0004400801007387 */ /* 0x000fe80000100a00 */
[----:B------:R0:W-:Y:S04]  /*3e740*/  STL.64 [R1+0x448], R10 ;  /* 0x0004480a01007387 */ /* 0x0001e80000100a00 */
[----:B0-----:R-:W2:Y:S04]  /*3e750*/  LDL.LU.64 R10, [R1+0x6f28] ;  /* 0x006f2800010a7983 */ /* 0x001ea80000300a00 */
[----:B------:R-:W4:Y:S04]  /*3e760*/  LDL.LU.64 R8, [R1+0x6f20] ;  /* 0x006f200001087983 */ /* 0x000f280000300a00 */
[----:B------:R0:W-:Y:S04]  /*3e770*/  STL.64 [R1+0x6ef8], R4 ;  /* 0x006ef80401007387 */ /* 0x0001e80000100a00 */
[----:B0-----:R-:W3:Y:S04]  /*3e780*/  LDL.LU.64 R4, [R1+0x1860] ;  /* 0x0018600001047983 */ /* 0x001ee80000300a00 */
[----:B------:R-:W2:Y:S01]  /*3e790*/  LDL.LU.64 R6, [R1+0x1868] ;  /* 0x0018680001067983 */ /* 0x000ea20000300a00 */
[----:B------:R-:W-:Y:S01]  /*3e7a0*/  IMAD.MOV.U32 R12, RZ, RZ, R26 ;  /* 0x000000ffff0c7224 */ /* 0x000fe200078e001a */
[----:B----4-:R-:W-:Y:S02]  /*3e7b0*/  HMMA.16816.F32 R16, R20, R8, R16 ;  /* 0x000000081410723c */ /* 0x010fe40000001810 */
[----:B--2---:R-:W-:Y:S04]  /*3e7c0*/  STL.64 [R1+0x6f10], R6 ;  /* 0x006f100601007387 */ /* 0x004fe80000100a00 */
[----:B---3--:R0:W-:Y:S04]  /*3e7d0*/  STL.64 [R1+0x6f08], R4 ;  /* 0x006f080401007387 */ /* 0x0081e80000100a00 */
[----:B0-----:R-:W2:Y:S04]  /*3e7e0*/  LDL.LU.64 R4, [R1+0x1960] ;  /* 0x0019600001047983 */ /* 0x001ea80000300a00 */
[----:B------:R-:W2:Y:S04]  /*3e7f0*/  LDL.LU.64 R6, [R1+0x1968] ;  /* 0x0019680001067983 */ /* 0x000ea80000300a00 */
[----:B------:R-:W3:Y:S05]  /*3e800*/  LDL.LU R26, [R1+0x6f18] ;  /* 0x006f1800011a7983 */ /* 0x000eea0000300800 */
[----:B------:R-:W-:Y:S04]  /*3e810*/  STL.64 [R1+0x430], R16 ;  /* 0x0004301001007387 */ /* 0x000fe80000100a00 */
[----:B------:R-:W-:Y:S04]  /*3e820*/  STL.64 [R1+0x438], R18 ;  /* 0x0004381201007387 */ /* 0x000fe80000100a00 */
[----:B------:R-:W4:Y:S04]  /*3e830*/  LDL R13, [R1+0x174] ;  /* 0x00017400010d7983 */ /* 0x000f280000100800 */
[----:B------:R-:W0:Y:S04]  /*3e840*/  LDSM.16.MT88.4 R16, [R3+UR4+0x180] ;  /* 0x000180040310783b */ /* 0x000e280008004200 */
[----:B----4-:R-:W-:Y:S04]  /*3e850*/  STL.64 [R1+0x6ec8], R12 ;  /* 0x006ec80c01007387 */ /* 0x010fe80000100a00 */
[----:B------:R-:W-:Y:S04]  /*3e860*/  STL.64 [R1+0x6e48], R8 ;  /* 0x006e480801007387 */ /* 0x000fe80000100a00 */
[----:B0-----:R-:W-:Y:S04]  /*3e870*/  STL.64 [R1+0x6d70], R18 ;  /* 0x006d701201007387 */ /* 0x001fe80000100a00 */
[----:B------:R0:W-:Y:S04]  /*3e880*/  STL.64 [R1+0x6d68], R16 ;  /* 0x006d681001007387 */ /* 0x0001e80000100a00 */
[----:B0-----:R-:W4:Y:S04]  /*3e890*/  LDL.64 R16, [R1+0x160] ;  /* 0x0001600001107983 */ /* 0x001f280000100a00 */
[----:B----4-:R0:W-:Y:S02]  /*3e8a0*/  STL.64 [R1+0x6ed0], R16 ;  /* 0x006ed01001007387 */ /* 0x0101e40000100a00 */
[----:B0-----:R-:W-:-:S02]  /*3e8b0*/  IMAD.MOV.U32 R16, RZ, RZ, R27 ;  /* 0x000000ffff107224 */ /* 0x001fc400078e001b */
[----:B---3--:R-:W-:Y:S02]  /*3e8c0*/  IMAD.MOV.U32 R17, RZ, RZ, R26 ;  /* 0x000000ffff117224 */ /* 0x008fe400078e001a */
[C---:B--2---:R-:W-:Y:S03]  /*3e8d0*/  HMMA.16816.F32 R24, R20.reuse, R24, R4 ;  /* 0x000000181418723c */ /* 0x044fe60000001804 */
[----:B------:R0:W-:Y:S04]  /*3e8e0*/  STL.64 [R1+0x6ee8], R16 ;  /* 0x006ee81001007387 */ /* 0x0001e80000100a00 */
[----:B0-----:R-:W2:Y:S04]  /*3e8f0*/  LDL.64 R16, [R1+0x1a0] ;  /* 0x0001a00001107983 */ /* 0x001ea80000100a00 */
[----:B------:R-:W3:Y:S04]  /*3e900*/  LDL.LU.64 R6, [R1+0x6f10] ;  /* 0x006f100001067983 */ /* 0x000ee80000300a00 */
[----:B------:R-:W3:Y:S08]  /*3e910*/  LDL.LU.64 R4, [R1+0x6f08] ;  /* 0x006f080001047983 */ /* 0x000ef00000300a00 */
[----:B------:R0:W-:Y:S04]  /*3e920*/  STL.64 [R1+0xd90], R24 ;  /* 0x000d901801007387 */ /* 0x0001e80000100a00 */
[----:B------:R-:W-:Y:S04]  /*3e930*/  STL.64 [R1+0xd98], R26 ;  /* 0x000d981a01007387 */ /* 0x000fe80000100a00 */
[----:B0-----:R-:W3:Y:S02]  /*3e940*/  LDL.LU.64 R24, [R1+0x6f00] ;  /* 0x006f000001187983 */ /* 0x001ee40000300a00 */
[----:B---3--:R-:W-:-:S15]  /*3e950*/  HMMA.16816.F32 R4, R20, R24, R4 ;  /* 0x000000181404723c */ /* 0x008fde0000001804 */
[----:B------:R-:W-:-:S08]  /*3e960*/  NOP ;  /* 0x0000000000007918 */ /* 0x000fd00000000000 */
[----:B------:R0:W-:Y:S04]  /*3e970*/  STL.64 [R1+0xd80], R4 ;  /* 0x000d800401007387 */ /* 0x0001e80000100a00 */
[----:B------:R1:W-:Y:S04]  /*3e980*/  STL.64 [R1+0xd88], R6 ;  /* 0x000d880601007387 */ /* 0x0003e80000100a00 */
[----:B0-----:R-:W3:Y:S01]  /*3e990*/  LDL.LU.64 R4, [R1+0x6ef8] ;  /* 0x006ef80001047983 */ /* 0x001ee20000300a00 */
[----:B-1----:R-:W-:Y:S02]  /*3e9a0*/  IMAD.MOV.U32 R7, RZ, RZ, R24 ;  /* 0x000000ffff077224 */ /* 0x002fe400078e0018 */
[----:B------:R-:W-:-:S02]  /*3e9b0*/  IMAD.MOV.U32 R6, RZ, RZ, R25 ;  /* 0x000000ffff067224 */ /* 0x000fc400078e0019 */
[----:B------:R-:W2:Y:S04]  /*3e9c0*/  LDL.LU.64 R24, [R1+0x1760] ;  /* 0x0017600001187983 */ /* 0x000ea80000300a00 */
[----:B------:R-:W2:Y:S04]  /*3e9d0*/  LDL.LU.64 R26, [R1+0x1768] ;  /* 0x00176800011a7983 */ /* 0x000ea80000300a00 */
[----:B------:R-:W-:Y:S04]  /*3e9e0*/  STL.64 [R1+0x6e60], R6 ;  /* 0x006e600601007387 */ /* 0x000fe80000100a00 */
[----:B---3--:R0:W-:Y:S04]  /*3e9f0*/  STL.64 [R1+0x6e58], R4 ;  /* 0x006e580401007387 */ /* 0x0081e80000100a00 */
[----:B------:R-:W3:Y:S01]  /*3ea00*/  LDL.LU.64 R8, [R1+0x13d0] ;  /* 0x0013d00001087983 */ /* 0x000ee20000300a00 */
[----:B0-----:R-:W-:-:S02]  /*3ea10*/  IMAD.MOV.U32 R4, RZ, RZ, R11 ;  /* 0x000000ffff047224 */ /* 0x001fc400078e000b */
[----:B------:R-:W-:Y:S02]  /*3ea20*/  IMAD.MOV.U32 R5, RZ, RZ, R10 ;  /* 0x000000ffff057224 */ /* 0x000fe400078e000a */
[----:B------:R-:W4:Y:S01]  /*3ea30*/  LDL.LU.64 R10, [R1+0x13d8] ;  /* 0x0013d800010a7983 */ /* 0x000f220000300a00 */
[----:B--2---:R-:W-:Y:S03]  /*3ea40*/  HMMA.16816.F32 R24, R20, R16, R24 ;  /* 0x000000101418723c */ /* 0x004fe60000001818 */
[----:B----4-:R-:W-:Y:S04]  /*3ea50*/  STL.64 [R1+0x6ee0], R10 ;  /* 0x006ee00a01007387 */ /* 0x010fe80000100a00 */
[----:B---3--:R0:W-:Y:S04]  /*3ea60*/  STL.64 [R1+0x6ed8], R8 ;  /* 0x006ed80801007387 */ /* 0x0081e80000100a00 */
[----:B------:R1:W-:Y:S04]  /*3ea70*/  STL.64 [R1+0x6e78], R4 ;  /* 0x006e780401007387 */ /* 0x0003e80000100a00 */
[----:B0-----:R-:W2:Y:S01]  /*3ea80*/  LDL.LU.64 R8, [R1+0x1670] ;  /* 0x0016700001087983 */ /* 0x001ea20000300a00 */
[----:B-1----:R-:W-:-:S02]  /*3ea90*/  IMAD.MOV.U32 R4, RZ, RZ, R15 ;  /* 0x000000ffff047224 */ /* 0x002fc400078e000f */
[----:B------:R-:W-:Y:S01]  /*3eaa0*/  IMAD.MOV.U32 R5, RZ, RZ, R14 ;  /* 0x000000ffff057224 */ /* 0x000fe200078e000e */
[----:B------:R-:W2:Y:S04]  /*3eab0*/  LDL.LU.64 R10, [R1+0x1678] ;  /* 0x00167800010a7983 */ /* 0x000ea80000300a00 */
[----:B------:R-:W3:Y:S04]  /*3eac0*/  LDL.LU.64 R12, [R1+0x13f0] ;  /* 0x0013f000010c7983 */ /* 0x000ee80000300a00 */
[----:B------:R-:W3:Y:S04]  /*3ead0*/  LDL.LU.64 R14, [R1+0x13f8] ;  /* 0x0013f800010e7983 */ /* 0x000ee80000300a00 */
[----:B------:R0:W-:Y:S04]  /*3eae0*/  STL.64 [R1+0x6e90], R4 ;  /* 0x006e900401007387 */ /* 0x0001e80000100a00 */
[----:B0-----:R-:W4:Y:S04]  /*3eaf0*/  LDL.64 R4, [R1+0x130] ;  /* 0x0001300001047983 */ /* 0x001f280000100a00 */
[----:B----4-:R0:W-:Y:S02]  /*3eb00*/  STL.64 [R1+0x6ea8], R4 ;  /* 0x006ea80401007387 */ /* 0x0101e40000100a00 */
[----:B0-----:R-:W-:-:S02]  /*3eb10*/  IMAD.MOV.U32 R4, RZ, RZ, R29 ;  /* 0x000000ffff047224 */ /* 0x001fc400078e001d */
[----:B------:R-:W-:-:S05]  /*3eb20*/  IMAD.MOV.U32 R5, RZ, RZ, R28 ;  /* 0x000000ffff057224 */ /* 0x000fca00078e001c */
[----:B------:R0:W-:Y:S04]  /*3eb30*/  STL.64 [R1+0x6ec0], R4 ;  /* 0x006ec00401007387 */ /* 0x0001e80000100a00 */
[----:B0-----:R-:W4:Y:S04]  /*3eb40*/  LDL.LU.64 R4, [R1+0x13e0] ;  /* 0x0013e00001047983 */ /* 0x001f280000300a00 */
[----:B------:R-:W4:Y:S04]  /*3eb50*/  LDL.LU.64 R6, [R1+0x13e8] ;  /* 0x0013e80001067983 */ /* 0x000f280000300a00 */
[----:B------:R0:W-:Y:S04]  /*3eb60*/  STL.64 [R1+0xd70], R24 ;  /* 0x000d701801007387 */ /* 0x0001e80000100a00 */
[----:B------:R1:W-:Y:S04]  /*3eb70*/  STL.64 [R1+0xd78], R26 ;  /* 0x000d781a01007387 */ /* 0x0003e80000100a00 */
[----:B0-----:R-:W3:Y:S01]  /*3eb80*/  LDL.LU.64 R24, [R1+0x6ef0] ;  /* 0x006ef00001187983 */ /* 0x001ee20000300a00 */
[----:B-1----:R-:W-:-:S02]  /*3eb90*/  IMAD.MOV.U32 R27, RZ, RZ, R16 ;  /* 0x000000ffff1b7224 */ /* 0x002fc400078e0010 */
[----:B------:R-:W-:Y:S02]  /*3eba0*/  IMAD.MOV.U32 R26, RZ, RZ, R17 ;  /* 0x000000ffff1a7224 */ /* 0x000fe400078e0011 */
[----:B------:R-:W2:Y:S04]  /*3ebb0*/  LDL.LU.64 R16, [R1+0x6ee8] ;  /* 0x006ee80001107983 */ /* 0x000ea80000300a00 */
[----:B------:R-:W-:Y:S01]  /*3ebc0*/  STL.64 [R1+0x6e70], R26 ;  /* 0x006e701a01007387 */ /* 0x000fe20000100a00 */
[----:B--2---:R-:W-:Y:S03]  /*3ebd0*/  HMMA.16816.F32 R16, R20, R16, R8 ;  /* 0x000000101410723c */ /* 0x004fe60000001808 */
[----:B---3--:R0:W-:Y:S04]  /*3ebe0*/  STL.64 [R1+0x6e68], R24 ;  /* 0x006e681801007387 */ /* 0x0081e80000100a00 */
[----:B------:R-:W2:Y:S04]  /*3ebf0*/  LDL.LU.64 R10, [R1+0x6ee0] ;  /* 0x006ee000010a7983 */ /* 0x000ea80000300a00 */
[----:B------:R-:W2:Y:S01]  /*3ec00*/  LDL.LU.64 R8, [R1+0x6ed8] ;  /* 0x006ed80001087983 */ /* 0x000ea20000300a00 */
[----:B0-----:R-:W-:-:S02]  /*3ec10*/  IMAD.MOV.U32 R24, RZ, RZ, R2 ;  /* 0x000000ffff187224 */ /* 0x001fc400078e0002 */
[----:B------:R-:W-:-:S07]  /*3ec20*/  IMAD.MOV.U32 R25, RZ, RZ, R0 ;  /* 0x000000ffff197224 */ /* 0x000fce00078e0000 */
[C---:B------:R-:W-:Y:S02]  /*3ec30*/  HMMA.16816.F32 R24, R20.reuse, R24, R12 ;  /* 0x000000181418723c */ /* 0x040fe4000000180c */
[----:B------:R0:W-:Y:S04]  /*3ec40*/  STL.64 [R1+0xd60], R16 ;  /* 0x000d601001007387 */ /* 0x0001e80000100a00 */
[----:B------:R-:W-:Y:S04]  /*3ec50*/  STL.64 [R1+0xd68], R18 ;  /* 0x000d681201007387 */ /* 0x000fe80000100a00 */
[----:B0-----:R-:W2:Y:S04]  /*3ec60*/  LDL.LU.64 R16, [R1+0x6ed0] ;  /* 0x006ed00001107983 */ /* 0x001ea80000300a00 */
[----:B------:R-:W4:Y:S09]  /*3ec70*/  LDL.LU.64 R12, [R1+0x6ec8] ;  /* 0x006ec800010c7983 */ /* 0x000f320000300a00 */
[----:B------:R0:W-:Y:S04]  /*3ec80*/  STL.64 [R1+0xd50], R24 ;  /* 0x000d501801007387 */ /* 0x0001e80000100a00 */
[----:B------:R1:W-:Y:S01]  /*3ec90*/  STL.64 [R1+0xd58], R26 ;  /* 0x000d581a01007387 */ /* 0x0003e20000100a00 */
[C---:B----4-:R-:W-:Y:S06]  /*3eca0*/  HMMA.16816.F32 R12, R20.reuse, R12, R4 ;  /* 0x0000000c140c723c */ /* 0x050fec0000001804 */
[----:B--2---:R-:W-:Y:S01]  /*3ecb0*/  HMMA.16816.F32 R8, R20, R16, R8 ;  /* 0x000000101408723c */ /* 0x004fe20000001808 */
[----:B------:R-:W2:-:S15]  /*3ecc0*/  LDL.LU.64 R4, [R1+0x13c0] ;  /* 0x0013c00001047983 */ /* 0x000e9e0000300a00 */
[----:B------:R-:W-:-:S01]  /*3ecd0*/  NOP ;  /* 0x0000000000007918 */ /* 0x000fc20000000000 */
[----:B------:R-:W-:Y:S04]  /*3ece0*/  STL.64 [R1+0xd40], R12 ;  /* 0x000d400c01007387 */ /* 0x000fe80000100a00 */
[----:B------:R-:W-:Y:S04]  /*3ecf0*/  STL.64 [R1+0xd48], R14 ;  /* 0x000d480e01007387 */ /* 0x000fe80000100a00 */
[----:B------:R-:W2:Y:S04]  /*3ed00*/  LDL.LU.64 R6, [R1+0x13c8] ;  /* 0x0013c80001067983 */ /* 0x000ea80000300a00 */
[----:B------:R-:W-:Y:S04]  /*3ed10*/  STL.64 [R1+0xd30], R8 ;  /* 0x000d300801007387 */ /* 0x000fe80000100a00 */
[----:B------:R-:W-:Y:S04]  /*3ed20*/  STL.64 [R1+0xd38], R10 ;  /* 0x000d380a01007387 */ /* 0x000fe80000100a00 */
[----:B0-----:R-:W3:Y:S04]  /*3ed30*/  LDL.LU.64 R24, [R1+0x1380] ;  /* 0x0013800001187983 */ /* 0x001ee80000300a00 */
[----:B-1----:R-:W4:Y:S04]  /*3ed40*/  LDL.LU.64 R26, [R1+0x1388] ;  /* 0x00138800011a7983 */ /* 0x002f280000300a00 */
[----:B----4-:R-:W-:Y:S04]  /*3ed50*/  STL.64 [R1+0x6e88], R26 ;  /* 0x006e881a01007387 */ /* 0x010fe80000100a00 */
[----:B---3--:R0:W-:Y:S04]  /*3ed60*/  STL.64 [R1+0x6e80], R24 ;  /* 0x006e801801007387 */ /* 0x0081e80000100a00 */
[----:B0-----:R-:W3:Y:S04]  /*3ed70*/  LDL.LU.64 R24, [R1+0x1390] ;  /* 0x0013900001187983 */ /* 0x001ee80000300a00 */
[----:B------:R-:W4:Y:S04]  /*3ed80*/  LDL.LU.64 R26, [R1+0x1398] ;  /* 0x00139800011a7983 */ /* 0x000f280000300a00 */
        /* <DEDUP_REMOVED lines=9> */
[----:B------:R-:W4:Y:S04]  /*3ee20*/  LDL.LU.64 R14, [R1+0x1378] ;  /* 0x00137800010e7983 */ /* 0x000f280000300a00 */
[----:B------:R-:W4:Y:S04]  /*3ee30*/  LDL.LU.64 R8, [R1+0x350] ;  /* 0x0003500001087983 */ /* 0x000f280000300a00 */
[----:B------:R-:W4:Y:S04]  /*3ee40*/  LDL.LU.64 R10, [R1+0x358] ;  /* 0x00035800010a7983 */ /* 0x000f280000300a00 */
[----:B------:R0:W-:Y:S04]  /*3ee50*/  STL.64 [R1+0x6e00], R16 ;  /* 0x006e001001007387 */ /* 0x0001e80000100a00 */
[----:B0-----:R-:W2:Y:S02]  /*3ee60*/  LDL.64 R16, [R1+0x150] ;  /* 0x0001500001107983 */ /* 0x001ea40000100a00 */
[----:B--2---:R-:W-:-:S15]  /*3ee70*/  HMMA.16816.F32 R4, R20, R16, R4 ;  /* 0x000000101404723c */ /* 0x004fde0000001804 */
[----:B------:R-:W-:-:S08]  /*3ee80*/  NOP ;  /* 0x0000000000007918 */ /* 0x000fd00000000000 */
[----:B------:R0:W-:Y:S04]  /*3ee90*/  STL.64 [R1+0xd20], R4 ;  /* 0x000d200401007387 */ /* 0x0001e80000100a00 */
[----:B------:R3:W-:Y:S04]  /*3eea0*/  STL.64 [R1+0xd28], R6 ;  /* 0x000d280601007387 */ /* 0x0007e80000100a00 */
[----:B0-----:R-:W3:Y:S01]  /*3eeb0*/  LDL.LU.64 R4, [R1+0x6ec0] ;  /* 0x006ec00001047983 */ /* 0x001ee20000300a00 */
[----:B------:R-:W-:Y:S02]  /*3eec0*/  IMAD.MOV.U32 R0, RZ, RZ, R17 ;  /* 0x000000ffff007224 */ /* 0x000fe400078e0011 */
[----:B------:R-:W-:-:S02]  /*3eed0*/  IMAD.MOV.U32 R2, RZ, RZ, R16 ;  /* 0x000000ffff027224 */ /* 0x000fc400078e0010 */
[----:B------:R-:W2:Y:S04]  /*3eee0*/  LDL.LU.64 R16, [R1+0x1a30] ;  /* 0x001a300001107983 */ /* 0x000ea80000300a00 */
[----:B------:R-:W2:Y:S04]  /*3eef0*/  LDL.LU.64 R18, [R1+0x1a38] ;  /* 0x001a380001127983 */ /* 0x000ea80000300a00 */
[----:B------:R-:W-:Y:S04]  /*3ef00*/  STL [R1+0x6e1c], R0 ;  /* 0x006e1c0001007387 */ /* 0x000fe80000100800 */
[----:B------:R-:W-:Y:S01]  /*3ef10*/  STL [R1+0x6e18], R2 ;  /* 0x006e180201007387 */ /* 0x000fe20000100800 */
[----:B---3--:R-:W-:Y:S03]  /*3ef20*/  HMMA.16816.F32 R4, R20, R4, R24 ;  /* 0x000000041404723c */ /* 0x008fe60000001818 */
[----:B------:R-:W3:Y:S04]  /*3ef30*/  LDL.LU.64 R26, [R1+0x6eb8] ;  /* 0x006eb800011a7983 */ /* 0x000ee80000300a00 */
[----:B------:R-:W3:-:S15]  /*3ef40*/  LDL.LU.64 R24, [R1+0x6eb0] ;  /* 0x006eb00001187983 */ /* 0x000ede0000300a00 */
[----:B------:R-:W-:-:S01]  /*3ef50*/  NOP ;  /* 0x0000000000007918 */ /* 0x000fc20000000000 */
        /* <DEDUP_REMOVED lines=9> */
[----:B------:R-:W3:Y:S04]  /*3eff0*/  LDL.LU.64 R24, [R1+0x6e98] ;  /* 0x006e980001187983 */ /* 0x000ee80000300a00 */
[----:B------:R-:W3:Y:S02]  /*3f000*/  LDL.LU.64 R4, [R1+0x6e90] ;  /* 0x006e900001047983 */ /* 0x000ee40000300a00 */
        /* <DEDUP_REMOVED lines=9> */
[----:B------:R-:W4:-:S15]  /*3f0a0*/  LDL.LU.64 R24, [R1+0x6e68] ;  /* 0x006e680001187983 */ /* 0x000f1e0000300a00 */
[----:B------:R-:W-:-:S02]  /*3f0b0*/  NOP ;  /* 0x0000000000007918 */ /* 0x000fc40000000000 */
[----:B------:R-:W-:Y:S04]  /*3f0c0*/  STL.64 [R1+0xce0], R4 ;  /* 0x000ce00401007387 */ /* 0x000fe80000100a00 */
[----:B------:R0:W-:Y:S04]  /*3f0d0*/  STL.64 [R1+0xce8], R6 ;  /* 0x000ce80601007387 */ /* 0x0001e80000100a00 */
[----:B0-----:R-:W3:Y:S04]  /*3f0e0*/  LDL.LU.64 R6, [R1+0x6e60] ;  /* 0x006e600001067983 */ /* 0x001ee80000300a00 */
[----:B------:R-:W2:Y:S01]  /*3f0f0*/  LDL.LU.64 R4, [R1+0x6e58] ;  /* 0x006e580001047983 */ /* 0x000ea20000300a00 */
[----:B----4-:R-:W-:-:S15]  /*3f100*/  HMMA.16816.F32 R12, R20, R24, R12 ;  /* 0x00000018140c723c */ /* 0x010fde000000180c */
[----:B------:R-:W-:-:S08]  /*3f110*/  NOP ;  /* 0x0000000000007918 */ /* 0x000fd00000000000 */
[----:B------:R0:W-:Y:S04]  /*3f120*/  STL.64 [R1+0xcd0], R12 ;  /* 0x000cd00c01007387 */ /* 0x0001e80000100a00 */
[----:B------:R1:W-:Y:S04]  /*3f130*/  STL.64 [R1+0xcd8], R14 ;  /* 0x000cd80e01007387 */ /* 0x0003e80000100a00 */
[----:B0-----:R-:W4:Y:S04]  /*3f140*/  LDL.LU.64 R12, [R1+0x6e50] ;  /* 0x006e5000010c7983 */ /* 0x001f280000300a00 */
[----:B------:R-:W-:Y:S01]  /*3f150*/  STL.64 [R1+0x6d88], R24 ;  /* 0x006d881801007387 */ /* 0x000fe20000100a00 */
[----:B----4-:R-:W-:Y:S03]  /*3f160*/  HMMA.16816.F32 R20, R20, R12, R8 ;  /* 0x0000000c1414723c */ /* 0x010fe60000001808 */
[----:B------:R-:W4:Y:S04]  /*3f170*/  LDL.LU.64 R8, [R1+0x6e48] ;  /* 0x006e480001087983 */ /* 0x000f280000300a00 */
[----:B------:R-:W-:-:S02]  /*3f180*/  IMAD.MOV.U32 R11, RZ, RZ, R12 ;  /* 0x000000ffff0b7224 */ /* 0x000fc400078e000c */
[----:B------:R-:W-:-:S14]  /*3f190*/  IMAD.MOV.U32 R10, RZ, RZ, R13 ;  /* 0x000000ffff0a7224 */ /* 0x000fdc00078e000d */
[----:B------:R0:W-:Y:S04]  /*3f1a0*/  STL.64 [R1+0x420], R20 ;  /* 0x0004201401007387 */ /* 0x0001e80000100a00 */
[----:B------:R3:W-:Y:S04]  /*3f1b0*/  STL.64 [R1+0x428], R22 ;  /* 0x0004281601007387 */ /* 0x0007e80000100a00 */
[----:B-1----:R-:W4:Y:S04]  /*3f1c0*/  LDL.LU.64 R14, [R1+0x6e40] ;  /* 0x006e4000010e7983 */ /* 0x002f280000300a00 */
[----:B------:R-:W4:Y:S04]  /*3f1d0*/  LDL.LU.64 R12, [R1+0x6e38] ;  /* 0x006e3800010c7983 */ /* 0x000f280000300a00 */
[----:B0-----:R-:W4:Y:S04]  /*3f1e0*/  LDL.LU.64 R20, [R1+0x1b40] ;  /* 0x001b400001147983 */ /* 0x001f280000300a00 */
[----:B---3--:R-:W4:Y:S04]  /*3f1f0*/  LDL.LU.64 R22, [R1+0x1b48] ;  /* 0x001b480001167983 */ /* 0x008f280000300a00 */
[----:B--2---:R0:W-:Y:S01]  /*3f200*/  STL.64 [R1+0x6e08], R4 ;  /* 0x006e080401007387 */ /* 0x0041e20000100a00 */
[----:B----4-:R-:W-:Y:S03]  /*3f210*/  HMMA.16816.F32 R20, R12, R4, R20 ;  /* 0x000000040c14723c */ /* 0x010fe60000001814 */
[----:B0-----:R-:W2:-:S15]  /*3f220*/  LDL.64 R4, [R1] ;  /* 0x0000000001047983 */ /* 0x001e9e0000100a00 */
[----:B------:R-:W-:-:S05]  /*3f230*/  NOP ;  /* 0x0000000000007918 */ /* 0x000fca0000000000 */
[----:B------:R-:W-:Y:S04]  /*3f240*/  STL.64 [R1+0x3e0], R20 ;  /* 0x0003e01401007387 */ /* 0x000fe80000100a00 */
[----:B------:R0:W-:Y:S02]  /*3f250*/  STL.64 [R1+0x3e8], R22 ;  /* 0x0003e81601007387 */ /* 0x0001e40000100a00 */
[----:B0-----:R-:W-:Y:S02]  /*3f260*/  HMMA.16816.F32 R20, R12, R8, R16 ;  /* 0x000000080c14723c */ /* 0x001fe40000001810 */
[----:B------:R-:W3:Y:S04]  /*3f270*/  LDL.64 R16, [R1+0x180] ;  /* 0x0001800001107983 */ /* 0x000ee80000100a00 */
[----:B---3--:R0:W-:-:S15]  /*3f280*/  STL.64 [R1+0x6e10], R16 ;  /* 0x006e101001007387 */ /* 0x0081de0000100a00 */
[----:B------:R-:W-:-:S02]  /*3f290*/  NOP ;  /* 0x0000000000007918 */ /* 0x000fc40000000000 */
[----:B------:R-:W-:Y:S04]  /*3f2a0*/  STL.64 [R1+0x3d0], R20 ;  /* 0x0003d01401007387 */ /* 0x000fe80000100a00 */
[----:B------:R-:W-:Y:S04]  /*3f2b0*/  STL.64 [R1+0x3d8], R22 ;  /* 0x0003d81601007387 */ /* 0x000fe80000100a00 */
[----:B------:R-:W1:Y:S04]  /*3f2c0*/  LDSM.16.MT88.4 R20, [R3+UR4+0x200] ;  /* 0x000200040314783b */ /* 0x000e680008004200 */
[----:B0-----:R-:W2:Y:S04]  /*3f2d0*/  LDL.LU.64 R16, [R1+0x1930] ;  /* 0x0019300001107983 */ /* 0x001ea80000300a00 */
[----:B------:R-:W2:Y:S04]  /*3f2e0*/  LDL.LU.64 R18, [R1+0x1938] ;  /* 0x0019380001127983 */ /* 0x000ea80000300a00 */
[----:B------:R-:W-:Y:S04]  /*3f2f0*/  STL [R1+0x6d5c], R8 ;  /* 0x006d5c0801007387 */ /* 0x000fe80000100800 */
[----:B------:R-:W-:Y:S04]  /*3f300*/  STL [R1+0x6d58], R9 ;  /* 0x006d580901007387 */ /* 0x000fe80000100800 */
[----:B------:R-:W-:Y:S04]  /*3f310*/  STL [R1+0x6d50], R3 ;  /* 0x006d500301007387 */ /* 0x000fe80000100800 */
[----:B-1----:R-:W-:Y:S04]  /*3f320*/  STL.64 [R1+0x6c70], R22 ;  /* 0x006c701601007387 */ /* 0x002fe80000100a00 */
[----:B------:R0:W-:Y:S02]  /*3f330*/  STL.64 [R1+0x6c68], R20 ;  /* 0x006c681401007387 */ /* 0x0001e40000100a00 */
[----:B0-----:R-:W-:-:S02]  /*3f340*/  IMAD.MOV.U32 R20, RZ, RZ, R11 ;  /* 0x000000ffff147224 */ /* 0x001fc400078e000b */
[----:B------:R-:W-:-:S05]  /*3f350*/  IMAD.MOV.U32 R21, RZ, RZ, R10 ;  /* 0x000000ffff157224 */ /* 0x000fca00078e000a */
[----:B------:R0:W-:Y:S04]  /*3f360*/  STL.64 [R1+0x6d90], R20 ;  /* 0x006d901401007387 */ /* 0x0001e80000100a00 */
[----:B0-----:R-:W3:Y:S01]  /*3f370*/  LDL.64 R20, [R1+0x170] ;  /* 0x0001700001147983 */ /* 0x001ee20000100a00 */
[----:B--2---:R-:W-:Y:S03]  /*3f380*/  HMMA.16816.F32 R8, R12, R4, R16 ;  /* 0x000000040c08723c */ /* 0x004fe60000001810 */
[----:B---3--:R0:W-:-:S15]  /*3f390*/  STL.64 [R1+0x6e20], R20 ;  /* 0x006e201401007387 */ /* 0x0081de0000100a00 */
[----:B------:R-:W-:-:S05]  /*3f3a0*/  NOP ;  /* 0x0000000000007918 */ /* 0x000fca0000000000 */
[----:B------:R-:W-:Y:S04]  /*3f3b0*/  STL.64 [R1+0xbf0], R8 ;  /* 0x000bf00801007387 */ /* 0x000fe80000100a00 */
[----:B------:R-:W-:Y:S04]  /*3f3c0*/  STL.64 [R1+0xbf8], R10 ;  /* 0x000bf80a01007387 */ /* 0x000fe80000100a00 */
[----:B------:R-:W2:Y:S04]  /*3f3d0*/  LDL.LU.64 R16, [R1+0x1730] ;  /* 0x0017300001107983 */ /* 0x000ea80000300a00 */
[----:B------:R-:W3:Y:S01]  /*3f3e0*/  LDL.LU.64 R18, [R1+0x1738] ;  /* 0x0017380001127983 */ /* 0x000ee20000300a00 */
[----:B------:R-:W-:-:S02]  /*3f3f0*/  IMAD.MOV.U32 R29, RZ, RZ, R4 ;  /* 0x000000ffff1d7224 */ /* 0x000fc400078e0004 */
[----:B------:R-:W-:Y:S02]  /*3f400*/  IMAD.MOV.U32 R28, RZ, RZ, R5 ;  /* 0x000000ffff1c7224 */ /* 0x000fe400078e0005 */
[----:B0-----:R-:W-:Y:S02]  /*3f410*/  IMAD.MOV.U32 R20, RZ, RZ, R7 ;  /* 0x000000ffff147224 */ /* 0x001fe400078e0007 */
[----:B------:R-:W-:Y:S01]  /*3f420*/  IMAD.MOV.U32 R21, RZ, RZ, R6 ;  /* 0x000000ffff157224 */ /* 0x000fe200078e0006 */
[----:B---3--:R-:W-:Y:S04]  /*3f430*/  STL.64 [R1+0x6e30], R18 ;  /* 0x006e301201007387 */ /* 0x008fe80000100a00 */
[----:B--2---:R0:W-:Y:S04]  /*3f440*/  STL.64 [R1+0x6e28], R16 ;  /* 0x006e281001007387 */ /* 0x0041e80000100a00 */
[----:B0-----:R-:W2:Y:S04]  /*3f450*/  LDL.LU.64 R16, [R1+0x1830] ;  /* 0x0018300001107983 */ /* 0x001ea80000300a00 */
[----:B------:R-:W2:Y:S04]  /*3f460*/  LDL.LU.64 R18, [R1+0x1838] ;  /* 0x0018380001127983 */ /* 0x000ea80000300a00 */
[----:B------:R-:W3:Y:S04]  /*3f470*/  LDL.LU.64 R4, [R1+0x1630] ;  /* 0x0016300001047983 */ /* 0x000ee80000300a00 */
[----:B------:R-:W3:Y:S04]  /*3f480*/  LDL.LU.64 R6, [R1+0x1638] ;  /* 0x0016380001067983 */ /* 0x000ee80000300a00 */
[----:B------:R-:W4:Y:S04]  /*3f490*/  LDL.LU.64 R8, [R1+0x12d0] ;  /* 0x0012d00001087983 */ /* 0x000f280000300a00 */
[----:B------:R-:W4:Y:S04]  /*3f4a0*/  LDL.LU.64 R10, [R1+0x12d8] ;  /* 0x0012d800010a7983 */ /* 0x000f280000300a00 */
[----:B------:R-:W2:Y:S04]  /*3f4b0*/  LDL.64 R24, [R1+0x110] ;  /* 0x0001100001187983 */ /* 0x000ea80000100a00 */
[----:B--2---:R0:W-:Y:S04]  /*3f4c0*/  STL.64 [R1+0x6d98], R24 ;  /* 0x006d981801007387 */ /* 0x0041e80000100a00 */
[----:B0-----:R-:W2:Y:S01]  /*3f4d0*/  LDL.64 R24, [R1+0x120] ;  /* 0x0001200001187983 */ /* 0x001ea20000100a00 */
[----:B------:R-:W-:Y:S03]  /*3f4e0*/  HMMA.16816.F32 R20, R12, R20, R16 ;  /* 0x000000140c14723c */ /* 0x000fe60000001810 */
[----:B--2---:R0:W-:Y:S04]  /*3f4f0*/  STL.64 [R1+0x6db0], R24 ;  /* 0x006db01801007387 */ /* 0x0041e80000100a00 */
[----:B------:R-:W-:Y:S04]  /*3f500*/  STL [R1+0x6d64], R28 ;  /* 0x006d641c01007387 */ /* 0x000fe80000100800 */
[----:B------:R-:W-:Y:S04]  /*3f510*/  STL [R1+0x6d60], R29 ;  /* 0x006d601d01007387 */ /* 0x000fe80000100800 */
[----:B------:R-:W2:Y:S04]  /*3f520*/  LDL.LU.64 R18, [R1+0x6e30] ;  /* 0x006e300001127983 */ /* 0x000ea80000300a00 */
[----:B------:R-:W2:Y:S04]  /*3f530*/  LDL.LU.64 R16, [R1+0x6e28] ;  /* 0x006e280001107983 */ /* 0x000ea80000300a00 */
[----:B------:R1:W-:Y:S04]  /*3f540*/  STL.64 [R1+0xbe0], R20 ;  /* 0x000be01401007387 */ /* 0x0003e80000100a00 */
[----:B------:R-:W-:Y:S01]  /*3f550*/  STL.64 [R1+0xbe8], R22 ;  /* 0x000be81601007387 */ /* 0x000fe20000100a00 */
[----:B0-----:R-:W-:-:S02]  /*3f560*/  IMAD.MOV.U32 R24, RZ, RZ, R0 ;  /* 0x000000ffff187224 */ /* 0x001fc400078e0000 */
[----:B------:R-:W-:Y:S01]  /*3f570*/  IMAD.MOV.U32 R25, RZ, RZ, R2 ;  /* 0x000000ffff197224 */ /* 0x000fe200078e0002 */
[----:B-1----:R-:W4:Y:S04]  /*3f580*/  LDL.LU.64 R20, [R1+0x6e20] ;  /* 0x006e200001147983 */ /* 0x002f280000300a00 */
[----:B------:R-:W4:Y:S04]  /*3f590*/  LDL.LU R0, [R1+0x6e1c] ;  /* 0x006e1c0001007983 */ /* 0x000f280000300800 */
[----:B------:R-:W4:Y:S04]  /*3f5a0*/  LDL.LU R2, [R1+0x6e18] ;  /* 0x006e180001027983 */ /* 0x000f280000300800 */
[----:B------:R0:W-:Y:S02]  /*3f5b0*/  STL.64 [R1+0x6dc8], R24 ;  /* 0x006dc81801007387 */ /* 0x0001e40000100a00 */
[----:B0-----:R-:W-:-:S02]  /*3f5c0*/  IMAD.MOV.U32 R24, RZ, RZ, R27 ;  /* 0x000000ffff187224 */ /* 0x001fc400078e001b */
[----:B------:R-:W-:-:S07]  /*3f5d0*/  IMAD.MOV.U32 R25, RZ, RZ, R26 ;  /* 0x000000ffff197224 */ /* 0x000fce00078e001a */
[----:B--2---:R-:W-:Y:S01]  /*3f5e0*/  HMMA.16816.F32 R24, R12, R24, R16 ;  /* 0x000000180c18723c */ /* 0x004fe20000001810 */
[----:B------:R-:W2:-:S15]  /*3f5f0*/  LDL.LU.64 R16, [R1+0x6e10] ;  /* 0x006e100001107983 */ /* 0x000e9e0000300a00 */
[----:B------:R-:W-:-:S07]  /*3f600*/  NOP ;  /* 0x0000000000007918 */ /* 0x000fce0000000000 */
[----:B------:R0:W-:Y:S04]  /*3f610*/  STL.64 [R1+0xbd0], R24 ;  /* 0x000bd01801007387 */ /* 0x0001e80000100a00 */
[----:B------:R-:W-:Y:S04]  /*3f620*/  STL.64 [R1+0xbd8], R26 ;  /* 0x000bd81a01007387 */ /* 0x000fe80000100a00 */
[----:B0-----:R-:W3:Y:S04]  /*3f630*/  LDL.64 R24, [R1+0x140] ;  /* 0x0001400001187983 */ /* 0x001ee80000100a00 */
[----:B---3--:R0:W-:Y:S04]  /*3f640*/  STL.64 [R1+0x6de0], R24 ;  /* 0x006de01801007387 */ /* 0x0081e80000100a00 */
[----:B0-----:R-:W3:Y:S02]  /*3f650*/  LDL.64 R24, [R1+0x190] ;  /* 0x0001900001187983 */ /* 0x001ee40000100a00 */
[----:B---3--:R-:W-:-:S15]  /*3f660*/  HMMA.16816.F32 R4, R12, R24, R4 ;  /* 0x000000180c04723c */ /* 0x008fde0000001804 */
[----:B------:R-:W-:-:S08]  /*3f670*/  NOP ;  /* 0x0000000000007918 */ /* 0x000fd00000000000 */
[----:B------:R0:W-:Y:S04]  /*3f680*/  STL.64 [R1+0xbc0], R4 ;  /* 0x000bc00401007387 */ /* 0x0001e80000100a00 */
[----:B------:R1:W-:Y:S04]  /*3f690*/  STL.64 [R1+0xbc8], R6 ;  /* 0x000bc80601007387 */ /* 0x0003e80000100a00 */
[----:B0-----:R-:W3:Y:S01]  /*3f6a0*/  LDL.LU.64 R4, [R1+0x6e08] ;  /* 0x006e080001047983 */ /* 0x001ee20000300a00 */
[----:B-1----:R-:W-:Y:S02]  /*3f6b0*/  IMAD.MOV.U32 R7, RZ, RZ, R24 ;  /* 0x000000ffff077224 */ /* 0x002fe400078e0018 */
[----:B------:R-:W-:-:S02]  /*3f6c0*/  IMAD.MOV.U32 R6, RZ, RZ, R25 ;  /* 0x000000ffff067224 */ /* 0x000fc400078e0019 */
[----:B----4-:R-:W-:Y:S02]  /*3f6d0*/  IMAD.MOV.U32 R24, RZ, RZ, R2 ;  /* 0x000000ffff187224 */ /* 0x010fe400078e0002 */
[----:B------:R-:W-:-:S05]  /*3f6e0*/  IMAD.MOV.U32 R25, RZ, RZ, R0 ;  /* 0x000000ffff197224 */ /* 0x000fca00078e0000 */
[----:B------:R0:W-:Y:S04]  /*3f6f0*/  STL.64 [R1+0x6df8], R24 ;  /* 0x006df81801007387 */ /* 0x0001e80000100a00 */
[----:B0-----:R-:W4:Y:S04]  /*3f700*/  LDL.LU.64 R24, [R1+0x12c0] ;  /* 0x0012c00001187983 */ /* 0x001f280000300a00 */
[----:B------:R-:W4:Y:S01]  /*3f710*/  LDL.LU.64 R26, [R1+0x12c8] ;  /* 0x0012c800011a7983 */ /* 0x000f220000300a00 */
[----:B--2---:R-:W-:Y:S03]  /*3f720*/  HMMA.16816.F32 R8, R12, R16, R8 ;  /* 0x000000100c08723c */ /* 0x004fe60000001808 */
[----:B------:R0:W-:Y:S01]  /*3f730*/  STL [R1+0x6d54], R7 ;  /* 0x006d540701007387 */ /* 0x0001e20000100800 */
[----:B------:R-:W-:-:S02]  /*3f740*/  IMAD.MOV.U32 R3, RZ, RZ, R21 ;  /* 0x000000ffff037224 */ /* 0x000fc400078e0015 */
[----:B0-----:R-:W-:-:S15]  /*3f750*/  IMAD.MOV.U32 R7, RZ, RZ, R20 ;  /* 0x000000ffff077224 */ /* 0x001fde00078e0014 */
[----:B------:R-:W-:-:S02]  /*3f760*/  NOP ;  /* 0x0000000000007918 */ /* 0x000fc40000000000 */
[----:B------:R-:W-:Y:S04]  /*3f770*/  STL.64 [R1+0xbb0], R8 ;  /* 0x000bb00801007387 */ /* 0x000fe80000100a00 */
[----:B------:R0:W-:Y:S02]  /*3f780*/  STL.64 [R1+0xbb8], R10 ;  /* 0x000bb80a01007387 */ /* 0x0001e40000100a00 */
[----:B0-----:R-:W-:Y:S02]  /*3f790*/  IMAD.MOV.U32 R11, RZ, RZ, R16 ;  /* 0x000000ffff0b7224 */ /* 0x001fe400078e0010 */
[----:B------:R-:W-:Y:S02]  /*3f7a0*/  IMAD.MOV.U32 R10, RZ, RZ, R17 ;  /* 0x000000ffff0a7224 */ /* 0x000fe400078e0011 */
[----:B------:R-:W2:Y:S01]  /*3f7b0*/  LDL.LU.64 R16, [R1+0x6e00] ;  /* 0x006e000001107983 */ /* 0x000ea20000300a00 */
[----:B----4-:R-:W-:-:S15]  /*3f7c0*/  HMMA.16816.F32 R24, R12, R20, R24 ;  /* 0x000000140c18723c */ /* 0x010fde0000001818 */
[----:B------:R-:W-:-:S08]  /*3f7d0*/  NOP ;  /* 0x0000000000007918 */ /* 0x000fd00000000000 */
[----:B------:R0:W-:Y:S04]  /*3f7e0*/  STL.64 [R1+0xba0], R24 ;  /* 0x000ba01801007387 */ /* 0x0001e80000100a00 */
[----:B------:R1:W-:Y:S04]  /*3f7f0*/  STL.64 [R1+0xba8], R26 ;  /* 0x000ba81a01007387 */ /* 0x0003e80000100a00 */
[----:B0-----:R-:W2:Y:S04]  /*3f800*/  LDL.LU.64 R24, [R1+0x12b0] ;  /* 0x0012b00001187983 */ /* 0x001ea80000300a00 */
[----:B-1----:R-:W2:Y:S04]  /*3f810*/  LDL.LU.64 R26, [R1+0x12b8] ;  /* 0x0012b800011a7983 */ /* 0x002ea80000300a00 */
[----:B------:R-:W4:Y:S04]  /*3f820*/  LDL.LU.64 R20, [R1+0x1260] ;  /* 0x0012600001147983 */ /* 0x000f280000300a00 */
[----:B------:R-:W3:Y:S04]  /*3f830*/  LDL.LU.64 R22, [R1+0x1268] ;  /* 0x0012680001167983 */ /* 0x000ee80000300a00 */
[----:B---3--:R-:W-:Y:S04]  /*3f840*/  STL.64 [R1+0x6da8], R22 ;  /* 0x006da81601007387 */ /* 0x008fe80000100a00 */
[----:B----4-:R0:W-:Y:S04]  /*3f850*/  STL.64 [R1+0x6da0], R20 ;  /* 0x006da01401007387 */ /* 0x0101e80000100a00 */
[----:B0-----:R-:W3:Y:S04]  /*3f860*/  LDL.LU.64 R20, [R1+0x1270] ;  /* 0x0012700001147983 */ /* 0x001ee80000300a00 */
[----:B------:R-:W4:Y:S04]  /*3f870*/  LDL.LU.64 R22, [R1+0x1278] ;  /* 0x0012780001167983 */ /* 0x000f280000300a00 */
[----:B----4-:R-:W-:Y:S04]  /*3f880*/  STL.64 [R1+0x6dc0], R22 ;  /* 0x006dc01601007387 */ /* 0x010fe80000100a00 */
[----:B---3--:R0:W-:Y:S04]  /*3f890*/  STL.64 [R1+0x6db8], R20 ;  /* 0x006db81401007387 */ /* 0x0081e80000100a00 */
[----:B0-----:R-:W3:Y:S04]  /*3f8a0*/  LDL.LU.64 R20, [R1+0x1280] ;  /* 0x0012800001147983 */ /* 0x001ee80000300a00 */
[----:B------:R-:W4:Y:S01]  /*3f8b0*/  LDL.LU.64 R22, [R1+0x1288] ;  /* 0x0012880001167983 */ /* 0x000f220000300a00 */
[----:B--2---:R-:W-:Y:S03]  /*3f8c0*/  HMMA.16816.F32 R24, R12, R16, R24 ;  /* 0x000000100c18723c */ /* 0x004fe60000001818 */
[----:B----4-:R-:W-:Y:S04]  /*3f8d0*/  STL.64 [R1+0x6dd8], R22 ;  /* 0x006dd81601007387 */ /* 0x010fe80000100a00 */
[----:B---3--:R0:W-:Y:S04]  /*3f8e0*/  STL.64 [R1+0x6dd0], R20 ;  /* 0x006dd01401007387 */ /* 0x0081e80000100a00 */
[----:B0-----:R-:W2:Y:S04]  /*3f8f0*/  LDL.LU.64 R20, [R1+0x1290] ;  /* 0x0012900001147983 */ /* 0x001ea80000300a00 */
[----:B------:R-:W3:Y:S04]  /*3f900*/  LDL.LU.64 R22, [R1+0x1298] ;  /* 0x0012980001167983 */ /* 0x000ee80000300a00 */
[----:B---3--:R-:W-:Y:S04]  /*3f910*/  STL.64 [R1+0x6df0], R22 ;  /* 0x006df01601007387 */ /* 0x008fe80000100a00 */
[----:B--2---:R0:W-:Y:S04]  /*3f920*/  STL.64 [R1+0x6de8], R20 ;  /* 0x006de81401007387 */ /* 0x0041e80000100a00 */
[----:B0-----:R-:W2:Y:S04]  /*3f930*/  LDL.LU.64 R20, [R1+0x12a0] ;  /* 0x0012a00001147983 */ /* 0x001ea80000300a00 */
[----:B------:R-:W2:Y:S04]  /*3f940*/  LDL.LU.64 R22, [R1+0x12a8] ;  /* 0x0012a80001167983 */ /* 0x000ea80000300a00 */
[----:B------:R-:W-:Y:S04]  /*3f950*/  STL.64 [R1+0x6d80], R6 ;  /* 0x006d800601007387 */ /* 0x000fe80000100a00 */
[----:B------:R0:W-:Y:S04]  /*3f960*/  STL.64 [R1+0x6d78], R4 ;  /* 0x006d780401007387 */ /* 0x0001e80000100a00 */
[----:B0-----:R-:W3:Y:S04]  /*3f970*/  LDL.LU.64 R4, [R1+0x1250] ;  /* 0x0012500001047983 */ /* 0x001ee80000300a00 */
[----:B------:R-:W3:Y:S04]  /*3f980*/  LDL.LU.64 R6, [R1+0x1258] ;  /* 0x0012580001067983 */ /* 0x000ee80000300a00 */
[----:B------:R0:W-:Y:S04]  /*3f990*/  STL.64 [R1+0xb90], R24 ;  /* 0x000b901801007387 */ /* 0x0001e80000100a00 */
[----:B------:R2:W-:Y:S04]  /*3f9a0*/  STL.64 [R1+0xb98], R26 ;  /* 0x000b981a01007387 */ /* 0x0005e80000100a00 */
[----:B0-----:R-:W2:Y:S01]  /*3f9b0*/  LDL.LU.64 R24, [R1+0x6df8] ;  /* 0x006df80001187983 */ /* 0x001ea20000300a00 */
[----:B------:R-:W-:-:S02]  /*3f9c0*/  IMAD.MOV.U32 R8, RZ, RZ, R16 ;  /* 0x000000ffff087224 */ /* 0x000fc400078e0010 */
[----:B------:R-:W-:Y:S02]  /*3f9d0*/  IMAD.MOV.U32 R9, RZ, RZ, R17 ;  /* 0x000000ffff097224 */ /* 0x000fe400078e0011 */
[----:B------:R-:W4:Y:S04]  /*3f9e0*/  LDL.LU.64 R16, [R1+0x340] ;  /* 0x0003400001107983 */ /* 0x000f280000300a00 */
[----:B------:R-:W4:Y:S01]  /*3f9f0*/  LDL.LU.64 R18, [R1+0x348] ;  /* 0x0003480001127983 */ /* 0x000f220000300a00 */
[----:B--2---:R-:W-:Y:S03]  /*3fa00*/  HMMA.16816.F32 R24, R12, R24, R20 ;  /* 0x000000180c18723c */ /* 0x004fe60000001814 */
[----:B------:R-:W2:Y:S04]  /*3fa10*/  LDL.LU.64 R22, [R1+0x6df0] ;  /* 0x006df00001167983 */ /* 0x000ea80000300a00 */
[----:B------:R-:W2:-:S15]  /*3fa20*/  LDL.LU.64 R20, [R1+0x6de8] ;  /* 0x006de80001147983 */ /* 0x000e9e0000300a00 */
[----:B------:R-:W-:-:S01]  /*3fa30*/  NOP ;  /* 0x0000000000007918 */ /* 0x000fc20000000000 */
[----:B------:R0:W-:Y:S04]  /*3fa40*/  STL.64 [R1+0xb80], R24 ;  /* 0x000b801801007387 */ /* 0x0001e80000100a00 */
[----:B------:R-:W-:Y:S04]  /*3fa50*/  STL.64 [R1+0xb88], R26 ;  /* 0x000b881a01007387 */ /* 0x000fe80000100a00 */
[----:B0-----:R-:W2:Y:S02]  /*3fa60*/  LDL.LU.64 R24, [R1+0x6de0] ;  /* 0x006de00001187983 */ /* 0x001ea40000300a00 */
        /* <DEDUP_REMOVED lines=23> */
[----:B--2---:R-:W-:-:S15]  /*3fbe0*/  HMMA.16816.F32 R20, R12, R24, R20 ;  /* 0x000000180c14723c */ /* 0x004fde0000001814 */
[----:B------:R-:W-:-:S08]  /*3fbf0*/  NOP ;  /* 0x0000000000007918 */ /* 0x000fd00000000000 */
[----:B------:R0:W-:Y:S04]  /*3fc00*/  STL.64 [R1+0xb40], R20 ;  /* 0x000b401401007387 */ /* 0x0001e80000100a00 */
[----:B------:R1:W-:Y:S04]  /*3fc10*/  STL.64 [R1+0xb48], R22 ;  /* 0x000b481601007387 */ /* 0x0003e80000100a00 */
[----:B0-----:R-:W4:Y:S01]  /*3fc20*/  LDL.LU.64 R20, [R1+0x6d90] ;  /* 0x006d900001147983 */ /* 0x001f220000300a00 */
[----:B-1----:R-:W-:Y:S02]  /*3fc30*/  IMAD.MOV.U32 R23, RZ, RZ, R24 ;  /* 0x000000ffff177224 */ /* 0x002fe400078e0018 */
[----:B------:R-:W-:-:S02]  /*3fc40*/  IMAD.MOV.U32 R22, RZ, RZ, R25 ;  /* 0x000000ffff167224 */ /* 0x000fc400078e0019 */
[----:B------:R-:W3:Y:S02]  /*3fc50*/  LDL.LU.64 R24, [R1+0x6d88] ;  /* 0x006d880001187983 */ /* 0x000ee40000300a00 */
[----:B---3--:R-:W-:-:S15]  /*3fc60*/  HMMA.16816.F32 R4, R12, R24, R4 ;  /* 0x000000180c04723c */ /* 0x008fde0000001804 */
[----:B------:R-:W-:-:S08]  /*3fc70*/  NOP ;  /* 0x0000000000007918 */ /* 0x000fd00000000000 */
[----:B------:R-:W-:Y:S04]  /*3fc80*/  STL.64 [R1+0xb30], R4 ;  /* 0x000b300401007387 */ /* 0x000fe80000100a00 */
[----:B------:R0:W-:Y:S04]  /*3fc90*/  STL.64 [R1+0xb38], R6 ;  /* 0x000b380601007387 */ /* 0x0001e80000100a00 */
[----:B0-----:R-:W2:Y:S01]  /*3fca0*/  LDL.LU.64 R6, [R1+0x6d80] ;  /* 0x006d800001067983 */ /* 0x001ea20000300a00 */
[----:B----4-:R-:W-:Y:S03]  /*3fcb0*/  HMMA.16816.F32 R12, R12, R20, R16 ;  /* 0x000000140c0c723c */ /* 0x010fe60000001810 */
[----:B------:R-:W3:Y:S04]  /*3fcc0*/  LDL.LU.64 R4, [R1+0x6d78] ;  /* 0x006d780001047983 */ /* 0x000ee80000300a00 */
[----:B------:R0:W-:Y:S04]  /*3fcd0*/  STL.64 [R1+0x6c88], R24 ;  /* 0x006c881801007387 */ /* 0x0001e80000100a00 */
[----:B0-----:R-:W4:Y:S04]  /*3fce0*/  LDL.LU.64 R24, [R1+0x1a20] ;  /* 0x001a200001187983 */ /* 0x001f280000300a00 */
[----:B------:R-:W4:Y:S04]  /*3fcf0*/  LDL.LU.64 R26, [R1+0x1a28] ;  /* 0x001a2800011a7983 */ /* 0x000f280000300a00 */
[----:B------:R-:W3:Y:S04]  /*3fd00*/  LDL.LU.64 R18, [R1+0x6d70] ;  /* 0x006d700001127983 */ /* 0x000ee80000300a00 */
[----:B------:R-:W3:Y:S04]  /*3fd10*/  LDL.LU.64 R16, [R1+0x6d68] ;  /* 0x006d680001107983 */ /* 0x000ee80000300a00 */
[----:B------:R0:W-:Y:S04]  /*3fd20*/  STL.64 [R1+0x3c0], R12 ;  /* 0x0003c00c01007387 */ /* 0x0001e80000100a00 */
[----:B------:R1:W-:Y:S04]  /*3fd30*/  STL.64 [R1+0x3c8], R14 ;  /* 0x0003c80e01007387 */ /* 0x0003e80000100a00 */
[----:B0-----:R-:W3:Y:S04]  /*3fd40*/  LDL.LU.64 R12, [R1+0x1b20] ;  /* 0x001b2000010c7983 */ /* 0x001ee80000300a00 */
[----:B-1----:R-:W3:Y:S04]  /*3fd50*/  LDL.LU.64 R14, [R1+0x1b28] ;  /* 0x001b2800010e7983 */ /* 0x002ee80000300a00 */
[----:B------:R0:W-:Y:S02]  /*3fd60*/  STL.64 [R1+0x6c80], R20 ;  /* 0x006c801401007387 */ /* 0x0001e40000100a00 */
[----:B0-----:R-:W-:-:S02]  /*3fd70*/  IMAD.MOV.U32 R20, RZ, RZ, R28 ;  /* 0x000000ffff147224 */ /* 0x001fc400078e001c */
[----:B------:R-:W-:Y:S01]  /*3fd80*/  IMAD.MOV.U32 R21, RZ, RZ, R29 ;  /* 0x000000ffff157224 */ /* 0x000fe200078e001d */
[----:B------:R-:W4:Y:S04]  /*3fd90*/  LDL.LU R28, [R1+0x6d64] ;  /* 0x006d6400011c7983 */ /* 0x000f280000300800 */
[----:B------:R-:W4:Y:S04]  /*3fda0*/  LDL.LU R29, [R1+0x6d60] ;  /* 0x006d6000011d7983 */ /* 0x000f280000300800 */
[----:B------:R0:W-:Y:S02]  /*3fdb0*/  STL.64 [R1+0x6cc8], R20 ;  /* 0x006cc81401007387 */ /* 0x0001e40000100a00 */
[----:B0-----:R-:W-:-:S02]  /*3fdc0*/  IMAD.MOV.U32 R20, RZ, RZ, R8 ;  /* 0x000000ffff147224 */ /* 0x001fc400078e0008 */
[----:B------:R-:W-:Y:S01]  /*3fdd0*/  IMAD.MOV.U32 R21, RZ, RZ, R9 ;  /* 0x000000ffff157224 */ /* 0x000fe200078e0009 */
[----:B------:R-:W4:Y:S04]  /*3fde0*/  LDL.LU R8, [R1+0x6d5c] ;  /* 0x006d5c0001087983 */ /* 0x000f280000300800 */
[----:B------:R-:W4:Y:S04]  /*3fdf0*/  LDL.LU R9, [R1+0x6d58] ;  /* 0x006d580001097983 */ /* 0x000f280000300800 */
[----:B------:R2:W-:Y:S02]  /*3fe00*/  STL.64 [R1+0x6ce0], R20 ;  /* 0x006ce01401007387 */ /* 0x0005e40000100a00 */
[----:B--2---:R-:W-:-:S02]  /*3fe10*/  IMAD.MOV.U32 R20, RZ, RZ, R7 ;  /* 0x000000ffff147224 */ /* 0x004fc400078e0007 */
[----:B------:R-:W2:Y:S01]  /*3fe20*/  LDL.LU R7, [R1+0x6d54] ;  /* 0x006d540001077983 */ /* 0x000ea20000300800 */
[----:B------:R-:W-:Y:S01]  /*3fe30*/  IMAD.MOV.U32 R21, RZ, RZ, R3 ;  /* 0x000000ffff157224 */ /* 0x000fe200078e0003 */
[----:B---3--:R-:W-:-:S15]  /*3fe40*/  HMMA.16816.F32 R12, R16, R4, R12 ;  /* 0x00000004100c723c */ /* 0x008fde000000180c */
[----:B------:R-:W-:-:S08]  /*3fe50*/  NOP ;  /* 0x0000000000007918 */ /* 0x000fd00000000000 */
[----:B------:R-:W-:Y:S04]  /*3fe60*/  STL.64 [R1+0x380], R12 ;  /* 0x0003800c01007387 */ /* 0x000fe80000100a00 */
[----:B------:R4:W-:Y:S04]  /*3fe70*/  STL.64 [R1+0x388], R14 ;  /* 0x0003880e01007387 */ /* 0x0009e80000100a00 */
[----:B------:R-:W3:Y:S01]  /*3fe80*/  LDL.LU R3, [R1+0x6d50] ;  /* 0x006d500001037983 */ /* 0x000ee20000300800 */
[----:B----4-:R-:W-:Y:S03]  /*3fe90*/  HMMA.16816.F32 R12, R16, R8, R24 ;  /* 0x00000008100c723c */ /* 0x010fe60000001818 */
[----:B------:R0:W-:Y:S04]  /*3fea0*/  STL.64 [R1+0x6cf8], R20 ;  /* 0x006cf81401007387 */ /* 0x0001e80000100a00 */
[----:B------:R-:W-:Y:S01]  /*3feb0*/  STL.64 [R1+0x6c78], R4 ;  /* 0x006c780401007387 */ /* 0x000fe20000100a00 */
[----:B0-----:R-:W-:-:S02]  /*3fec0*/  IMAD.MOV.U32 R20, RZ, RZ, R11 ;  /* 0x000000ffff147224 */ /* 0x001fc400078e000b */
[----:B------:R-:W-:-:S13]  /*3fed0*/  IMAD.MOV.U32 R21, RZ, RZ, R10 ;  /* 0x000000ffff157224 */ /* 0x000fda00078e000a */
[----:B------:R-:W-:Y:S04]  /*3fee0*/  STL.64 [R1+0x370], R12 ;  /* 0x0003700c01007387 */ /* 0x000fe80000100a00 */
[----:B------:R-:W-:Y:S04]  /*3fef0*/  STL.64 [R1+0x378], R14 ;  /* 0x0003780e01007387 */ /* 0x000fe80000100a00 */
[----:B------:R0:W-:Y:S04]  /*3ff00*/  STL.64 [R1+0x6d10], R20 ;  /* 0x006d101401007387 */ /* 0x0001e80000100a00 */
[----:B------:R1:W-:Y:S01]  /*3ff10*/  STL.64 [R1+0x6c90], R8 ;  /* 0x006c900801007387 */ /* 0x0003e20000100a00 */
[----:B0-----:R-:W-:-:S03]  /*3ff20*/  IMAD.MOV.U32 R21, RZ, RZ, R6 ;  /* 0x000000ffff157224 */ /* 0x001fc600078e0006 */
[----:B-1----:R-:W4:Y:S04]  /*3ff30*/  LDL.LU.64 R8, [R1+0x1920] ;  /* 0x0019200001087983 */ /* 0x002f280000300a00 */
[----:B------:R-:W4:Y:S01]  /*3ff40*/  LDL.LU.64 R10, [R1+0x1928] ;  /* 0x00192800010a7983 */ /* 0x000f220000300a00 */
[----:B--2---:R-:W-:-:S05]  /*3ff50*/  IMAD.MOV.U32 R20, RZ, RZ, R7 ;  /* 0x000000ffff147224 */ /* 0x004fca00078e0007 */
[----:B------:R0:W-:Y:S04]  /*3ff60*/  STL.64 [R1+0x6d28], R20 ;  /* 0x006d281401007387 */ /* 0x0001e80000100a00 */
[----:B0-----:R-:W2:Y:S01]  /*3ff70*/  LDL.64 R20, [R1+0x1a0] ;  /* 0x0001a00001147983 */ /* 0x001ea20000100a00 */
[----:B------:R-:W-:Y:S02]  /*3ff80*/  IMAD.MOV.U32 R24, RZ, RZ, R23 ;  /* 0x000000ffff187224 */ /* 0x000fe400078e0017 */
[----:B------:R-:W-:Y:S01]  /*3ff90*/  IMAD.MOV.U32 R25, RZ, RZ, R22 ;  /* 0x000000ffff197224 */ /* 0x000fe200078e0016 */
[----:B---3--:R-:W0:Y:S04]  /*3ffa0*/  LDSM.16.MT88.4 R12, [R3+UR4+0x280] ;  /* 0x00028004030c783b */ /* 0x008e280008004200 */
[----:B--2---:R1:W-:Y:S04]  /*3ffb0*/  STL.64 [R1+0x6d40], R20 ;  /* 0x006d401401007387 */ /* 0x0043e80000100a00 */
[----:B-1----:R-:W2:Y:S04]  /*3ffc0*/  LDL.64 R20, [R1+0x1b0] ;  /* 0x0001b00001147983 */ /* 0x002ea80000100a00 */
[----:B------:R-:W-:Y:S04]  /*3ffd0*/  STL.64 [R1+0x6c98], R24 ;  /* 0x006c981801007387 */ /* 0x000fe80000100a00 */
[----:B0-----:R-:W-:Y:S04]  /*3ffe0*/  STL.64 [R1+0x6b90], R14 ;  /* 0x006b900e01007387 */ /* 0x001fe80000100a00 */
[----:B------:R0:W-:Y:S04]  /*3fff0*/  STL.64 [R1+0x6b88], R12 ;  /* 0x006b880c01007387 */ /* 0x0001e80000100a00 */
[----:B0-----:R-:W3:Y:S01]  /*40000*/  LDL.64 R12, [R1+0x150] ;  /* 0x00015000010c7983 */ /* 0x001ee20000100a00 */
[----:B------:R-:W-:-:S02]  /*40010*/  IMAD.MOV.U32 R4, RZ, RZ, R29 ;  /* 0x000000ffff047224 */ /* 0x000fc400078e001d */
[----:B------:R-:W-:-:S07]  /*40020*/  IMAD.MOV.U32 R5, RZ, RZ, R28 ;  /* 0x000000ffff057224 */ /* 0x000fce00078e001c */
[----:B----4-:R-:W-:Y:S01]  /*40030*/  HMMA.16816.F32 R4, R16, R4, R8 ;  /* 0x000000041004723c */ /* 0x010fe20000001808 */
[----:B---3--:R0:W-:Y:S04]  /*40040*/  STL.64 [R1+0x6d48], R12 ;  /* 0x006d480c01007387 */ /* 0x0081e80000100a00 */
[----:B0-----:R-:W2:Y:S04]  /*40050*/  LDL.LU.64 R12, [R1+0x1820] ;  /* 0x00182000010c7983 */ /* 0x001ea80000300a00 */
[----:B------:R-:W2:-:S14]  /*40060*/  LDL.LU.64 R14, [R1+0x1828] ;  /* 0x00182800010e7983 */ /* 0x000e9c0000300a00 */
[----:B------:R-:W-:Y:S04]  /*40070*/  STL.64 [R1+0x360], R4 ;  /* 0x0003600401007387 */ /* 0x000fe80000100a00 */
[----:B------:R-:W-:Y:S04]  /*40080*/  STL.64 [R1+0x368], R6 ;  /* 0x0003680601007387 */ /* 0x000fe80000100a00 */
[----:B------:R-:W3:Y:S04]  /*40090*/  LDL.LU.64 R8, [R1+0x11e0] ;  /* 0x0011e00001087983 */ /* 0x000ee80000300a00 */
        /* <DEDUP_REMOVED lines=25> */
[----:B------:R-:W3:Y:S04]  /*40230*/  LDL.LU.64 R6, [R1+0x11d8] ;  /* 0x0011d80001067983 */ /* 0x000ee80000300a00 */
[----:B------:R0:W-:Y:S04]  /*40240*/  STL.64 [R1+0x6cb0], R24 ;  /* 0x006cb01801007387 */ /* 0x0001e80000100a00 */
[----:B0-----:R-:W4:Y:S04]  /*40250*/  LDL.64 R24, [R1+0x130] ;  /* 0x0001300001187983 */ /* 0x001f280000100a00 */
[----:B------:R0:W-:Y:S04]  /*40260*/  STL.64 [R1+0x350], R12 ;  /* 0x0003500c01007387 */ /* 0x0001e80000100a00 */
[----:B------:R1:W-:Y:S04]  /*40270*/  STL.64 [R1+0x358], R14 ;  /* 0x0003580e01007387 */ /* 0x0003e80000100a00 */
[----:B0-----:R-:W3:Y:S01]  /*40280*/  LDL.LU.64 R12, [R1+0x6d48] ;  /* 0x006d4800010c7983 */ /* 0x001ee20000300a00 */
[----:B-1----:R-:W-:-:S02]  /*40290*/  IMAD.MOV.U32 R15, RZ, RZ, R20 ;  /* 0x000000ffff0f7224 */ /* 0x002fc400078e0014 */
[----:B------:R-:W-:Y:S02]  /*402a0*/  IMAD.MOV.U32 R14, RZ, RZ, R21 ;  /* 0x000000ffff0e7224 */ /* 0x000fe400078e0015 */
[----:B------:R-:W2:Y:S02]  /*402b0*/  LDL.LU.64 R20, [R1+0x6d40] ;  /* 0x006d400001147983 */ /* 0x000ea40000300a00 */
        /* <DEDUP_REMOVED lines=35> */
[----:B0-----:R-:W4:Y:S04]  /*404f0*/  LDL.LU.64 R20, [R1+0x6cc8] ;  /* 0x006cc80001147983 */ /* 0x001f280000300a00 */
[----:B---3--:R-:W-:Y:S01]  /*40500*/  STL.64 [R1+0x6c08], R12 ;  /* 0x006c080c01007387 */ /* 0x008fe20000100a00 */
[----:B--2---:R-:W-:-:S15]  /*40510*/  HMMA.16816.F32 R8, R16, R12, R8 ;  /* 0x0000000c1008723c */ /* 0x004fde0000001808 */
[----:B------:R-:W-:-:S08]  /*40520*/  NOP ;  /* 0x0000000000007918 */ /* 0x000fd00000000000 */
[----:B------:R0:W-:Y:S04]  /*40530*/  STL.64 [R1+0xa30], R8 ;  /* 0x000a300801007387 */ /* 0x0001e80000100a00 */
[----:B------:R1:W-:Y:S04]  /*40540*/  STL.64 [R1+0xa38], R10 ;  /* 0x000a380a01007387 */ /* 0x0003e80000100a00 */
[----:B0-----:R-:W2:Y:S04]  /*40550*/  LDL.LU.64 R8, [R1+0x11a0] ;  /* 0x0011a00001087983 */ /* 0x001ea80000300a00 */
[----:B-1----:R-:W3:Y:S01]  /*40560*/  LDL.LU.64 R10, [R1+0x11a8] ;  /* 0x0011a800010a7983 */ /* 0x002ee20000300a00 */
[----:B----4-:R-:W-:-:S15]  /*40570*/  HMMA.16816.F32 R4, R16, R20, R4 ;  /* 0x000000141004723c */ /* 0x010fde0000001804 */
[----:B------:R-:W-:-:S08]  /*40580*/  NOP ;  /* 0x0000000000007918 */ /* 0x000fd00000000000 */
[----:B------:R-:W-:Y:S04]  /*40590*/  STL.64 [R1+0xa20], R4 ;  /* 0x000a200401007387 */ /* 0x000fe80000100a00 */
[----:B------:R-:W-:Y:S04]  /*405a0*/  STL.64 [R1+0xa28], R6 ;  /* 0x000a280601007387 */ /* 0x000fe80000100a00 */
[----:B---3--:R-:W-:Y:S04]  /*405b0*/  STL.64 [R1+0x6ca8], R10 ;  /* 0x006ca80a01007387 */ /* 0x008fe80000100a00 */
[----:B--2---:R0:W-:Y:S04]  /*405c0*/  STL.64 [R1+0x6ca0], R8 ;  /* 0x006ca00801007387 */ /* 0x0041e80000100a00 */
[----:B0-----:R-:W2:Y:S04]  /*405d0*/  LDL.LU.64 R8, [R1+0x11b0] ;  /* 0x0011b00001087983 */ /* 0x001ea80000300a00 */
[----:B------:R-:W3:Y:S04]  /*405e0*/  LDL.LU.64 R10, [R1+0x11b8] ;  /* 0x0011b800010a7983 */ /* 0x000ee80000300a00 */
        /* <DEDUP_REMOVED lines=12> */
[----:B--2---:R0:W-:Y:S02]  /*406b0*/  STL.64 [R1+0x6c30], R12 ;  /* 0x006c300c01007387 */ /* 0x0041e40000100a00 */
[----:B0-----:R-:W-:-:S02]  /*406c0*/  IMAD.MOV.U32 R12, RZ, RZ, R2 ;  /* 0x000000ffff0c7224 */ /* 0x001fc400078e0002 */
[----:B------:R-:W-:Y:S02]  /*406d0*/  IMAD.MOV.U32 R13, RZ, RZ, R0 ;  /* 0x000000ffff0d7224 */ /* 0x000fe400078e0000 */
[----:B------:R-:W-:-:S03]  /*406e0*/  IMAD.MOV.U32 R2, RZ, RZ, R24 ;  /* 0x000000ffff027224 */ /* 0x000fc600078e0018 */
[----:B------:R-:W-:Y:S11]  /*406f0*/  STL.64 [R1+0x6c48], R12 ;  /* 0x006c480c01007387 */ /* 0x000ff60000100a00 */
[----:B------:R-:W-:Y:S04]  /*40700*/  STL.64 [R1+0xa10], R8 ;  /* 0x000a100801007387 */ /* 0x000fe80000100a00 */
[----:B------:R0:W-:Y:S01]  /*40710*/  STL.64 [R1+0xa18], R10 ;  /* 0x000a180a01007387 */ /* 0x0001e20000100a00 */
[----:B------:R-:W-:-:S03]  /*40720*/  IMAD.MOV.U32 R0, RZ, RZ, R25 ;  /* 0x000000ffff007224 */ /* 0x000fc600078e0019 */
[----:B0-----:R-:W2:Y:S04]  /*40730*/  LDL.LU.64 R10, [R1+0x6cc0] ;  /* 0x006cc000010a7983 */ /* 0x001ea80000300a00 */
[----:B------:R-:W2:Y:S04]  /*40740*/  LDL.LU.64 R8, [R1+0x6cb8] ;  /* 0x006cb80001087983 */ /* 0x000ea80000300a00 */
[----:B------:R-:W2:Y:S01]  /*40750*/  LDL.LU.64 R24, [R1+0x6cb0] ;  /* 0x006cb00001187983 */ /* 0x000ea20000300a00 */
[----:B------:R-:W-:Y:S02]  /*40760*/  IMAD.MOV.U32 R12, RZ, RZ, R15 ;  /* 0x000000ffff0c7224 */ /* 0x000fe400078e000f */
[----:B------:R-:W-:-:S05]  /*40770*/  IMAD.MOV.U32 R13, RZ, RZ, R14 ;  /* 0x000000ffff0d7224 */ /* 0x000fca00078e000e */
[----:B------:R0:W-:Y:S04]  /*40780*/  STL.64 [R1+0x6c60], R12 ;  /* 0x006c600c01007387 */ /* 0x0001e80000100a00 */
[----:B0-----:R-:W4:Y:S04]  /*40790*/  LDL.LU.64 R12, [R1+0x19f0] ;  /* 0x0019f000010c7983 */ /* 0x001f280000300a00 */
[----:B------:R-:W4:Y:S01]  /*407a0*/  LDL.LU.64 R14, [R1+0x19f8] ;  /* 0x0019f800010e7983 */ /* 0x000f220000300a00 */
[----:B--2---:R-:W-:Y:S03]  /*407b0*/  HMMA.16816.F32 R24, R16, R24, R8 ;  /* 0x000000181018723c */ /* 0x004fe60000001808 */
[----:B------:R-:W2:Y:S04]  /*407c0*/  LDL.LU.64 R10, [R1+0x6ca8] ;  /* 0x006ca800010a7983 */ /* 0x000ea80000300a00 */
[----:B------:R-:W2:-:S15]  /*407d0*/  LDL.LU.64 R8, [R1+0x6ca0] ;  /* 0x006ca00001087983 */ /* 0x000e9e0000300a00 */
[----:B------:R-:W-:-:S01]  /*407e0*/  NOP ;  /* 0x0000000000007918 */ /* 0x000fc20000000000 */
[----:B------:R0:W-:Y:S04]  /*407f0*/  STL.64 [R1+0xa00], R24 ;  /* 0x000a001801007387 */ /* 0x0001e80000100a00 */
[----:B------:R2:W-:Y:S04]  /*40800*/  STL.64 [R1+0xa08], R26 ;  /* 0x000a081a01007387 */ /* 0x0005e80000100a00 */
[----:B0-----:R-:W2:Y:S02]  /*40810*/  LDL.LU.64 R24, [R1+0x6c98] ;  /* 0x006c980001187983 */ /* 0x001ea40000300a00 */
[----:B--2---:R-:W-:Y:S02]  /*40820*/  HMMA.16816.F32 R24, R16, R24, R8 ;  /* 0x000000181018723c */ /* 0x004fe40000001808 */
[----:B------:R-:W2:-:S15]  /*40830*/  LDL.LU.64 R8, [R1+0x6c90] ;  /* 0x006c900001087983 */ /* 0x000e9e0000300a00 */
[----:B------:R-:W-:-:S06]  /*40840*/  NOP ;  /* 0x0000000000007918 */ /* 0x000fcc0000000000 */
[----:B------:R0:W-:Y:S04]  /*40850*/  STL.64 [R1+0x9f0], R24 ;  /* 0x0009f01801007387 */ /* 0x0001e80000100a00 */
[----:B------:R-:W-:Y:S04]  /*40860*/  STL.64 [R1+0x9f8], R26 ;  /* 0x0009f81a01007387 */ /* 0x000fe80000100a00 */
[----:B0-----:R-:W3:Y:S02]  /*40870*/  LDL.LU.64 R24, [R1+0x6c88] ;  /* 0x006c880001187983 */ /* 0x001ee40000300a00 */
[----:B---3--:R-:W-:-:S15]  /*40880*/  HMMA.16816.F32 R20, R16, R24, R20 ;  /* 0x000000181014723c */ /* 0x008fde0000001814 */
[----:B------:R-:W-:-:S08]  /*40890*/  NOP ;  /* 0x0000000000007918 */ /* 0x000fd00000000000 */
[----:B------:R0:W-:Y:S04]  /*408a0*/  STL.64 [R1+0x9e0], R20 ;  /* 0x0009e01401007387 */ /* 0x0001e80000100a00 */
[----:B------:R1:W-:Y:S04]  /*408b0*/  STL.64 [R1+0x9e8], R22 ;  /* 0x0009e81601007387 */ /* 0x0003e80000100a00 */
[----:B0-----:R-:W4:Y:S02]  /*408c0*/  LDL.LU.64 R20, [R1+0x6c80] ;  /* 0x006c800001147983 */ /* 0x001f240000300a00 */
[----:B----4-:R-:W-:Y:S02]  /*408d0*/  HMMA.16816.F32 R16, R16, R20, R4 ;  /* 0x000000141010723c */ /* 0x010fe40000001804 */
[----:B------:R-:W3:Y:S04]  /*408e0*/  LDL.LU.64 R4, [R1+0x6c78] ;  /* 0x006c780001047983 */ /* 0x000ee80000300a00 */
[----:B-1----:R-:W4:Y:S04]  /*408f0*/  LDL.LU.64 R22, [R1+0x6c70] ;  /* 0x006c700001167983 */ /* 0x002f280000300a00 */
[----:B------:R-:W4:-:S13]  /*40900*/  LDL.LU.64 R20, [R1+0x6c68] ;  /* 0x006c680001147983 */ /* 0x000f1a0000300a00 */
[----:B------:R0:W-:Y:S04]  /*40910*/  STL.64 [R1+0x310], R16 ;  /* 0x0003101001007387 */ /* 0x0001e80000100a00 */
[----:B------:R1:W-:Y:S04]  /*40920*/  STL.64 [R1+0x318], R18 ;  /* 0x0003181201007387 */ /* 0x0003e80000100a00 */
[----:B0-----:R-:W4:Y:S04]  /*40930*/  LDL.LU.64 R16, [R1+0x1af0] ;  /* 0x001af00001107983 */ /* 0x001f280000300a00 */
[----:B-1----:R-:W4:Y:S04]  /*40940*/  LDL.LU.64 R18, [R1+0x1af8] ;  /* 0x001af80001127983 */ /* 0x002f280000300a00 */
[----:B---3--:R0:W-:Y:S01]  /*40950*/  STL.64 [R1+0x6c10], R4 ;  /* 0x006c100401007387 */ /* 0x0081e20000100a00 */
[----:B----4-:R-:W-:Y:S03]  /*40960*/  HMMA.16816.F32 R16, R20, R4, R16 ;  /* 0x000000041410723c */ /* 0x010fe60000001810 */
[----:B0-----:R-:W3:-:S15]  /*40970*/  LDL.64 R4, [R1] ;  /* 0x0000000001047983 */ /* 0x001ede0000100a00 */
[----:B------:R-:W-:-:S05]  /*40980*/  NOP ;  /* 0x0000000000007918 */ /* 0x000fca0000000000 */
[----:B------:R-:W-:Y:S04]  /*40990*/  STL.64 [R1+0x2d0], R16 ;  /* 0x0002d01001007387 */ /* 0x000fe80000100a00 */
[----:B------:R2:W-:Y:S02]  /*409a0*/  STL.64 [R1+0x2d8], R18 ;  /* 0x0002d81201007387 */ /* 0x0005e40000100a00 */
[----:B--2---:R-:W-:Y:S02]  /*409b0*/  HMMA.16816.F32 R16, R20, R8, R12 ;  /* 0x000000081410723c */ /* 0x004fe4000000180c */
[----:B------:R-:W3:Y:S04]  /*409c0*/  LDL.LU.64 R12, [R1+0x18f0] ;  /* 0x0018f000010c7983 */ /* 0x000ee80000300a00 */
[----:B------:R-:W3:-:S15]  /*409d0*/  LDL.LU.64 R14, [R1+0x18f8] ;  /* 0x0018f800010e7983 */ /* 0x000ede0000300a00 */
[----:B------:R-:W-:-:S02]  /*409e0*/  NOP ;  /* 0x0000000000007918 */ /* 0x000fc40000000000 */
[----:B------:R-:W-:Y:S04]  /*409f0*/  STL.64 [R1+0x2c0], R16 ;  /* 0x0002c01001007387 */ /* 0x000fe80000100a00 */
[----:B------:R-:W-:Y:S04]  /*40a00*/  STL.64 [R1+0x2c8], R18 ;  /* 0x0002c81201007387 */ /* 0x000fe80000100a00 */
[----:B------:R0:W-:Y:S04]  /*40a10*/  STL.64 [R1+0x6c28], R8 ;  /* 0x006c280801007387 */ /* 0x0001e80000100a00 */
[----:B------:R-:W1:Y:S04]  /*40a20*/  LDSM.16.MT88.4 R16, [R3+UR4+0x300] ;  /* 0x000300040310783b */ /* 0x000e680008004200 */
[----:B0-----:R-:W2:Y:S04]  /*40a30*/  LDL.LU.64 R8, [R1+0x15f0] ;  /* 0x0015f00001087983 */ /* 0x001ea80000300a00 */
[----:B------:R-:W4:Y:S04]  /*40a40*/  LDL.LU.64 R10, [R1+0x15f8] ;  /* 0x0015f800010a7983 */ /* 0x000f280000300a00 */
[----:B----4-:R-:W-:Y:S04]  /*40a50*/  STL.64 [R1+0x6c40], R10 ;  /* 0x006c400a01007387 */ /* 0x010fe80000100a00 */
[----:B--2---:R0:W-:Y:S04]  /*40a60*/  STL.64 [R1+0x6c38], R8 ;  /* 0x006c380801007387 */ /* 0x0041e80000100a00 */
[----:B0-----:R-:W2:Y:S04]  /*40a70*/  LDL.LU.64 R8, [R1+0x16f0] ;  /* 0x0016f00001087983 */ /* 0x001ea80000300a00 */
[----:B------:R-:W4:Y:S01]  /*40a80*/  LDL.LU.64 R10, [R1+0x16f8] ;  /* 0x0016f800010a7983 */ /* 0x000f220000300a00 */
[----:B---3--:R-:W-:Y:S03]  /*40a90*/  HMMA.16816.F32 R12, R20, R4, R12 ;  /* 0x00000004140c723c */ /* 0x008fe6000000180c */
[----:B----4-:R-:W-:Y:S04]  /*40aa0*/  STL.64 [R1+0x6c58], R10 ;  /* 0x006c580a01007387 */ /* 0x010fe80000100a00 */
[----:B--2---:R0:W-:Y:S04]  /*40ab0*/  STL.64 [R1+0x6c50], R8 ;  /* 0x006c500801007387 */ /* 0x0041e80000100a00 */
[----:B0-----:R-:W2:Y:S04]  /*40ac0*/  LDL.LU.64 R8, [R1+0x17f0] ;  /* 0x0017f00001087983 */ /* 0x001ea80000300a00 */
[----:B------:R-:W2:Y:S04]  /*40ad0*/  LDL.LU.64 R10, [R1+0x17f8] ;  /* 0x0017f800010a7983 */ /* 0x000ea80000300a00 */
[----:B-1----:R-:W-:Y:S04]  /*40ae0*/  STL.64 [R1+0x6a80], R18 ;  /* 0x006a801201007387 */ /* 0x002fe80000100a00 */
[----:B------:R0:W-:Y:S04]  /*40af0*/  STL.64 [R1+0x6a78], R16 ;  /* 0x006a781001007387 */ /* 0x0001e80000100a00 */
[----:B0-----:R-:W3:Y:S04]  /*40b00*/  LDL.LU.64 R16, [R1+0xf0] ;  /* 0x0000f00001107983 */ /* 0x001ee80000300a00 */
[----:B---3--:R0:W-:Y:S04]  /*40b10*/  STL.64 [R1+0x6c18], R16 ;  /* 0x006c181001007387 */ /* 0x0081e80000100a00 */
[----:B0-----:R-:W3:Y:S04]  /*40b20*/  LDL.LU.64 R16, [R1+0x8c0] ;  /* 0x0008c00001107983 */ /* 0x001ee80000300a00 */
[----:B------:R-:W3:Y:S04]  /*40b30*/  LDL.LU.64 R18, [R1+0x8c8] ;  /* 0x0008c80001127983 */ /* 0x000ee80000300a00 */
[----:B------:R0:W-:Y:S04]  /*40b40*/  STL.64 [R1+0x900], R12 ;  /* 0x0009000c01007387 */ /* 0x0001e80000100a00 */
[----:B------:R-:W-:Y:S04]  /*40b50*/  STL.64 [R1+0x908], R14 ;  /* 0x0009080e01007387 */ /* 0x000fe80000100a00 */
[----:B0-----:R-:W2:Y:S01]  /*40b60*/  LDL.LU.64 R12, [R1+0x6c60] ;  /* 0x006c6000010c7983 */ /* 0x001ea20000300a00 */
[----:B------:R-:W-:-:S02]  /*40b70*/  IMAD.MOV.U32 R26, RZ, RZ, R5 ;  /* 0x000000ffff1a7224 */ /* 0x000fc400078e0005 */
[----:B------:R-:W-:Y:S02]  /*40b80*/  IMAD.MOV.U32 R27, RZ, RZ, R4 ;  /* 0x000000ffff1b7224 */ /* 0x000fe400078e0004 */
[----:B------:R-:W4:Y:S04]  /*40b90*/  LDL.LU.64 R4, [R1+0x1030] ;  /* 0x0010300001047983 */ /* 0x000f280000300a00 */
[----:B------:R-:W4:Y:S04]  /*40ba0*/  LDL.LU.64 R6, [R1+0x1038] ;  /* 0x0010380001067983 */ /* 0x000f280000300a00 */
[----:B------:R-:W-:Y:S04]  /*40bb0*/  STL [R1+0x6b74], R26 ;  /* 0x006b741a01007387 */ /* 0x000fe80000100800 */
[----:B------:R-:W-:Y:S04]  /*40bc0*/  STL [R1+0x6b70], R27 ;  /* 0x006b701b01007387 */ /* 0x000fe80000100800 */
[----:B------:R0:W-:Y:S04]  /*40bd0*/  STL.64 [R1+0x6bb8], R24 ;  /* 0x006bb81801007387 */ /* 0x0001e80000100a00 */
[----:B0-----:R-:W4:Y:S01]  /*40be0*/  LDL.64 R24, [R1+0x160] ;  /* 0x0001600001187983 */ /* 0x001f220000100a00 */
        /* <DEDUP_REMOVED lines=35> */
[----:B0-----:R-:W4:Y:S02]  /*40e20*/  LDL.64 R16, [R1+0x170] ;  /* 0x0001700001107983 */ /* 0x001f240000100a00 */
[----:B----4-:R-:W-:-:S15]  /*40e30*/  HMMA.16816.F32 R4, R20, R16, R4 ;  /* 0x000000101404723c */ /* 0x010fde0000001804 */
[----:B------:R-:W-:-:S08]  /*40e40*/  NOP ;  /* 0x0000000000007918 */ /* 0x000fd00000000000 */
[----:B------:R0:W-:Y:S04]  /*40e50*/  STL.64 [R1+0x8b0], R4 ;  /* 0x0008b00401007387 */ /* 0x0001e80000100a00 */
[----:B------:R1:W-:Y:S04]  /*40e60*/  STL.64 [R1+0x8b8], R6 ;  /* 0x0008b80601007387 */ /* 0x0003e80000100a00 */
[----:B0-----:R-:W3:Y:S01]  /*40e70*/  LDL.LU.64 R4, [R1+0x6c10] ;  /* 0x006c100001047983 */ /* 0x001ee20000300a00 */
[----:B-1----:R-:W-:Y:S02]  /*40e80*/  IMAD.MOV.U32 R7, RZ, RZ, R16 ;  /* 0x000000ffff077224 */ /* 0x002fe400078e0010 */
[----:B------:R-:W-:-:S02]  /*40e90*/  IMAD.MOV.U32 R6, RZ, RZ, R17 ;  /* 0x000000ffff067224 */ /* 0x000fc400078e0011 */
[----:B------:R-:W4:Y:S04]  /*40ea0*/  LDL.LU.64 R16, [R1+0x770] ;  /* 0x0007700001107983 */ /* 0x000f280000300a00 */
[----:B------:R-:W4:Y:S04]  /*40eb0*/  LDL.LU.64 R18, [R1+0x778] ;  /* 0x0007780001127983 */ /* 0x000f280000300a00 */
[----:B------:R-:W-:Y:S04]  /*40ec0*/  STL.64 [R1+0x6bb0], R6 ;  /* 0x006bb00601007387 */ /* 0x000fe80000100a00 */
[----:B---3--:R0:W-:Y:S04]  /*40ed0*/  STL.64 [R1+0x6ba8], R4 ;  /* 0x006ba80401007387 */ /* 0x0081e80000100a00 */
[----:B0-----:R-:W3:Y:S01]  /*40ee0*/  LDL.64 R4, [R1+0x110] ;  /* 0x0001100001047983 */ /* 0x001ee20000100a00 */
[----:B--2---:R-:W-:Y:S03]  /*40ef0*/  HMMA.16816.F32 R12, R20, R24, R12 ;  /* 0x00000018140c723c */ /* 0x004fe6000000180c */
[----:B---3--:R0:W-:Y:S04]  /*40f00*/  STL.64 [R1+0x6bc0], R4 ;  /* 0x006bc00401007387 */ /* 0x0081e80000100a00 */
[----:B0-----:R-:W2:Y:S04]  /*40f10*/  LDL.64 R4, [R1+0x120] ;  /* 0x0001200001047983 */ /* 0x001ea80000100a00 */
[----:B--2---:R0:W-:Y:S02]  /*40f20*/  STL.64 [R1+0x6bd8], R4 ;  /* 0x006bd80401007387 */ /* 0x0041e40000100a00 */
[----:B0-----:R-:W-:-:S02]  /*40f30*/  IMAD.MOV.U32 R4, RZ, RZ, R2 ;  /* 0x000000ffff047224 */ /* 0x001fc400078e0002 */
[----:B------:R-:W-:-:S05]  /*40f40*/  IMAD.MOV.U32 R5, RZ, RZ, R0 ;  /* 0x000000ffff057224 */ /* 0x000fca00078e0000 */
[----:B------:R0:W-:Y:S04]  /*40f50*/  STL.64 [R1+0x6bf0], R4 ;  /* 0x006bf00401007387 */ /* 0x0001e80000100a00 */
[----:B0-----:R-:W2:Y:S04]  /*40f60*/  LDL.64 R4, [R1+0x140] ;  /* 0x0001400001047983 */ /* 0x001ea80000100a00 */
[----:B------:R0:W-:Y:S04]  /*40f70*/  STL.64 [R1+0x8a0], R12 ;  /* 0x0008a00c01007387 */ /* 0x0001e80000100a00 */
[----:B------:R-:W-:Y:S04]  /*40f80*/  STL.64 [R1+0x8a8], R14 ;  /* 0x0008a80e01007387 */ /* 0x000fe80000100a00 */
[----:B0-----:R-:W4:Y:S01]  /*40f90*/  LDL.LU.64 R12, [R1+0x6c08] ;  /* 0x006c0800010c7983 */ /* 0x001f220000300a00 */
[----:B------:R-:W-:-:S05]  /*40fa0*/  IMAD.MOV.U32 R2, RZ, RZ, R24 ;  /* 0x000000ffff027224 */ /* 0x000fca00078e0018 */
[----:B------:R-:W-:Y:S01]  /*40fb0*/  STL [R1+0x6b6c], R2 ;  /* 0x006b6c0201007387 */ /* 0x000fe20000100800 */
[----:B------:R-:W-:Y:S01]  /*40fc0*/  IMAD.MOV.U32 R0, RZ, RZ, R25 ;  /* 0x000000ffff007224 */ /* 0x000fe200078e0019 */
[----:B----4-:R-:W-:Y:S06]  /*40fd0*/  HMMA.16816.F32 R16, R20, R12, R16 ;  /* 0x0000000c1410723c */ /* 0x010fec0000001810 */
[----:B------:R-:W-:-:S15]  /*40fe0*/  IMAD.MOV.U32 R11, RZ, RZ, R12 ;  /* 0x000000ffff0b7224 */ /* 0x000fde00078e000c */
[----:B------:R-:W-:-:S02]  /*40ff0*/  NOP ;  /* 0x0000000000007918 */ /* 0x000fc40000000000 */
[----:B------:R-:W-:Y:S04]  /*41000*/  STL.64 [R1+0x890], R16 ;  /* 0x0008901001007387 */ /* 0x000fe80000100a00 */
[----:B------:R-:W-:Y:S04]  /*41010*/  STL.64 [R1+0x898], R18 ;  /* 0x0008981201007387 */ /* 0x000fe80000100a00 */
[----:B------:R-:W-:Y:S04]  /*41020*/  STL [R1+0x6c00], R11 ;  /* 0x006c000b01007387 */ /* 0x000fe80000100800 */
        /* <DEDUP_REMOVED lines=9> */
[----:B--2---:R-:W-:Y:S01]  /*410c0*/  HMMA.16816.F32 R8, R20, R4, R8 ;  /* 0x000000041408723c */ /* 0x004fe20000001808 */
[----:B------:R-:W-:-:S05]  /*410d0*/  IMAD.MOV.U32 R28, RZ, RZ, R13 ;  /* 0x000000ffff1c7224 */ /* 0x000fca00078e000d */
[----:B------:R-:W-:Y:S01]  /*410e0*/  IMAD.MOV.U32 R2, RZ, RZ, R4 ;  /* 0x000000ffff027224 */ /* 0x000fe200078e0004 */
[----:B----4-:R-:W-:Y:S04]  /*410f0*/  STL.64 [R1+0x6be8], R26 ;  /* 0x006be81a01007387 */ /* 0x010fe80000100a00 */
[----:B---3--:R0:W-:Y:S04]  /*41100*/  STL.64 [R1+0x6be0], R24 ;  /* 0x006be01801007387 */ /* 0x0081e80000100a00 */
[----:B0-----:R-:W2:Y:S04]  /*41110*/  LDL.LU.64 R24, [R1+0x750] ;  /* 0x0007500001187983 */ /* 0x001ea80000300a00 */
[----:B------:R-:W2:Y:S04]  /*41120*/  LDL.LU.64 R26, [R1+0x758] ;  /* 0x00075800011a7983 */ /* 0x000ea80000300a00 */
[----:B------:R-:W3:Y:S04]  /*41130*/  LDL.LU.64 R16, [R1+0x720] ;  /* 0x0007200001107983 */ /* 0x000ee80000300a00 */
[----:B------:R-:W3:Y:S04]  /*41140*/  LDL.LU.64 R18, [R1+0x728] ;  /* 0x0007280001127983 */ /* 0x000ee80000300a00 */
[----:B------:R-:W4:Y:S04]  /*41150*/  LDL.LU.64 R12, [R1+0x690] ;  /* 0x00069000010c7983 */ /* 0x000f280000300a00 */
[----:B------:R-:W4:Y:S04]  /*41160*/  LDL.LU.64 R14, [R1+0x698] ;  /* 0x00069800010e7983 */ /* 0x000f280000300a00 */
[----:B------:R-:W-:Y:S04]  /*41170*/  STL.64 [R1+0x880], R8 ;  /* 0x0008800801007387 */ /* 0x000fe80000100a00 */
[----:B------:R0:W-:Y:S04]  /*41180*/  STL.64 [R1+0x888], R10 ;  /* 0x0008880a01007387 */ /* 0x0001e80000100a00 */
[----:B0-----:R-:W3:Y:S04]  /*41190*/  LDL.LU R11, [R1+0x6c00] ;  /* 0x006c0000010b7983 */ /* 0x001ee80000300800 */
[----:B------:R-:W4:Y:S01]  /*411a0*/  LDL.LU.64 R8, [R1+0x6bf8] ;  /* 0x006bf80001087983 */ /* 0x000f220000300a00 */
[----:B------:R-:W-:-:S03]  /*411b0*/  IMAD.MOV.U32 R10, RZ, RZ, R5 ;  /* 0x000000ffff0a7224 */ /* 0x000fc600078e0005 */
[----:B------:R-:W2:Y:S02]  /*411c0*/  LDL.LU.64 R4, [R1+0x6bf0] ;  /* 0x006bf00001047983 */ /* 0x000ea40000300a00 */
[C---:B--2---:R-:W-:Y:S02]  /*411d0*/  HMMA.16816.F32 R4, R20.reuse, R4, R24 ;  /* 0x000000041404723c */ /* 0x044fe40000001818 */
[----:B---3--:R-:W-:Y:S04]  /*411e0*/  STL.64 [R1+0x6b80], R10 ;  /* 0x006b800a01007387 */ /* 0x008fe80000100a00 */
[----:B----4-:R0:W-:Y:S04]  /*411f0*/  STL.64 [R1+0x6b78], R8 ;  /* 0x006b780801007387 */ /* 0x0101e80000100a00 */
[----:B0-----:R-:W2:Y:S04]  /*41200*/  LDL.LU.64 R8, [R1+0x1ae0] ;  /* 0x001ae00001087983 */ /* 0x001ea80000300a00 */
[----:B------:R-:W2:Y:S04]  /*41210*/  LDL.LU.64 R10, [R1+0x1ae8] ;  /* 0x001ae800010a7983 */ /* 0x000ea80000300a00 */
[----:B------:R-:W3:Y:S04]  /*41220*/  LDL.LU.64 R26, [R1+0x6be8] ;  /* 0x006be800011a7983 */ /* 0x000ee80000300a00 */
[----:B------:R-:W3:Y:S04]  /*41230*/  LDL.LU.64 R24, [R1+0x6be0] ;  /* 0x006be00001187983 */ /* 0x000ee80000300a00 */
        /* <DEDUP_REMOVED lines=19> */
[----:B------:R-:W2:Y:S01]  /*41370*/  LDL.LU.64 R4, [R1+0x6ba8] ;  /* 0x006ba80001047983 */ /* 0x000ea20000300a00 */
[----:B---3--:R-:W-:-:S15]  /*41380*/  HMMA.16816.F32 R16, R20, R24, R16 ;  /* 0x000000181410723c */ /* 0x008fde0000001810 */
[----:B------:R-:W-:-:S08]  /*41390*/  NOP ;  /* 0x0000000000007918 */ /* 0x000fd00000000000 */
[----:B------:R-:W-:Y:S04]  /*413a0*/  STL.64 [R1+0x1020], R16 ;  /* 0x0010201001007387 */ /* 0x000fe80000100a00 */
[----:B------:R0:W-:Y:S04]  /*413b0*/  STL.64 [R1+0x1028], R18 ;  /* 0x0010281201007387 */ /* 0x0001e80000100a00 */
[----:B0-----:R-:W3:Y:S04]  /*413c0*/  LDL.LU.64 R18, [R1+0x6ba0] ;  /* 0x006ba00001127983 */ /* 0x001ee80000300a00 */
[----:B------:R-:W4:Y:S04]  /*413d0*/  LDL.LU.64 R16, [R1+0x6b98] ;  /* 0x006b980001107983 */ /* 0x000f280000300a00 */
[----:B------:R-:W-:Y:S01]  /*413e0*/  STL.64 [R1+0x6a98], R24 ;  /* 0x006a981801007387 */ /* 0x000fe20000100a00 */
[----:B----4-:R-:W-:Y:S03]  /*413f0*/  HMMA.16816.F32 R20, R20, R16, R12 ;  /* 0x000000101414723c */ /* 0x010fe6000000180c */
[----:B------:R-:W2:Y:S04]  /*41400*/  LDL.LU.64 R14, [R1+0x6b90] ;  /* 0x006b9000010e7983 */ /* 0x000ea80000300a00 */
[----:B------:R-:W2:-:S15]  /*41410*/  LDL.LU.64 R12, [R1+0x6b88] ;  /* 0x006b8800010c7983 */ /* 0x000e9e0000300a00 */
[----:B------:R-:W-:-:S01]  /*41420*/  NOP ;  /* 0x0000000000007918 */ /* 0x000fc20000000000 */
[----:B------:R-:W-:Y:S04]  /*41430*/  STL.64 [R1+0x850], R20 ;  /* 0x0008501401007387 */ /* 0x000fe80000100a00 */
[----:B------:R0:W-:Y:S04]  /*41440*/  STL.64 [R1+0x858], R22 ;  /* 0x0008581601007387 */ /* 0x0001e80000100a00 */
[----:B0-----:R-:W4:Y:S04]  /*41450*/  LDL R23, [R1+0x2fe8] ;  /* 0x002fe80001177983 */ /* 0x001f280000100800 */
[----:B------:R0:W-:Y:S04]  /*41460*/  STL.64 [R1+0x6a90], R16 ;  /* 0x006a901001007387 */ /* 0x0001e80000100a00 */
[----:B---3--:R1:W-:Y:S04]  /*41470*/  STL.64 [R1+0x6b48], R18 ;  /* 0x006b481201007387 */ /* 0x0083e80000100a00 */
[----:B0-----:R-:W3:Y:S04]  /*41480*/  LDL.LU.64 R16, [R1+0x19e0] ;  /* 0x0019e00001107983 */ /* 0x001ee80000300a00 */
[----:B-1----:R-:W3:Y:S01]  /*41490*/  LDL.LU.64 R18, [R1+0x19e8] ;  /* 0x0019e80001127983 */ /* 0x002ee20000300a00 */
[----:B--2---:R-:W-:-:S15]  /*414a0*/  HMMA.16816.F32 R8, R12, R4, R8 ;  /* 0x000000040c08723c */ /* 0x004fde0000001808 */
[----:B------:R-:W-:-:S08]  /*414b0*/  NOP ;  /* 0x0000000000007918 */ /* 0x000fd00000000000 */
[----:B------:R-:W-:Y:S04]  /*414c0*/  STL.64 [R1+0x770], R8 ;  /* 0x0007700801007387 */ /* 0x000fe80000100a00 */
[----:B------:R0:W-:Y:S04]  /*414d0*/  STL.64 [R1+0x778], R10 ;  /* 0x0007780a01007387 */ /* 0x0001e80000100a00 */
[----:B----4-:R-:W1:Y:S04]  /*414e0*/  LDSM.16.MT88.4 R20, [R23+UR4+0x380] ;  /* 0x000380041714783b */ /* 0x010e680008004200 */
[----:B0-----:R-:W2:Y:S04]  /*414f0*/  LDL.LU.64 R10, [R1+0x6b80] ;  /* 0x006b8000010a7983 */ /* 0x001ea80000300a00 */
[----:B------:R-:W3:Y:S01]  /*41500*/  LDL.LU.64 R8, [R1+0x6b78] ;  /* 0x006b780001087983 */ /* 0x000ee20000300a00 */
[----:B------:R-:W-:-:S02]  /*41510*/  IMAD.MOV.U32 R24, RZ, RZ, R26 ;  /* 0x000000ffff187224 */ /* 0x000fc400078e001a */
[----:B------:R-:W-:Y:S01]  /*41520*/  IMAD.MOV.U32 R25, RZ, RZ, R27 ;  /* 0x000000ffff197224 */ /* 0x000fe200078e001b */
[----:B------:R-:W-:Y:S04]  /*41530*/  STL.64 [R1+0x6b58], R6 ;  /* 0x006b580601007387 */ /* 0x000fe80000100a00 */
[----:B------:R-:W-:Y:S04]  /*41540*/  STL.64 [R1+0x6b50], R4 ;  /* 0x006b500401007387 */ /* 0x000fe80000100a00 */
[----:B------:R-:W4:Y:S04]  /*41550*/  LDL.LU R26, [R1+0x6b74] ;  /* 0x006b7400011a7983 */ /* 0x000f280000300800 */
[----:B------:R-:W4:Y:S04]  /*41560*/  LDL.LU R27, [R1+0x6b70] ;  /* 0x006b7000011b7983 */ /* 0x000f280000300800 */
[----:B------:R0:W-:Y:S04]  /*41570*/  STL.64 [R1+0x6ab0], R24 ;  /* 0x006ab01801007387 */ /* 0x0001e80000100a00 */
[----:B0-----:R-:W4:Y:S04]  /*41580*/  LDL.64 R24, [R1+0x1a0] ;  /* 0x0001a00001187983 */ /* 0x001f280000100a00 */
[----:B------:R-:W4:Y:S04]  /*41590*/  LDL.LU.64 R4, [R1+0x18e0] ;  /* 0x0018e00001047983 */ /* 0x000f280000300a00 */
[----:B------:R-:W4:Y:S01]  /*415a0*/  LDL.LU.64 R6, [R1+0x18e8] ;  /* 0x0018e80001067983 */ /* 0x000f220000300a00 */
[----:B---3--:R-:W-:-:S15]  /*415b0*/  HMMA.16816.F32 R16, R12, R8, R16 ;  /* 0x000000080c10723c */ /* 0x008fde0000001810 */
[----:B------:R-:W-:-:S08]  /*415c0*/  NOP ;  /* 0x0000000000007918 */ /* 0x000fd00000000000 */
[----:B------:R0:W-:Y:S04]  /*415d0*/  STL.64 [R1+0x760], R16 ;  /* 0x0007601001007387 */ /* 0x0001e80000100a00 */
[----:B------:R3:W-:Y:S04]  /*415e0*/  STL.64 [R1+0x768], R18 ;  /* 0x0007681201007387 */ /* 0x0007e80000100a00 */
[----:B0-----:R-:W4:Y:S04]  /*415f0*/  LDL.LU.64 R16, [R1+0x17e0] ;  /* 0x0017e00001107983 */ /* 0x001f280000300a00 */
[----:B---3--:R-:W3:Y:S04]  /*41600*/  LDL.LU.64 R18, [R1+0x17e8] ;  /* 0x0017e80001127983 */ /* 0x008ee80000300a00 */
[----:B------:R-:W-:Y:S04]  /*41610*/  STL.64 [R1+0x6a88], R8 ;  /* 0x006a880801007387 */ /* 0x000fe80000100a00 */
[----:B-1----:R-:W-:Y:S04]  /*41620*/  STL.64 [R1+0x69c8], R22 ;  /* 0x0069c81601007387 */ /* 0x002fe80000100a00 */
[----:B------:R0:W-:Y:S04]  /*41630*/  STL.64 [R1+0x69c0], R20 ;  /* 0x0069c01401007387 */ /* 0x0001e80000100a00 */
[----:B0-----:R-:W2:Y:S04]  /*41640*/  LDL.LU.64 R20, [R1+0x130] ;  /* 0x0001300001147983 */ /* 0x001ea80000300a00 */
[----:B--2---:R0:W-:Y:S02]  /*41650*/  STL.64 [R1+0x6ac8], R20 ;  /* 0x006ac81401007387 */ /* 0x0041e40000100a00 */
[----:B0-----:R-:W-:-:S02]  /*41660*/  IMAD.MOV.U32 R20, RZ, RZ, R2 ;  /* 0x000000ffff147224 */ /* 0x001fc400078e0002 */
[----:B------:R-:W2:Y:S01]  /*41670*/  LDL.LU R2, [R1+0x6b6c] ;  /* 0x006b6c0001027983 */ /* 0x000ea20000300800 */
[----:B------:R-:W-:-:S03]  /*41680*/  IMAD.MOV.U32 R21, RZ, RZ, R10 ;  /* 0x000000ffff157224 */ /* 0x000fc600078e000a */
[----:B------:R-:W3:Y:S04]  /*41690*/  LDL.LU R10, [R1+0x6b68] ;  /* 0x006b6800010a7983 */ /* 0x000ee80000300800 */
[----:B------:R0:W-:Y:S02]  /*416a0*/  STL.64 [R1+0x6ae0], R20 ;  /* 0x006ae01401007387 */ /* 0x0001e40000100a00 */
[----:B0-----:R-:W-:Y:S02]  /*416b0*/  IMAD.MOV.U32 R20, RZ, RZ, R11 ;  /* 0x000000ffff147224 */ /* 0x001fe400078e000b */
[----:B------:R-:W-:Y:S01]  /*416c0*/  IMAD.MOV.U32 R21, RZ, RZ, R28 ;  /* 0x000000ffff157224 */ /* 0x000fe200078e001c */
[----:B------:R-:W3:Y:S04]  /*416d0*/  LDL.LU R11, [R1+0x6b64] ;  /* 0x006b6400010b7983 */ /* 0x000ee80000300800 */
[----:B------:R-:W3:Y:S04]  /*416e0*/  LDL.LU R28, [R1+0x6b60] ;  /* 0x006b6000011c7983 */ /* 0x000ee80000300800 */
[----:B------:R4:W-:Y:S02]  /*416f0*/  STL.64 [R1+0x6af8], R20 ;  /* 0x006af81401007387 */ /* 0x0009e40000100a00 */
[----:B----4-:R-:W-:-:S02]  /*41700*/  IMAD.MOV.U32 R20, RZ, RZ, R27 ;  /* 0x000000ffff147224 */ /* 0x010fc400078e001b */
[----:B------:R-:W-:-:S07]  /*41710*/  IMAD.MOV.U32 R21, RZ, RZ, R26 ;  /* 0x000000ffff157224 */ /* 0x000fce00078e001a */
[----:B------:R-:W-:Y:S01]  /*41720*/  HMMA.16816.F32 R20, R12, R20, R4 ;  /* 0x000000140c14723c */ /* 0x000fe20000001804 */
[----:B------:R-:W4:Y:S04]  /*41730*/  LDL.LU.64 R6, [R1+0x6b58] ;  /* 0x006b580001067983 */ /* 0x000f280000300a00 */
[----:B------:R-:W4:-:S15]  /*41740*/  LDL.LU.64 R4, [R1+0x6b50] ;  /* 0x006b500001047983 */ /* 0x000f1e0000300a00 */
[----:B------:R-:W-:-:S03]  /*41750*/  NOP ;  /* 0x0000000000007918 */ /* 0x000fc60000000000 */
[----:B------:R0:W-:Y:S04]  /*41760*/  STL.64 [R1+0x750], R20 ;  /* 0x0007501401007387 */ /* 0x0001e80000100a00 */
[----:B------:R-:W-:Y:S01]  /*41770*/  STL.64 [R1+0x758], R22 ;  /* 0x0007581601007387 */ /* 0x000fe20000100a00 */
[----:B0-----:R-:W-:Y:S02]  /*41780*/  IMAD.MOV.U32 R21, RZ, RZ, R0 ;  /* 0x000000ffff157224 */ /* 0x001fe400078e0000 */
[----:B--2---:R-:W-:-:S05]  /*41790*/  IMAD.MOV.U32 R20, RZ, RZ, R2 ;  /* 0x000000ffff147224 */ /* 0x004fca00078e0002 */
[----:B------:R0:W-:Y:S04]  /*417a0*/  STL.64 [R1+0x6b10], R20 ;  /* 0x006b101401007387 */ /* 0x0001e80000100a00 */
[----:B0-----:R-:W3:Y:S02]  /*417b0*/  LDL.64 R20, [R1+0x1b0] ;  /* 0x0001b00001147983 */ /* 0x001ee40000100a00 */
[----:B---3--:R-:W-:Y:S06]  /*417c0*/  HMMA.16816.F32 R16, R12, R20, R16 ;  /* 0x000000140c10723c */ /* 0x008fec0000001810 */
[----:B------:R-:W-:-:S02]  /*417d0*/  IMAD.MOV.U32 R2, RZ, RZ, R20 ;  /* 0x000000ffff027224 */ /* 0x000fc400078e0014 */
[----:B------:R-:W-:Y:S02]  /*417e0*/  IMAD.MOV.U32 R0, RZ, RZ, R21 ;  /* 0x000000ffff007224 */ /* 0x000fe400078e0015 */
[----:B----4-:R-:W-:Y:S02]  /*417f0*/  IMAD.MOV.U32 R20, RZ, RZ, R7 ;  /* 0x000000ffff147224 */ /* 0x010fe400078e0007 */
[----:B------:R-:W-:-:S11]  /*41800*/  IMAD.MOV.U32 R21, RZ, RZ, R6 ;  /* 0x000000ffff157224 */ /* 0x000fd600078e0006 */
[----:B------:R-:W-:Y:S04]  /*41810*/  STL.64 [R1+0x740], R16 ;  /* 0x0007401001007387 */ /* 0x000fe80000100a00 */
[----:B------:R0:W-:Y:S04]  /*41820*/  STL.64 [R1+0x748], R18 ;  /* 0x0007481201007387 */ /* 0x0001e80000100a00 */
[----:B0-----:R-:W2:Y:S04]  /*41830*/  LDL.LU.64 R18, [R1+0x6b48] ;  /* 0x006b480001127983 */ /* 0x001ea80000300a00 */
[----:B------:R0:W-:Y:S04]  /*41840*/  STL.64 [R1+0x6b28], R20 ;  /* 0x006b281401007387 */ /* 0x0001e80000100a00 */
[----:B0-----:R-:W3:Y:S04]  /*41850*/  LDL.LU.64 R20, [R1+0x16e0] ;  /* 0x0016e00001147983 */ /* 0x001ee80000300a00 */
[----:B------:R-:W3:Y:S01]  /*41860*/  LDL.LU.64 R22, [R1+0x16e8] ;  /* 0x0016e80001167983 */ /* 0x000ee20000300a00 */
[----:B------:R-:W-:-:S02]  /*41870*/  IMAD.MOV.U32 R7, RZ, RZ, R24 ;  /* 0x000000ffff077224 */ /* 0x000fc400078e0018 */
[----:B------:R-:W-:Y:S01]  /*41880*/  IMAD.MOV.U32 R6, RZ, RZ, R25 ;  /* 0x000000ffff067224 */ /* 0x000fe200078e0019 */
[----:B---3--:R-:W-:-:S15]  /*41890*/  HMMA.16816.F32 R20, R12, R24, R20 ;  /* 0x000000180c14723c */ /* 0x008fde0000001814 */
[----:B------:R-:W-:-:S08]  /*418a0*/  NOP ;  /* 0x0000000000007918 */ /* 0x000fd00000000000 */
[----:B------:R2:W-:Y:S04]  /*418b0*/  STL.64 [R1+0x730], R20 ;  /* 0x0007301401007387 */ /* 0x0005e80000100a00 */
[----:B------:R-:W-:Y:S01]  /*418c0*/  STL.64 [R1+0x738], R22 ;  /* 0x0007381601007387 */ /* 0x000fe20000100a00 */
[----:B--2---:R-:W-:Y:S02]  /*418d0*/  IMAD.MOV.U32 R20, RZ, RZ, R19 ;  /* 0x000000ffff147224 */ /* 0x004fe400078e0013 */
        /* <DEDUP_REMOVED lines=37> */
[----:B------:R-:W4:Y:S04]  /*41b30*/  LDL.LU.64 R16, [R1+0x1140] ;  /* 0x0011400001107983 */ /* 0x000f280000300a00 */
[----:B------:R-:W4:Y:S04]  /*41b40*/  LDL.LU.64 R18, [R1+0x1148] ;  /* 0x0011480001127983 */ /* 0x000f280000300a00 */
[----:B------:R-:W2:Y:S04]  /*41b50*/  LDL.LU.64 R20, [R1+0x6b40] ;  /* 0x006b400001147983 */ /* 0x000ea80000300a00 */
[----:B------:R0:W-:Y:S04]  /*41b60*/  STL.64 [R1+0x720], R8 ;  /* 0x0007200801007387 */ /* 0x0001e80000100a00 */
[----:B------:R1:W-:Y:S04]  /*41b70*/  STL.64 [R1+0x728], R10 ;  /* 0x0007280a01007387 */ /* 0x0003e80000100a00 */
[----:B0-----:R-:W4:Y:S04]  /*41b80*/  LDL.LU.64 R8, [R1+0x1f0] ;  /* 0x0001f00001087983 */ /* 0x001f280000300a00 */
[----:B-1----:R-:W4:Y:S01]  /*41b90*/  LDL.LU.64 R10, [R1+0x1f8] ;  /* 0x0001f800010a7983 */ /* 0x002f220000300a00 */
        /* <DEDUP_REMOVED lines=37> */
[----:B------:R-:W-:Y:S04]  /*41df0*/  STL.64 [R1+0x6c0], R24 ;  /* 0x0006c01801007387 */ /* 0x000fe80000100a00 */
[----:B------:R0:W-:Y:S04]  /*41e00*/  STL.64 [R1+0x6c8], R26 ;  /* 0x0006c81a01007387 */ /* 0x0001e80000100a00 */
[----:B0-----:R-:W2:Y:S04]  /*41e10*/  LDL.LU.64 R26, [R1+0x6ac0] ;  /* 0x006ac000011a7983 */ /* 0x001ea80000300a00 */
[----:B------:R-:W2:Y:S04]  /*41e20*/  LDL.LU.64 R24, [R1+0x6ab8] ;  /* 0x006ab80001187983 */ /* 0x000ea80000300a00 */
[----:B------:R0:W-:Y:S02]  /*41e30*/  STL.64 [R1+0x6a10], R20 ;  /* 0x006a101401007387 */ /* 0x0001e40000100a00 */
[----:B0-----:R-:W-:-:S02]  /*41e40*/  IMAD.MOV.U32 R20, RZ, RZ, R29 ;  /* 0x000000ffff147224 */ /* 0x001fc400078e001d */
[----:B------:R-:W-:-:S07]  /*41e50*/  IMAD.MOV.U32 R21, RZ, RZ, R3 ;  /* 0x000000ffff157224 */ /* 0x000fce00078e0003 */
[----:B--2---:R-:W-:Y:S01]  /*41e60*/  HMMA.16816.F32 R20, R12, R20, R24 ;  /* 0x000000140c14723c */ /* 0x004fe20000001818 */
[----:B------:R-:W3:-:S15]  /*41e70*/  LDL.LU.64 R24, [R1+0x6ab0] ;  /* 0x006ab00001187983 */ /* 0x000ede0000300a00 */
[----:B------:R-:W-:-:S07]  /*41e80*/  NOP ;  /* 0x0000000000007918 */ /* 0x000fce0000000000 */
[----:B------:R0:W-:Y:S04]  /*41e90*/  STL.64 [R1+0x6b0], R20 ;  /* 0x0006b01401007387 */ /* 0x0001e80000100a00 */
[----:B------:R-:W-:Y:S04]  /*41ea0*/  STL.64 [R1+0x6b8], R22 ;  /* 0x0006b81601007387 */ /* 0x000fe80000100a00 */
[----:B0-----:R-:W2:Y:S01]  /*41eb0*/  LDL.LU.64 R20, [R1+0x190] ;  /* 0x0001900001147983 */ /* 0x001ea20000300a00 */
[C---:B---3--:R-:W-:Y:S03]  /*41ec0*/  HMMA.16816.F32 R24, R12.reuse, R24, R4 ;  /* 0x000000180c18723c */ /* 0x048fe60000001804 */
[----:B--2---:R0:W-:Y:S04]  /*41ed0*/  STL.64 [R1+0x6a58], R20 ;  /* 0x006a581401007387 */ /* 0x0041e80000100a00 */
[----:B0-----:R-:W2:Y:S04]  /*41ee0*/  LDL.LU.64 R20, [R1+0x19b0] ;  /* 0x0019b00001147983 */ /* 0x001ea80000300a00 */
[----:B------:R-:W2:Y:S04]  /*41ef0*/  LDL.LU.64 R22, [R1+0x19b8] ;  /* 0x0019b80001167983 */ /* 0x000ea80000300a00 */
[----:B------:R-:W3:Y:S04]  /*41f00*/  LDL.LU.64 R6, [R1+0x6aa8] ;  /* 0x006aa80001067983 */ /* 0x000ee80000300a00 */
[----:B------:R-:W2:Y:S04]  /*41f10*/  LDL.LU.64 R4, [R1+0x6aa0] ;  /* 0x006aa00001047983 */ /* 0x000ea80000300a00 */
[----:B------:R0:W-:Y:S04]  /*41f20*/  STL.64 [R1+0x6a0], R24 ;  /* 0x0006a01801007387 */ /* 0x0001e80000100a00 */
[----:B------:R-:W-:Y:S04]  /*41f30*/  STL.64 [R1+0x6a8], R26 ;  /* 0x0006a81a01007387 */ /* 0x000fe80000100a00 */
[----:B0-----:R-:W4:Y:S02]  /*41f40*/  LDL.LU.64 R24, [R1+0x6a98] ;  /* 0x006a980001187983 */ /* 0x001f240000300a00 */
[----:B----4-:R-:W-:-:S15]  /*41f50*/  HMMA.16816.F32 R16, R12, R24, R16 ;  /* 0x000000180c10723c */ /* 0x010fde0000001810 */
[----:B------:R-:W-:-:S08]  /*41f60*/  NOP ;  /* 0x0000000000007918 */ /* 0x000fd00000000000 */
[----:B------:R0:W-:Y:S04]  /*41f70*/  STL.64 [R1+0x690], R16 ;  /* 0x0006901001007387 */ /* 0x0001e80000100a00 */
[----:B------:R-:W-:Y:S04]  /*41f80*/  STL.64 [R1+0x698], R18 ;  /* 0x0006981201007387 */ /* 0x000fe80000100a00 */
[----:B0-----:R-:W4:Y:S04]  /*41f90*/  LDL.LU.64 R16, [R1+0x6a90] ;  /* 0x006a900001107983 */ /* 0x001f280000300a00 */
[----:B------:R0:W-:Y:S04]  /*41fa0*/  STL.64 [R1+0x6a48], R24 ;  /* 0x006a481801007387 */ /* 0x0001e80000100a00 */
[----:B0-----:R-:W3:Y:S01]  /*41fb0*/  LDL.LU.64 R24, [R1] ;  /* 0x0000000001187983 */ /* 0x001ee20000300a00 */
[----:B----4-:R-:W-:Y:S03]  /*41fc0*/  HMMA.16816.F32 R12, R12, R16, R8 ;  /* 0x000000100c0c723c */ /* 0x010fe60000001808 */
[----:B------:R-:W4:Y:S03]  /*41fd0*/  LDL.LU.64 R8, [R1+0x6a88] ;  /* 0x006a880001087983 */ /* 0x000f260000300a00 */
[----:B------:R-:W-:-:S02]  /*41fe0*/  IMAD.MOV.U32 R3, RZ, RZ, R17 ;  /* 0x000000ffff037224 */ /* 0x000fc400078e0011 */
[----:B------:R-:W-:-:S15]  /*41ff0*/  IMAD.MOV.U32 R10, RZ, RZ, R16 ;  /* 0x000000ffff0a7224 */ /* 0x000fde00078e0010 */
[----:B------:R0:W-:Y:S04]  /*42000*/  STL.64 [R1+0x280], R12 ;  /* 0x0002800c01007387 */ /* 0x0001e80000100a00 */
[----:B------:R1:W-:Y:S04]  /*42010*/  STL.64 [R1+0x288], R14 ;  /* 0x0002880e01007387 */ /* 0x0003e80000100a00 */
[----:B------:R-:W4:Y:S04]  /*42020*/  LDL.LU.64 R18, [R1+0x6a80] ;  /* 0x006a800001127983 */ /* 0x000f280000300a00 */
[----:B------:R-:W4:Y:S04]  /*42030*/  LDL.LU.64 R16, [R1+0x6a78] ;  /* 0x006a780001107983 */ /* 0x000f280000300a00 */
[----:B0-----:R-:W3:Y:S04]  /*42040*/  LDL.LU.64 R12, [R1+0x1ab0] ;  /* 0x001ab000010c7983 */ /* 0x001ee80000300a00 */
[----:B-1----:R-:W3:Y:S04]  /*42050*/  LDL.LU.64 R14, [R1+0x1ab8] ;  /* 0x001ab800010e7983 */ /* 0x002ee80000300a00 */
[----:B--2---:R-:W-:Y:S01]  /*42060*/  STL.64 [R1+0x6a08], R4 ;  /* 0x006a080401007387 */ /* 0x004fe20000100a00 */
[C---:B----4-:R-:W-:Y:S06]  /*42070*/  HMMA.16816.F32 R20, R16.reuse, R8, R20 ;  /* 0x000000081014723c */ /* 0x050fec0000001814 */
[----:B---3--:R-:W-:-:S15]  /*42080*/  HMMA.16816.F32 R12, R16, R4, R12 ;  /* 0x00000004100c723c */ /* 0x008fde000000180c */
[----:B------:R-:W-:-:S08]  /*42090*/  NOP ;  /* 0x0000000000007918 */ /* 0x000fd00000000000 */
[----:B------:R0:W-:Y:S04]  /*420a0*/  STL.64 [R1+0x230], R12 ;  /* 0x0002300c01007387 */ /* 0x0001e80000100a00 */
[----:B------:R1:W-:Y:S04]  /*420b0*/  STL.64 [R1+0x238], R14 ;  /* 0x0002380e01007387 */ /* 0x0003e80000100a00 */
[----:B0-----:R-:W2:Y:S04]  /*420c0*/  LDL.LU.64 R12, [R1+0x18b0] ;  /* 0x0018b000010c7983 */ /* 0x001ea80000300a00 */
[----:B-1----:R-:W2:Y:S04]  /*420d0*/  LDL.LU.64 R14, [R1+0x18b8] ;  /* 0x0018b800010e7983 */ /* 0x002ea80000300a00 */
[----:B------:R-:W-:Y:S04]  /*420e0*/  STL.64 [R1+0x220], R20 ;  /* 0x0002201401007387 */ /* 0x000fe80000100a00 */
[----:B------:R-:W-:Y:S04]  /*420f0*/  STL.64 [R1+0x228], R22 ;  /* 0x0002281601007387 */ /* 0x000fe80000100a00 */
[----:B------:R0:W-:Y:S02]  /*42100*/  STL.64 [R1+0x6a38], R8 ;  /* 0x006a380801007387 */ /* 0x0001e40000100a00 */
[----:B0-----:R-:W-:-:S02]  /*42110*/  IMAD.MOV.U32 R8, RZ, RZ, R7 ;  /* 0x000000ffff087224 */ /* 0x001fc400078e0007 */
[----:B------:R-:W-:-:S05]  /*42120*/  IMAD.MOV.U32 R9, RZ, RZ, R6 ;  /* 0x000000ffff097224 */ /* 0x000fca00078e0006 */
[----:B------:R-:W-:Y:S04]  /*42130*/  STL.64 [R1+0x6a60], R8 ;  /* 0x006a600801007387 */ /* 0x000fe80000100a00 */
[----:B------:R-:W3:Y:S04]  /*42140*/  LDL.LU.64 R20, [R1+0x16b0] ;  /* 0x0016b00001147983 */ /* 0x000ee80000300a00 */
[----:B------:R-:W4:Y:S04]  /*42150*/  LDL.LU.64 R22, [R1+0x16b8] ;  /* 0x0016b80001167983 */ /* 0x000f280000300a00 */
[----:B----4-:R-:W-:Y:S04]  /*42160*/  STL.64 [R1+0x6a70], R22 ;  /* 0x006a701601007387 */ /* 0x010fe80000100a00 */
[----:B---3--:R0:W-:Y:S04]  /*42170*/  STL.64 [R1+0x6a68], R20 ;  /* 0x006a681401007387 */ /* 0x0081e80000100a00 */
[----:B0-----:R-:W3:Y:S04]  /*42180*/  LDL.LU.64 R20, [R1+0x17b0] ;  /* 0x0017b00001147983 */ /* 0x001ee80000300a00 */
[----:B------:R-:W3:Y:S04]  /*42190*/  LDL.LU.64 R22, [R1+0x17b8] ;  /* 0x0017b80001167983 */ /* 0x000ee80000300a00 */
[----:B------:R-:W4:Y:S04]  /*421a0*/  LDL.LU.64 R4, [R1+0x150] ;  /* 0x0001500001047983 */ /* 0x000f280000300a00 */
[----:B----4-:R0:W-:Y:S04]  /*421b0*/  STL.64 [R1+0x6a18], R4 ;  /* 0x006a180401007387 */ /* 0x0101e80000100a00 */
[----:B0-----:R-:W4:Y:S04]  /*421c0*/  LDL.LU.64 R4, [R1+0x160] ;  /* 0x0001600001047983 */ /* 0x001f280000300a00 */
[----:B----4-:R0:W-:Y:S04]  /*421d0*/  STL.64 [R1+0x6a30], R4 ;  /* 0x006a300401007387 */ /* 0x0101e80000100a00 */
[----:B0-----:R-:W4:Y:S01]  /*421e0*/  LDL.LU.64 R4, [R1+0x170] ;  /* 0x0001700001047983 */ /* 0x001f220000300a00 */
[----:B--2---:R-:W-:Y:S03]  /*421f0*/  HMMA.16816.F32 R12, R16, R24, R12 ;  /* 0x00000018100c723c */ /* 0x004fe6000000180c */
[----:B----4-:R0:W-:Y:S04]  /*42200*/  STL.64 [R1+0x6a40], R4 ;  /* 0x006a400401007387 */ /* 0x0101e80000100a00 */
[----:B0-----:R-:W2:Y:S01]  /*42210*/  LDL.LU.64 R4, [R1+0x180] ;  /* 0x0001800001047983 */ /* 0x001ea20000300a00 */
[----:B------:R-:W-:-:S02]  /*42220*/  IMAD.MOV.U32 R8, RZ, RZ, R2 ;  /* 0x000000ffff087224 */ /* 0x000fc400078e0002 */
[----:B------:R-:W-:Y:S02]  /*42230*/  IMAD.MOV.U32 R9, RZ, RZ, R0 ;  /* 0x000000ffff097224 */ /* 0x000fe400078e0000 */
[----:B------:R-:W-:Y:S02]  /*42240*/  IMAD.MOV.U32 R2, RZ, RZ, R24 ;  /* 0x000000ffff027224 */ /* 0x000fe400078e0018 */
[----:B------:R-:W-:Y:S01]  /*42250*/  IMAD.MOV.U32 R0, RZ, RZ, R25 ;  /* 0x000000ffff007224 */ /* 0x000fe200078e0019 */
[----:B--2---:R0:W-:Y:S04]  /*42260*/  STL.64 [R1+0x6a50], R4 ;  /* 0x006a500401007387 */ /* 0x0041e80000100a00 */
[----:B0-----:R-:W2:Y:S04]  /*42270*/  LDL.LU.64 R4, [R1+0x15b0] ;  /* 0x0015b00001047983 */ /* 0x001ea80000300a00 */
[----:B------:R-:W2:Y:S04]  /*42280*/  LDL.LU.64 R6, [R1+0x15b8] ;  /* 0x0015b80001067983 */ /* 0x000ea80000300a00 */
[----:B------:R-:W-:Y:S04]  /*42290*/  STL.64 [R1+0x200], R12 ;  /* 0x0002000c01007387 */ /* 0x000fe80000100a00 */
[----:B------:R-:W-:Y:S04]  /*422a0*/  STL.64 [R1+0x208], R14 ;  /* 0x0002080e01007387 */ /* 0x000fe80000100a00 */
[----:B------:R-:W0:Y:S04]  /*422b0*/  LDSM.16.MT88.4 R12, [R28+UR4+0x4000] ;  /* 0x004000041c0c783b */ /* 0x000e280008004200 */
[----:B------:R-:W4:Y:S04]  /*422c0*/  LDL.LU.64 R24, [R1+0x1130] ;  /* 0x0011300001187983 */ /* 0x000f280000300a00 */
[----:B------:R-:W4:Y:S04]  /*422d0*/  LDL.LU.64 R26, [R1+0x1138] ;  /* 0x00113800011a7983 */ /* 0x000f280000300a00 */
[----:B------:R-:W-:Y:S04]  /*422e0*/  STL [R1+0x698c], R28 ;  /* 0x00698c1c01007387 */ /* 0x000fe80000100800 */
[----:B0-----:R-:W-:Y:S04]  /*422f0*/  STL.64 [R1+0x6870], R14 ;  /* 0x0068700e01007387 */ /* 0x001fe80000100a00 */
[----:B------:R0:W-:Y:S02]  /*42300*/  STL.64 [R1+0x6868], R12 ;  /* 0x0068680c01007387 */ /* 0x0001e40000100a00 */
[----:B0-----:R-:W-:-:S02]  /*42310*/  IMAD.MOV.U32 R12, RZ, RZ, R10 ;  /* 0x000000ffff0c7224 */ /* 0x001fc400078e000a */
[----:B---3--:R-:W-:Y:S01]  /*42320*/  HMMA.16816.F32 R8, R16, R8, R20 ;  /* 0x000000081008723c */ /* 0x008fe20000001814 */
[----:B------:R-:W3:Y:S04]  /*42330*/  LDL.LU.64 R22, [R1+0x6a70] ;  /* 0x006a700001167983 */ /* 0x000ee80000300a00 */
[----:B------:R-:W3:-:S15]  /*42340*/  LDL.LU.64 R20, [R1+0x6a68] ;  /* 0x006a680001147983 */ /* 0x000ede0000300a00 */
[----:B------:R-:W-:-:S03]  /*42350*/  NOP ;  /* 0x0000000000007918 */ /* 0x000fc60000000000 */
[----:B------:R0:W-:Y:S04]  /*42360*/  STL.64 [R1+0x1f0], R8 ;  /* 0x0001f00801007387 */ /* 0x0001e80000100a00 */
[----:B------:R3:W-:Y:S04]  /*42370*/  STL.64 [R1+0x1f8], R10 ;  /* 0x0001f80a01007387 */ /* 0x0007e80000100a00 */
[----:B0-----:R-:W3:Y:S02]  /*42380*/  LDL.LU.64 R8, [R1+0x6a60] ;  /* 0x006a600001087983 */ /* 0x001ee40000300a00 */
[----:B---3--:R-:W-:Y:S02]  /*42390*/  HMMA.16816.F32 R8, R16, R8, R20 ;  /* 0x000000081008723c */ /* 0x008fe40000001814 */
[----:B------:R-:W2:-:S15]  /*423a0*/  LDL.LU.64 R20, [R1+0x6a58] ;  /* 0x006a580001147983 */ /* 0x000e9e0000300a00 */
[----:B------:R-:W-:-:S06]  /*423b0*/  NOP ;  /* 0x0000000000007918 */ /* 0x000fcc0000000000 */
[----:B------:R0:W-:Y:S04]  /*423c0*/  STL.64 [R1+0x1e0], R8 ;  /* 0x0001e00801007387 */ /* 0x0001e80000100a00 */
[----:B------:R1:W-:Y:S04]  /*423d0*/  STL.64 [R1+0x1e8], R10 ;  /* 0x0001e80a01007387 */ /* 0x0003e80000100a00 */
[----:B0-----:R-:W3:Y:S04]  /*423e0*/  LDL.LU.64 R8, [R1+0x1120] ;  /* 0x0011200001087983 */ /* 0x001ee80000300a00 */
[----:B-1----:R-:W3:Y:S01]  /*423f0*/  LDL.LU.64 R10, [R1+0x1128] ;  /* 0x00112800010a7983 */ /* 0x002ee20000300a00 */
[----:B--2---:R-:W-:Y:S06]  /*42400*/  HMMA.16816.F32 R4, R16, R20, R4 ;  /* 0x000000141004723c */ /* 0x004fec0000001804 */
[----:B------:R-:W-:-:S02]  /*42410*/  IMAD.MOV.U32 R15, RZ, RZ, R20 ;  /* 0x000000ffff0f7224 */ /* 0x000fc400078e0014 */
[----:B------:R-:W-:-:S15]  /*42420*/  IMAD.MOV.U32 R14, RZ, RZ, R21 ;  /* 0x000000ffff0e7224 */ /* 0x000fde00078e0015 */
[----:B------:R0:W-:Y:S04]  /*42430*/  STL.64 [R1+0x1d0], R4 ;  /* 0x0001d00401007387 */ /* 0x0001e80000100a00 */
[----:B------:R-:W-:Y:S04]  /*42440*/  STL.64 [R1+0x1d8], R6 ;  /* 0x0001d80601007387 */ /* 0x000fe80000100a00 */
[----:B0-----:R-:W4:Y:S04]  /*42450*/  LDL.LU.64 R4, [R1+0x6a50] ;  /* 0x006a500001047983 */ /* 0x001f280000300a00 */
[----:B------:R-:W2:Y:S04]  /*42460*/  LDL.LU.64 R20, [R1+0x1100] ;  /* 0x0011000001147983 */ /* 0x000ea80000300a00 */
[----:B------:R-:W3:Y:S01]  /*42470*/  LDL.LU.64 R22, [R1+0x1108] ;  /* 0x0011080001167983 */ /* 0x000ee20000300a00 */
[----:B----4-:R-:W-:Y:S03]  /*42480*/  HMMA.16816.F32 R24, R16, R4, R24 ;  /* 0x000000041018723c */ /* 0x010fe60000001818 */
[----:B---3--:R-:W-:Y:S04]  /*42490*/  STL.64 [R1+0x6a28], R22 ;  /* 0x006a281601007387 */ /* 0x008fe80000100a00 */
[----:B--2---:R0:W-:Y:S04]  /*424a0*/  STL.64 [R1+0x6a20], R20 ;  /* 0x006a201401007387 */ /* 0x0041e80000100a00 */
[----:B0-----:R-:W2:Y:S04]  /*424b0*/  LDL.LU.64 R20, [R1+0x1110] ;  /* 0x0011100001147983 */ /* 0x001ea80000300a00 */
[----:B------:R-:W2:Y:S04]  /*424c0*/  LDL.LU.64 R22, [R1+0x1118] ;  /* 0x0011180001167983 */ /* 0x000ea80000300a00 */
[----:B------:R-:W-:Y:S04]  /*424d0*/  STL [R1+0x6974], R15 ;  /* 0x0069740f01007387 */ /* 0x000fe80000100800 */
[----:B------:R-:W-:Y:S04]  /*424e0*/  STL [R1+0x6970], R14 ;  /* 0x0069700e01007387 */ /* 0x000fe80000100800 */
[----:B------:R0:W-:Y:S04]  /*424f0*/  STL.64 [R1+0x1c0], R24 ;  /* 0x0001c01801007387 */ /* 0x0001e80000100a00 */
[----:B------:R1:W-:Y:S04]  /*42500*/  STL.64 [R1+0x1c8], R26 ;  /* 0x0001c81a01007387 */ /* 0x0003e80000100a00 */
[----:B0-----:R-:W3:Y:S01]  /*42510*/  LDL.LU.64 R24, [R1+0x6a48] ;  /* 0x006a480001187983 */ /* 0x001ee20000300a00 */
[----:B-1----:R-:W-:-:S02]  /*42520*/  IMAD.MOV.U32 R27, RZ, RZ, R4 ;  /* 0x000000ffff1b7224 */ /* 0x002fc400078e0004 */
[----:B------:R-:W-:Y:S02]  /*42530*/  IMAD.MOV.U32 R26, RZ, RZ, R5 ;  /* 0x000000ffff1a7224 */ /* 0x000fe400078e0005 */
[----:B------:R-:W4:Y:S04]  /*42540*/  LDL.LU.64 R4, [R1+0x6a40] ;  /* 0x006a400001047983 */ /* 0x000f280000300a00 */
[----:B------:R-:W-:Y:S04]  /*42550*/  STL [R1+0x697c], R26 ;  /* 0x00697c1a01007387 */ /* 0x000fe80000100800 */
[----:B------:R-:W-:Y:S01]  /*42560*/  STL [R1+0x6978], R27 ;  /* 0x0069781b01007387 */ /* 0x000fe20000100800 */
        /* <DEDUP_REMOVED lines=9> */
[----:B------:R-:W-:Y:S01]  /*42600*/  STL [R1+0x6988], R10 ;  /* 0x0069880a01007387 */ /* 0x000fe20000100800 */
[----:B--2---:R-:W-:Y:S06]  /*42610*/  HMMA.16816.F32 R20, R16, R4, R20 ;  /* 0x000000041014723c */ /* 0x004fec0000001814 */
[----:B------:R-:W-:-:S02]  /*42620*/  IMAD.MOV.U32 R15, RZ, RZ, R4 ;  /* 0x000000ffff0f7224 */ /* 0x000fc400078e0004 */
[----:B------:R-:W-:-:S15]  /*42630*/  IMAD.MOV.U32 R14, RZ, RZ, R5 ;  /* 0x000000ffff0e7224 */ /* 0x000fde00078e0005 */
[----:B------:R-:W-:Y:S04]  /*42640*/  STL.64 [R1+0xd0], R20 ;  /* 0x0000d01401007387 */ /* 0x000fe80000100a00 */
[----:B------:R0:W-:Y:S04]  /*42650*/  STL.64 [R1+0xd8], R22 ;  /* 0x0000d81601007387 */ /* 0x0001e80000100a00 */
[----:B0-----:R-:W2:Y:S04]  /*42660*/  LDL.LU.64 R22, [R1+0x6a28] ;  /* 0x006a280001167983 */ /* 0x001ea80000300a00 */
[----:B------:R-:W2:Y:S04]  /*42670*/  LDL.LU.64 R20, [R1+0x6a20] ;  /* 0x006a200001147983 */ /* 0x000ea80000300a00 */
[----:B------:R-:W2:Y:S01]  /*42680*/  LDL.LU.64 R4, [R1+0x6a18] ;  /* 0x006a180001047983 */ /* 0x000ea20000300a00 */
[----:B------:R-:W-:-:S03]  /*42690*/  IMAD.MOV.U32 R13, RZ, RZ, R3 ;  /* 0x000000ffff0d7224 */ /* 0x000fc600078e0003 */
[----:B------:R-:W-:Y:S04]  /*426a0*/  STL.64 [R1+0x69d8], R14 ;  /* 0x0069d80e01007387 */ /* 0x000fe80000100a00 */
[----:B------:R0:W-:Y:S04]  /*426b0*/  STL.64 [R1+0x69d0], R12 ;  /* 0x0069d00c01007387 */ /* 0x0001e80000100a00 */
[----:B0-----:R-:W4:Y:S01]  /*426c0*/  LDL.LU.64 R12, [R1+0x140] ;  /* 0x00014000010c7983 */ /* 0x001f220000300a00 */
[----:B--2---:R-:W-:Y:S06]  /*426d0*/  HMMA.16816.F32 R20, R16, R4, R20 ;  /* 0x000000041014723c */ /* 0x004fec0000001814 */
[----:B------:R-:W-:-:S02]  /*426e0*/  IMAD.MOV.U32 R27, RZ, RZ, R5 ;  /* 0x000000ffff1b7224 */ /* 0x000fc400078e0005 */
[----:B------:R-:W-:-:S15]  /*426f0*/  IMAD.MOV.U32 R26, RZ, RZ, R4 ;  /* 0x000000ffff1a7224 */ /* 0x000fde00078e0004 */
[----:B------:R0:W-:Y:S04]  /*42700*/  STL.64 [R1+0xc0], R20 ;  /* 0x0000c01401007387 */ /* 0x0001e80000100a00 */
[----:B------:R-:W-:Y:S04]  /*42710*/  STL.64 [R1+0xc8], R22 ;  /* 0x0000c81601007387 */ /* 0x000fe80000100a00 */
[----:B0-----:R-:W2:Y:S04]  /*42720*/  LDL.LU.64 R20, [R1+0x6a10] ;  /* 0x006a100001147983 */ /* 0x001ea80000300a00 */
[----:B------:R-:W2:Y:S04]  /*42730*/  LDL.LU.64 R4, [R1+0x10e0] ;  /* 0x0010e00001047983 */ /* 0x000ea80000300a00 */
[----:B------:R-:W2:Y:S04]  /*42740*/  LDL.LU.64 R6, [R1+0x10e8] ;  /* 0x0010e80001067983 */ /* 0x000ea80000300a00 */
[----:B------:R-:W-:Y:S04]  /*42750*/  STL [R1+0x69a0], R27 ;  /* 0x0069a01b01007387 */ /* 0x000fe80000100800 */
[----:B------:R-:W-:Y:S04]  /*42760*/  STL [R1+0x699c], R26 ;  /* 0x00699c1a01007387 */ /* 0x000fe80000100800 */
[----:B---3--:R0:W-:Y:S04]  /*42770*/  STL.64 [R1+0x6a00], R24 ;  /* 0x006a001801007387 */ /* 0x0081e80000100a00 */
[----:B0-----:R-:W3:Y:S04]  /*42780*/  LDL.LU.64 R24, [R1+0x10f0] ;  /* 0x0010f00001187983 */ /* 0x001ee80000300a00 */
[----:B------:R-:W3:Y:S01]  /*42790*/  LDL.LU.64 R26, [R1+0x10f8] ;  /* 0x0010f800011a7983 */ /* 0x000ee20000300a00 */
[----:B----4-:R-:W-:-:S02]  /*427a0*/  IMAD.MOV.U32 R28, RZ, RZ, R12 ;  /* 0x000000ffff1c7224 */ /* 0x010fc400078e000c */
[----:B------:R-:W-:Y:S01]  /*427b0*/  IMAD.MOV.U32 R10, RZ, RZ, R13 ;  /* 0x000000ffff0a7224 */ /* 0x000fe200078e000d */
[----:B---3--:R-:W-:-:S15]  /*427c0*/  HMMA.16816.F32 R24, R16, R12, R24 ;  /* 0x0000000c1018723c */ /* 0x008fde0000001818 */
[----:B------:R-:W-:-:S08]  /*427d0*/  NOP ;  /* 0x0000000000007918 */ /* 0x000fd00000000000 */
[----:B------:R0:W-:Y:S04]  /*427e0*/  STL.64 [R1+0xb0], R24 ;  /* 0x0000b01801007387 */ /* 0x0001e80000100a00 */
[----:B------:R1:W-:Y:S04]  /*427f0*/  STL.64 [R1+0xb8], R26 ;  /* 0x0000b81a01007387 */ /* 0x0003e80000100a00 */
[----:B0-----:R-:W3:Y:S04]  /*42800*/  LDL.LU.64 R24, [R1+0x10d0] ;  /* 0x0010d00001187983 */ /* 0x001ee80000300a00 */
[----:B-1----:R-:W3:Y:S04]  /*42810*/  LDL.LU.64 R26, [R1+0x10d8] ;  /* 0x0010d800011a7983 */ /* 0x002ee80000300a00 */
[----:B------:R-:W4:Y:S04]  /*42820*/  LDL.LU.64 R12, [R1+0x1040] ;  /* 0x00104000010c7983 */ /* 0x000f280000300a00 */
[----:B------:R-:W3:Y:S01]  /*42830*/  LDL.LU.64 R14, [R1+0x1048] ;  /* 0x00104800010e7983 */ /* 0x000ee20000300a00 */
[----:B--2---:R-:W-:Y:S06]  /*42840*/  HMMA.16816.F32 R4, R16, R20, R4 ;  /* 0x000000141004723c */ /* 0x004fec0000001804 */
[----:B------:R-:W-:Y:S01]  /*42850*/  IMAD.MOV.U32 R11, RZ, RZ, R21 ;  /* 0x000000ffff0b7224 */ /* 0x000fe200078e0015 */
[----:B---3--:R-:W-:Y:S04]  /*42860*/  STL.64 [R1+0x69e8], R14 ;  /* 0x0069e80e01007387 */ /* 0x008fe80000100a00 */
[----:B----4-:R0:W-:Y:S04]  /*42870*/  STL.64 [R1+0x69e0], R12 ;  /* 0x0069e00c01007387 */ /* 0x0101e80000100a00 */
[----:B0-----:R-:W2:Y:S04]  /*42880*/  LDL.LU.64 R12, [R1+0x110] ;  /* 0x00011000010c7983 */ /* 0x001ea80000300a00 */
[----:B------:R-:W-:Y:S04]  /*42890*/  STL [R1+0x69a4], R28 ;  /* 0x0069a41c01007387 */ /* 0x000fe80000100800 */
[----:B------:R0:W-:Y:S04]  /*428a0*/  STL.64 [R1+0xa0], R4 ;  /* 0x0000a00401007387 */ /* 0x0001e80000100a00 */
[----:B------:R1:W-:Y:S04]  /*428b0*/  STL.64 [R1+0xa8], R6 ;  /* 0x0000a80601007387 */ /* 0x0003e80000100a00 */
[----:B0-----:R-:W3:Y:S01]  /*428c0*/  LDL.LU.64 R4, [R1+0x6a08] ;  /* 0x006a080001047983 */ /* 0x001ee20000300a00 */
[----:B-1----:R-:W-:-:S03]  /*428d0*/  IMAD.MOV.U32 R7, RZ, RZ, R20 ;  /* 0x000000ffff077224 */ /* 0x002fc600078e0014 */
[----:B------:R-:W4:Y:S04]  /*428e0*/  LDL.LU.64 R20, [R1+0x1010] ;  /* 0x0010100001147983 */ /* 0x000f280000300a00 */
[----:B------:R-:W2:Y:S04]  /*428f0*/  LDL.LU.64 R22, [R1+0x1018] ;  /* 0x0010180001167983 */ /* 0x000ea80000300a00 */
[----:B--2---:R-:W-:Y:S04]  /*42900*/  STL.64 [R1+0x69f8], R22 ;  /* 0x0069f81601007387 */ /* 0x004fe80000100a00 */
[----:B----4-:R0:W-:Y:S04]  /*42910*/  STL.64 [R1+0x69f0], R20 ;  /* 0x0069f01401007387 */ /* 0x0101e80000100a00 */
[----:B0-----:R-:W2:Y:S04]  /*42920*/  LDL.LU.64 R20, [R1+0x1050] ;  /* 0x0010500001147983 */ /* 0x001ea80000300a00 */
[----:B------:R-:W2:Y:S04]  /*42930*/  LDL.LU.64 R22, [R1+0x1058] ;  /* 0x0010580001167983 */ /* 0x000ea80000300a00 */
[----:B------:R-:W-:Y:S04]  /*42940*/  STL.64 [R1+0x69b8], R10 ;  /* 0x0069b80a01007387 */ /* 0x000fe80000100a00 */
[----:B------:R0:W-:Y:S04]  /*42950*/  STL.64 [R1+0x69b0], R8 ;  /* 0x0069b00801007387 */ /* 0x0001e80000100a00 */
[----:B0-----:R-:W4:Y:S01]  /*42960*/  LDL.LU.64 R8, [R1+0x120] ;  /* 0x0001200001087983 */ /* 0x001f220000300a00 */
[----:B------:R-:W-:Y:S01]  /*42970*/  IMAD.MOV.U32 R28, RZ, RZ, R12 ;  /* 0x000000ffff1c7224 */ /* 0x000fe200078e000c */
[C---:B--2---:R-:W-:Y:S06]  /*42980*/  HMMA.16816.F32 R20, R16.reuse, R12, R20 ;  /* 0x0000000c1014723c */ /* 0x044fec0000001814 */
[----:B----4-:R-:W-:Y:S06]  /*42990*/  HMMA.16816.F32 R24, R16, R8, R24 ;  /* 0x000000081018723c */ /* 0x010fec0000001818 */
[----:B------:R-:W-:-:S15]  /*429a0*/  IMAD.MOV.U32 R6, RZ, RZ, R9 ;  /* 0x000000ffff067224 */ /* 0x000fde00078e0009 */
[----:B------:R-:W-:-:S02]  /*429b0*/  NOP ;  /* 0x0000000000007918 */ /* 0x000fc40000000000 */
[----:B------:R0:W-:Y:S04]  /*429c0*/  STL.64 [R1+0x90], R24 ;  /* 0x0000901801007387 */ /* 0x0001e80000100a00 */
[----:B------:R1:W-:Y:S04]  /*429d0*/  STL.64 [R1+0x98], R26 ;  /* 0x0000981a01007387 */ /* 0x0003e80000100a00 */
[----:B0-----:R-:W2:Y:S01]  /*429e0*/  LDL.LU.64 R24, [R1+0x6a00] ;  /* 0x006a000001187983 */ /* 0x001ea20000300a00 */
[----:B-1----:R-:W-:-:S03]  /*429f0*/  IMAD.MOV.U32 R26, RZ, RZ, R8 ;  /* 0x000000ffff1a7224 */ /* 0x002fc600078e0008 */
[----:B------:R-:W3:Y:S04]  /*42a00*/  LDL.LU.64 R8, [R1+0x1aa0] ;  /* 0x001aa00001087983 */ /* 0x000ee80000300a00 */
[----:B------:R-:W3:Y:S04]  /*42a10*/  LDL.LU.64 R10, [R1+0x1aa8] ;  /* 0x001aa800010a7983 */ /* 0x000ee80000300a00 */
[----:B------:R-:W-:Y:S04]  /*42a20*/  STL.64 [R1+0x80], R20 ;  /* 0x0000801401007387 */ /* 0x000fe80000100a00 */
[----:B------:R0:W-:Y:S01]  /*42a30*/  STL.64 [R1+0x88], R22 ;  /* 0x0000881601007387 */ /* 0x0001e20000100a00 */
[----:B------:R-:W-:-:S03]  /*42a40*/  IMAD.MOV.U32 R27, RZ, RZ, R13 ;  /* 0x000000ffff1b7224 */ /* 0x000fc600078e000d */
[----:B0-----:R-:W4:Y:S04]  /*42a50*/  LDL.LU.64 R22, [R1+0x69f8] ;  /* 0x0069f80001167983 */ /* 0x001f280000300a00 */
[----:B------:R-:W4:Y:S04]  /*42a60*/  LDL.LU.64 R20, [R1+0x69f0] ;  /* 0x0069f00001147983 */ /* 0x000f280000300a00 */
[----:B------:R-:W2:Y:S04]  /*42a70*/  LDL.LU.64 R14, [R1+0x69e8] ;  /* 0x0069e800010e7983 */ /* 0x000ea80000300a00 */
[----:B------:R-:W2:Y:S02]  /*42a80*/  LDL.LU.64 R12, [R1+0x69e0] ;  /* 0x0069e000010c7983 */ /* 0x000ea40000300a00 */
[----:B--2---:R-:W-:-:S15]  /*42a90*/  HMMA.16816.F32 R12, R16, R24, R12 ;  /* 0x00000018100c723c */ /* 0x004fde000000180c */
[----:B------:R-:W-:-:S08]  /*42aa0*/  NOP ;  /* 0x0000000000007918 */ /* 0x000fd00000000000 */
[----:B------:R-:W-:Y:S04]  /*42ab0*/  STL.64 [R1+0x70], R12 ;  /* 0x0000700c01007387 */ /* 0x000fe80000100a00 */
[----:B------:R0:W-:Y:S04]  /*42ac0*/  STL.64 [R1+0x78], R14 ;  /* 0x0000780e01007387 */ /* 0x0001e80000100a00 */
[----:B0-----:R-:W2:Y:S04]  /*42ad0*/  LDL.LU.64 R14, [R1+0x69d8] ;  /* 0x0069d800010e7983 */ /* 0x001ea80000300a00 */
[----:B------:R-:W4:Y:S04]  /*42ae0*/  LDL.LU.64 R12, [R1+0x69d0] ;  /* 0x0069d000010c7983 */ /* 0x000f280000300a00 */
[----:B------:R0:W-:Y:S04]  /*42af0*/  STL.64 [R1+0x6890], R24 ;  /* 0x0068901801007387 */ /* 0x0001e80000100a00 */
[----:B------:R1:W-:Y:S04]  /*42b00*/  STL.64 [R1+0x69a8], R26 ;  /* 0x0069a81a01007387 */ /* 0x0003e80000100a00 */
[----:B0-----:R-:W3:Y:S04]  /*42b10*/  LDL.LU.64 R24, [R1+0x19a0] ;  /* 0x0019a00001187983 */ /* 0x001ee80000300a00 */
[----:B-1----:R-:W3:Y:S01]  /*42b20*/  LDL.LU.64 R26, [R1+0x19a8] ;  /* 0x0019a800011a7983 */ /* 0x002ee20000300a00 */
[----:B----4-:R-:W-:Y:S03]  /*42b30*/  HMMA.16816.F32 R16, R16, R12, R20 ;  /* 0x0000000c1010723c */ /* 0x010fe60000001814 */
[----:B------:R-:W3:Y:S04]  /*42b40*/  LDL.LU.64 R22, [R1+0x69c8] ;  /* 0x0069c80001167983 */ /* 0x000ee80000300a00 */
[----:B------:R-:W3:-:S15]  /*42b50*/  LDL.LU.64 R20, [R1+0x69c0] ;  /* 0x0069c00001147983 */ /* 0x000ede0000300a00 */
[----:B------:R-:W-:-:S01]  /*42b60*/  NOP ;  /* 0x0000000000007918 */ /* 0x000fc20000000000 */
[----:B------:R-:W-:Y:S04]  /*42b70*/  STL.64 [R1+0x30], R16 ;  /* 0x0000301001007387 */ /* 0x000fe80000100a00 */
[----:B------:R-:W-:Y:S04]  /*42b80*/  STL.64 [R1+0x38], R18 ;  /* 0x0000381201007387 */ /* 0x000fe80000100a00 */
[----:B------:R0:W-:Y:S04]  /*42b90*/  STL.64 [R1+0x6888], R12 ;  /* 0x0068880c01007387 */ /* 0x0001e80000100a00 */
[----:B--2---:R1:W-:Y:S04]  /*42ba0*/  STL.64 [R1+0x6980], R14 ;  /* 0x0069800e01007387 */ /* 0x0043e80000100a00 */
[----:B0-----:R-:W2:Y:S04]  /*42bb0*/  LDL.LU.64 R12, [R1+0x1880] ;  /* 0x00188000010c7983 */ /* 0x001ea80000300a00 */
[----:B-1----:R-:W2:Y:S01]  /*42bc0*/  LDL.LU.64 R14, [R1+0x1888] ;  /* 0x00188800010e7983 */ /* 0x002ea20000300a00 */
[----:B---3--:R-:W-:-:S15]  /*42bd0*/  HMMA.16816.F32 R8, R20, R4, R8 ;  /* 0x000000041408723c */ /* 0x008fde0000001808 */
[----:B------:R-:W-:-:S08]  /*42be0*/  NOP ;  /* 0x0000000000007918 */ /* 0x000fd00000000000 */
[----:B------:R-:W-:Y:S04]  /*42bf0*/  STL.64 [R1+0x20], R8 ;  /* 0x0000200801007387 */ /* 0x000fe80000100a00 */
[----:B------:R0:W-:Y:S04]  /*42c00*/  STL.64 [R1+0x28], R10 ;  /* 0x0000280a01007387 */ /* 0x0001e80000100a00 */
[----:B0-----:R-:W3:Y:S04]  /*42c10*/  LDL.LU.64 R10, [R1+0x69b8] ;  /* 0x0069b800010a7983 */ /* 0x001ee80000300a00 */
[----:B------:R-:W4:Y:S01]  /*42c20*/  LDL.LU.64 R8, [R1+0x69b0] ;  /* 0x0069b00001087983 */ /* 0x000f220000300a00 */
[----:B------:R-:W-:-:S02]  /*42c30*/  IMAD.MOV.U32 R16, RZ, RZ, R2 ;  /* 0x000000ffff107224 */ /* 0x000fc400078e0002 */
[----:B------:R-:W-:-:S07]  /*42c40*/  IMAD.MOV.U32 R17, RZ, RZ, R0 ;  /* 0x000000ffff117224 */ /* 0x000fce00078e0000 */
[C---:B--2---:R-:W-:Y:S06]  /*42c50*/  HMMA.16816.F32 R12, R20.reuse, R16, R12 ;  /* 0x00000010140c723c */ /* 0x044fec000000180c */
[----:B----4-:R-:W-:-:S15]  /*42c60*/  HMMA.16816.F32 R24, R20, R8, R24 ;  /* 0x000000081418723c */ /* 0x010fde0000001818 */
[----:B------:R-:W-:-:S08]  /*42c70*/  NOP ;  /* 0x0000000000007918 */ /* 0x000fd00000000000 */
[----:B------:R0:W-:Y:S01]  /*42c80*/  STL [R1+0x10], R24 ;  /* 0x0000101801007387 */ /* 0x0001e20000100800 */
[----:B------:R-:W-:Y:S02]  /*42c90*/  IMAD.MOV.U32 R5, RZ, RZ, R26 ;  /* 0x000000ffff057224 */ /* 0x000fe400078e001a */
[----:B------:R-:W-:Y:S02]  /*42ca0*/  IMAD.MOV.U32 R2, RZ, RZ, R27 ;  /* 0x000000ffff027224 */ /* 0x000fe400078e001b */
[----:B------:R-:W2:Y:S01]  /*42cb0*/  LDL.LU.64 R26, [R1+0x69a8] ;  /* 0x0069a800011a7983 */ /* 0x000ea20000300a00 */
[----:B------:R-:W-:-:S03]  /*42cc0*/  IMAD.MOV.U32 R29, RZ, RZ, R25 ;  /* 0x000000ffff1d7224 */ /* 0x000fc600078e0019 */
[----:B------:R-:W-:Y:S04]  /*42cd0*/  STL [R1+0x58f0], R2 ;  /* 0x0058f00201007387 */ /* 0x000fe80000100800 */
[----:B------:R-:W-:Y:S01]  /*42ce0*/  STL [R1+0x58ec], R5 ;  /* 0x0058ec0501007387 */ /* 0x000fe20000100800 */
[----:B------:R-:W-:-:S03]  /*42cf0*/  IMAD.MOV.U32 R4, RZ, RZ, R13 ;  /* 0x000000ffff047224 */ /* 0x000fc600078e000d */
[----:B------:R-:W-:Y:S04]  /*42d00*/  STL [R1+0x58e8], R29 ;  /* 0x0058e81d01007387 */ /* 0x000fe80000100800 */
[----:B------:R1:W-:Y:S01]  /*42d10*/  STL [R1+0x1010], R12 ;  /* 0x0010100c01007387 */ /* 0x0003e20000100800 */
[----:B------:R-:W-:Y:S02]  /*42d20*/  IMAD.MOV.U32 R3, RZ, RZ, R14 ;  /* 0x000000ffff037224 */ /* 0x000fe400078e000e */
[----:B------:R-:W-:Y:S02]  /*42d30*/  IMAD.MOV.U32 R0, RZ, RZ, R15 ;  /* 0x000000ffff007224 */ /* 0x000fe400078e000f */
[----:B0-----:R-:W-:Y:S01]  /*42d40*/  IMAD.MOV.U32 R24, RZ, RZ, R28 ;  /* 0x000000ffff187224 */ /* 0x001fe200078e001c */
[----:B-1----:R-:W4:Y:S04]  /*42d50*/  LDL.LU.64 R12, [R1+0x1780] ;  /* 0x00178000010c7983 */ /* 0x002f280000300a00 */
[----:B------:R-:W4:Y:S04]  /*42d60*/  LDL.LU.64 R14, [R1+0x1788] ;  /* 0x00178800010e7983 */ /* 0x000f280000300a00 */
[----:B------:R-:W4:Y:S01]  /*42d70*/  LDL.LU R28, [R1+0x69a4] ;  /* 0x0069a400011c7983 */ /* 0x000f220000300800 */
[----:B--2---:R-:W-:-:S03]  /*42d80*/  IMAD.MOV.U32 R25, RZ, RZ, R27 ;  /* 0x000000ffff197224 */ /* 0x004fc600078e001b */
[----:B------:R-:W2:Y:S04]  /*42d90*/  LDL.LU R27, [R1+0x69a0] ;  /* 0x0069a000011b7983 */ /* 0x000ea80000300800 */
[----:B------:R0:W-:Y:S02]  /*42da0*/  STL.64 [R1+0x68a0], R24 ;  /* 0x0068a01801007387 */ /* 0x0001e40000100a00 */
[----:B0-----:R-:W-:Y:S02]  /*42db0*/  IMAD.MOV.U32 R24, RZ, RZ, R26 ;  /* 0x000000ffff187224 */ /* 0x001fe400078e001a */
[----:B------:R-:W-:Y:S01]  /*42dc0*/  IMAD.MOV.U32 R25, RZ, RZ, R6 ;  /* 0x000000ffff197224 */ /* 0x000fe200078e0006 */
[----:B------:R-:W2:Y:S04]  /*42dd0*/  LDL.LU R26, [R1+0x699c] ;  /* 0x00699c00011a7983 */ /* 0x000ea80000300800 */
[----:B------:R-:W2:Y:S04]  /*42de0*/  LDL.LU R6, [R1+0x6998] ;  /* 0x0069980001067983 */ /* 0x000ea80000300800 */
[----:B------:R0:W-:Y:S02]  /*42df0*/  STL.64 [R1+0x68b8], R24 ;  /* 0x0068b81801007387 */ /* 0x0001e40000100a00 */
[----:B0-----:R-:W-:-:S02]  /*42e00*/  IMAD.MOV.U32 R24, RZ, RZ, R7 ;  /* 0x000000ffff187224 */ /* 0x001fc400078e0007 */
[----:B------:R-:W2:Y:S01]  /*42e10*/  LDL.LU R7, [R1+0x6994] ;  /* 0x0069940001077983 */ /* 0x000ea20000300800 */
[----:B---3--:R-:W-:-:S03]  /*42e20*/  IMAD.MOV.U32 R25, RZ, RZ, R11 ;  /* 0x000000ffff197224 */ /* 0x008fc600078e000b */
[----:B------:R-:W3:Y:S04]  /*42e30*/  LDL.LU R11, [R1+0x6990] ;  /* 0x00699000010b7983 */ /* 0x000ee80000300800 */
[----:B------:R4:W-:Y:S02]  /*42e40*/  STL.64 [R1+0x68d0], R24 ;  /* 0x0068d01801007387 */ /* 0x0009e40000100a00 */
[----:B----4-:R-:W-:Y:S02]  /*42e50*/  IMAD.MOV.U32 R24, RZ, RZ, R28 ;  /* 0x000000ffff187224 */ /* 0x010fe400078e001c */
[----:B------:R-:W4:Y:S01]  /*42e60*/  LDL.LU R28, [R1+0x698c] ;  /* 0x00698c00011c7983 */ /* 0x000f220000300800 */
[----:B------:R-:W-:-:S03]  /*42e70*/  IMAD.MOV.U32 R25, RZ, RZ, R10 ;  /* 0x000000ffff197224 */ /* 0x000fc600078e000a */
[----:B------:R-:W3:Y:S04]  /*42e80*/  LDL.LU R10, [R1+0x6988] ;  /* 0x00698800010a7983 */ /* 0x000ee80000300800 */
[----:B------:R-:W-:Y:S04]  /*42e90*/  STL.64 [R1+0x68e8], R24 ;  /* 0x0068e81801007387 */ /* 0x000fe80000100a00 */
[----:B------:R-:W-:Y:S04]  /*42ea0*/  STL [R1+0x58fc], R0 ;  /* 0x0058fc0001007387 */ /* 0x000fe80000100800 */
[----:B------:R-:W-:Y:S04]  /*42eb0*/  STL [R1+0x58f8], R3 ;  /* 0x0058f80301007387 */ /* 0x000fe80000100800 */
[----:B------:R0:W-:Y:S04]  /*42ec0*/  STL [R1+0x58f4], R4 ;  /* 0x0058f40401007387 */ /* 0x0001e80000100800 */
[----:B--2---:R-:W-:Y:S04]  /*42ed0*/  STL.64 [R1+0x6898], R6 ;  /* 0x0068980601007387 */ /* 0x004fe80000100a00 */
[----:B0-----:R-:W2:Y:S04]  /*42ee0*/  LDL.LU R4, [R1+0x1b0] ;  /* 0x0001b00001047983 */ /* 0x001ea80000300800 */
[----:B------:R-:W2:Y:S04]  /*42ef0*/  LDL.LU R5, [R1+0x1b4] ;  /* 0x0001b40001057983 */ /* 0x000ea80000300800 */
[----:B----4-:R-:W0:Y:S04]  /*42f00*/  LDSM.16.MT88.4 R16, [R28+UR4+0x4080] ;  /* 0x004080041c10783b */ /* 0x010e280008004200 */
[----:B0-----:R-:W-:Y:S04]  /*42f10*/  STL.64 [R1+0x6768], R18 ;  /* 0x0067681201007387 */ /* 0x001fe80000100a00 */
[----:B------:R0:W-:Y:S04]  /*42f20*/  STL.64 [R1+0x6760], R16 ;  /* 0x0067601001007387 */ /* 0x0001e80000100a00 */
[----:B0-----:R-:W4:Y:S04]  /*42f30*/  LDL.LU.64 R16, [R1+0x1a0] ;  /* 0x0001a00001107983 */ /* 0x001f280000300a00 */
[----:B------:R-:W4:Y:S01]  /*42f40*/  LDL.64 R18, [R1+0x1a8] ;  /* 0x0001a80001127983 */ /* 0x000f220000100a00 */
[----:B--2---:R-:W-:Y:S03]  /*42f50*/  HMMA.16816.F32 R4, R20, R4, R12 ;  /* 0x000000041404723c */ /* 0x004fe6000000180c */
[----:B------:R-:W2:Y:S01]  /*42f60*/  LDL.LU.64 R14, [R1+0x6980] ;  /* 0x00698000010e7983 */ /* 0x000ea20000300a00 */
[----:B------:R-:W-:-:S02]  /*42f70*/  IMAD.MOV.U32 R24, RZ, RZ, R26 ;  /* 0x000000ffff187224 */ /* 0x000fc400078e001a */
[----:B------:R-:W-:-:S15]  /*42f80*/  IMAD.MOV.U32 R25, RZ, RZ, R27 ;  /* 0x000000ffff197224 */ /* 0x000fde00078e001b */
[----:B------:R-:W-:-:S02]  /*42f90*/  NOP ;  /* 0x0000000000007918 */ /* 0x000fc40000000000 */
[----:B------:R-:W-:Y:S04]  /*42fa0*/  STL.64 [R1+0x1050], R4 ;  /* 0x0010500401007387 */ /* 0x000fe80000100a00 */
[----:B------:R-:W4:Y:S04]  /*42fb0*/  LDL.LU R26, [R1+0x697c] ;  /* 0x00697c00011a7983 */ /* 0x000f280000300800 */
[----:B------:R-:W4:Y:S04]  /*42fc0*/  LDL.LU R27, [R1+0x6978] ;  /* 0x00697800011b7983 */ /* 0x000f280000300800 */
[----:B------:R2:W-:Y:S02]  /*42fd0*/  STL.64 [R1+0x6900], R24 ;  /* 0x0069001801007387 */ /* 0x0005e40000100a00 */
[----:B--2---:R-:W-:-:S02]  /*42fe0*/  IMAD.MOV.U32 R24, RZ, RZ, R15 ;  /* 0x000000ffff187224 */ /* 0x004fc400078e000f */
[----:B------:R-:W-:Y:S01]  /*42ff0*/  IMAD.MOV.U32 R25, RZ, RZ, R14 ;  /* 0x000000ffff197224 */ /* 0x000fe200078e000e */
[----:B------:R-:W2:Y:S04]  /*43000*/  LDL.LU R15, [R1+0x6974] ;  /* 0x00697400010f7983 */ /* 0x000ea80000300800 */
[----:B------:R-:W2:Y:S04]  /*43010*/  LDL.LU R14, [R1+0x6970] ;  /* 0x00697000010e7983 */ /* 0x000ea80000300800 */
[----:B------:R3:W-:Y:S02]  /*43020*/  STL.64 [R1+0x6918], R24 ;  /* 0x0069181801007387 */ /* 0x0007e40000100a00 */
[----:B---3--:R-:W-:-:S02]  /*43030*/  IMAD.MOV.U32 R24, RZ, RZ, R10 ;  /* 0x000000ffff187224 */ /* 0x008fc400078e000a */
[----:B------:R-:W-:Y:S01]  /*43040*/  IMAD.MOV.U32 R25, RZ, RZ, R11 ;  /* 0x000000ffff197224 */ /* 0x000fe200078e000b */
[----:B------:R-:W3:Y:S04]  /*43050*/  LDL.LU R10, [R1+0x696c] ;  /* 0x00696c00010a7983 */ /* 0x000ee80000300800 */
[----:B------:R-:W3:Y:S04]  /*43060*/  LDL.LU R11, [R1+0x6968] ;  /* 0x00696800010b7983 */ /* 0x000ee80000300800 */
[----:B------:R4:W-:Y:S02]  /*43070*/  STL.64 [R1+0x6930], R24 ;  /* 0x0069301801007387 */ /* 0x0009e40000100a00 */
[----:B----4-:R-:W-:-:S02]  /*43080*/  IMAD.MOV.U32 R24, RZ, RZ, R27 ;  /* 0x000000ffff187224 */ /* 0x010fc400078e001b */
[----:B------:R-:W-:-:S05]  /*43090*/  IMAD.MOV.U32 R25, RZ, RZ, R26 ;  /* 0x000000ffff197224 */ /* 0x000fca00078e001a */
[----:B------:R2:W-:Y:S01]  /*430a0*/  STL.64 [R1+0x6948], R24 ;  /* 0x0069481801007387 */ /* 0x0005e20000100a00 */
[----:B------:R-:W-:Y:S02]  /*430b0*/  IMAD.MOV.U32 R9, RZ, RZ, R6 ;  /* 0x000000ffff097224 */ /* 0x000fe400078e0006 */
[----:B------:R-:W-:Y:S02]  /*430c0*/  IMAD.MOV.U32 R8, RZ, RZ, R7 ;  /* 0x000000ffff087224 */ /* 0x000fe400078e0007 */
[----:B--2---:R-:W-:Y:S02]  /*430d0*/  IMAD.MOV.U32 R24, RZ, RZ, R15 ;  /* 0x000000ffff187224 */ /* 0x004fe400078e000f */
[----:B------:R-:W-:-:S05]  /*430e0*/  IMAD.MOV.U32 R25, RZ, RZ, R14 ;  /* 0x000000ffff197224 */ /* 0x000fca00078e000e */
[----:B------:R0:W-:Y:S04]  /*430f0*/  STL.64 [R1+0x6960], R24 ;  /* 0x0069601801007387 */ /* 0x0001e80000100a00 */
[----:B0-----:R-:W2:Y:S04]  /*43100*/  LDL.LU.64 R24, [R1+0x1640] ;  /* 0x0016400001187983 */ /* 0x001ea80000300a00 */
[----:B------:R-:W2:Y:S04]  /*43110*/  LDL.LU.64 R26, [R1+0x1648] ;  /* 0x00164800011a7983 */ /* 0x000ea80000300a00 */
        /* <DEDUP_REMOVED lines=37> */
[----:B------:R0:W-:Y:S04]  /*43370*/  STL [R1+0x5b40], R8 ;  /* 0x005b400801007387 */ /* 0x0001e80000100800 */
[----:B------:R1:W-:Y:S04]  /*43380*/  STL [R1+0x5b3c], R9 ;  /* 0x005b3c0901007387 */ /* 0x0003e80000100800 */
[----:B------:R4:W-:Y:S04]  /*43390*/  STL.64 [R1+0x6858], R10 ;  /* 0x0068580a01007387 */ /* 0x0009e80000100a00 */
[----:B0-----:R-:W3:Y:S04]  /*433a0*/  LDL.LU R8, [R1+0x4e0] ;  /* 0x0004e00001087983 */ /* 0x001ee80000300800 */
[----:B-1----:R-:W3:Y:S04]  /*433b0*/  LDL.LU R9, [R1+0x4e4] ;  /* 0x0004e40001097983 */ /* 0x002ee80000300800 */
[----:B----4-:R-:W4:Y:S04]  /*433c0*/  LDL.LU R10, [R1+0x4e8] ;  /* 0x0004e800010a7983 */ /* 0x010f280000300800 */
[----:B------:R-:W4:Y:S04]  /*433d0*/  LDL.LU R11, [R1+0x4ec] ;  /* 0x0004ec00010b7983 */ /* 0x000f280000300800 */
[----:B------:R0:W-:Y:S04]  /*433e0*/  STL.64 [R1+0x1040], R24 ;  /* 0x0010401801007387 */ /* 0x0001e80000100a00 */
[----:B------:R-:W-:Y:S04]  /*433f0*/  STL.64 [R1+0x1048], R26 ;  /* 0x0010481a01007387 */ /* 0x000fe80000100a00 */
[----:B0-----:R-:W2:Y:S04]  /*43400*/  LDL.LU.64 R24, [R1+0x6960] ;  /* 0x0069600001187983 */ /* 0x001ea80000300a00 */
        /* <DEDUP_REMOVED lines=63> */
[----:B0-----:R-:W3:Y:S02]  /*43800*/  LDL.LU.64 R24, [R1+0x6890] ;  /* 0x0068900001187983 */ /* 0x001ee40000300a00 */
[----:B---3--:R-:W-:Y:S02]  /*43810*/  HMMA.16816.F32 R24, R20, R24, R12 ;  /* 0x000000181418723c */ /* 0x008fe4000000180c */
[----:B------:R-:W3:-:S15]  /*43820*/  LDL.LU.64 R12, [R1+0x6888] ;  /* 0x00688800010c7983 */ /* 0x000ede0000300a00 */
[----:B------:R-:W-:-:S06]  /*43830*/  NOP ;  /* 0x0000000000007918 */ /* 0x000fcc0000000000 */
[----:B------:R-:W-:Y:S04]  /*43840*/  STL.64 [R1+0x1600], R24 ;  /* 0x0016001801007387 */ /* 0x000fe80000100a00 */
[----:B------:R0:W-:Y:S04]  /*43850*/  STL.64 [R1+0x1608], R26 ;  /* 0x0016081a01007387 */ /* 0x0001e80000100a00 */
[----:B0-----:R-:W3:Y:S04]  /*43860*/  LDL.LU.64 R26, [R1+0x6880] ;  /* 0x00688000011a7983 */ /* 0x001ee80000300a00 */
[----:B------:R-:W3:Y:S04]  /*43870*/  LDL.LU.64 R24, [R1+0x6878] ;  /* 0x0068780001187983 */ /* 0x000ee80000300a00 */
[----:B------:R-:W4:Y:S01]  /*43880*/  LDL.LU.64 R14, [R1+0x6870] ;  /* 0x00687000010e7983 */ /* 0x000f220000300a00 */
[----:B---3--:R-:W-:Y:S03]  /*43890*/  HMMA.16816.F32 R24, R20, R12, R24 ;  /* 0x0000000c1418723c */ /* 0x008fe60000001818 */
[----:B------:R-:W4:Y:S04]  /*438a0*/  LDL.LU.64 R12, [R1+0x6868] ;  /* 0x00686800010c7983 */ /* 0x000f280000300a00 */
[----:B------:R-:W3:Y:S01]  /*438b0*/  LDL.LU R20, [R1+0x4d0] ;  /* 0x0004d00001147983 */ /* 0x000ee20000300800 */
[----:B--2---:R-:W-:-:S15]  /*438c0*/  IMAD.MOV.U32 R23, RZ, RZ, R6 ;  /* 0x000000ffff177224 */ /* 0x004fde00078e0006 */
[----:B------:R-:W-:Y:S04]  /*438d0*/  STL.64 [R1+0x10d0], R24 ;  /* 0x0010d01801007387 */ /* 0x000fe80000100a00 */
[----:B------:R0:W-:Y:S04]  /*438e0*/  STL.64 [R1+0x10d8], R26 ;  /* 0x0010d81a01007387 */ /* 0x0001e80000100a00 */
[----:B------:R-:W3:Y:S04]  /*438f0*/  LDL.LU R21, [R1+0x4d4] ;  /* 0x0004d40001157983 */ /* 0x000ee80000300800 */
[----:B------:R-:W3:Y:S04]  /*43900*/  LDL.LU R22, [R1+0x4d8] ;  /* 0x0004d80001167983 */ /* 0x000ee80000300800 */
[----:B------:R-:W4:Y:S01]  /*43910*/  LDL.LU R6, [R1+0x6864] ;  /* 0x0068640001067983 */ /* 0x000f220000300800 */
[----:B0-----:R-:W-:-:S03]  /*43920*/  IMAD.MOV.U32 R26, RZ, RZ, R7 ;  /* 0x000000ffff1a7224 */ /* 0x001fc600078e0007 */
[----:B------:R-:W4:Y:S04]  /*43930*/  LDL.LU R7, [R1+0x6860] ;  /* 0x0068600001077983 */ /* 0x000f280000300800 */
[----:B------:R-:W2:Y:S01]  /*43940*/  LDL R27, [R1+0x12c] ;  /* 0x00012c00011b7983 */ /* 0x000ea20000100800 */
[C---:B----4-:R-:W-:Y:S03]  /*43950*/  HMMA.16816.F32 R8, R12.reuse, R6, R8 ;  /* 0x000000060c08723c */ /* 0x050fe60000001808 */
[----:B--2---:R0:W-:Y:S04]  /*43960*/  STL.64 [R1+0x67b0], R26 ;  /* 0x0067b01a01007387 */ /* 0x0041e80000100a00 */
[----:B------:R-:W2:Y:S04]  /*43970*/  LDL.LU R24, [R1+0xfe0] ;  /* 0x000fe00001187983 */ /* 0x000ea80000300800 */
[----:B------:R-:W2:Y:S04]  /*43980*/  LDL.LU R25, [R1+0xfe4] ;  /* 0x000fe40001197983 */ /* 0x000ea80000300800 */
[----:B0-----:R-:W2:Y:S04]  /*43990*/  LDL.LU R26, [R1+0xfe8] ;  /* 0x000fe800011a7983 */ /* 0x001ea80000300800 */
[----:B------:R-:W2:Y:S04]  /*439a0*/  LDL.LU R27, [R1+0xfec] ;  /* 0x000fec00011b7983 */ /* 0x000ea80000300800 */
[----:B------:R-:W-:Y:S04]  /*439b0*/  STL.64 [R1+0x10c0], R8 ;  /* 0x0010c00801007387 */ /* 0x000fe80000100a00 */
[----:B------:R0:W-:Y:S04]  /*439c0*/  STL.64 [R1+0x10c8], R10 ;  /* 0x0010c80a01007387 */ /* 0x0001e80000100a00 */
[----:B0-----:R-:W3:Y:S02]  /*439d0*/  LDL.LU.64 R10, [R1+0x6858] ;  /* 0x00685800010a7983 */ /* 0x001ee40000300a00 */
[----:B---3--:R-:W-:Y:S06]  /*439e0*/  HMMA.16816.F32 R20, R12, R10, R20 ;  /* 0x0000000a0c14723c */ /* 0x008fec0000001814 */
[----:B------:R0:W-:Y:S04]  /*439f0*/  STL.64 [R1+0x6758], R10 ;  /* 0x0067580a01007387 */ /* 0x0001e80000100a00 */
[----:B0-----:R-:W3:-:S13]  /*43a00*/  LDL R10, [R1+0x1b8] ;  /* 0x0001b800010a7983 */ /* 0x001eda0000100800 */
[----:B------:R-:W-:Y:S04]  /*43a10*/  STL.64 [R1+0x10b0], R20 ;  /* 0x0010b01401007387 */ /* 0x000fe80000100a00 */
[----:B------:R-:W-:Y:S04]  /*43a20*/  STL.64 [R1+0x10b8], R22 ;  /* 0x0010b81601007387 */ /* 0x000fe80000100a00 */
[----:B------:R-:W0:Y:S04]  /*43a30*/  LDSM.16.MT88.4 R20, [R28+UR4+0x4100] ;  /* 0x004100041c14783b */ /* 0x000e280008004200 */
[----:B------:R-:W3:Y:S04]  /*43a40*/  LDL R11, [R1+0x1bc] ;  /* 0x0001bc00010b7983 */ /* 0x000ee80000100800 */
[----:B0-----:R0:W-:Y:S04]  /*43a50*/  STL.64 [R1+0x6668], R22 ;  /* 0x0066681601007387 */ /* 0x0011e80000100a00 */
[----:B------:R1:W-:Y:S04]  /*43a60*/  STL.64 [R1+0x6660], R20 ;  /* 0x0066601401007387 */ /* 0x0003e80000100a00 */
[----:B0-----:R-:W4:Y:S04]  /*43a70*/  LDL R22, [R1+0xf8] ;  /* 0x0000f80001167983 */ /* 0x001f280000100800 */
[----:B------:R-:W4:Y:S04]  /*43a80*/  LDL R23, [R1+0xfc] ;  /* 0x0000fc0001177983 */ /* 0x000f280000100800 */
[----:B----4-:R0:W-:Y:S04]  /*43a90*/  STL.64 [R1+0x6770], R22 ;  /* 0x0067701601007387 */ /* 0x0101e80000100a00 */
[----:B-1----:R-:W4:Y:S04]  /*43aa0*/  LDL.LU R20, [R1+0x1000] ;  /* 0x0010000001147983 */ /* 0x002f280000300800 */
[----:B------:R-:W4:Y:S04]  /*43ab0*/  LDL.LU R21, [R1+0x1004] ;  /* 0x0010040001157983 */ /* 0x000f280000300800 */
[----:B0-----:R-:W4:Y:S04]  /*43ac0*/  LDL.LU R22, [R1+0x1008] ;  /* 0x0010080001167983 */ /* 0x001f280000300800 */
[----:B------:R-:W4:Y:S01]  /*43ad0*/  LDL.LU R23, [R1+0x100c] ;  /* 0x00100c0001177983 */ /* 0x000f220000300800 */
[----:B------:R-:W-:Y:S01]  /*43ae0*/  IMAD.MOV.U32 R5, RZ, RZ, R19 ;  /* 0x000000ffff057224 */ /* 0x000fe200078e0013 */
[----:B----4-:R-:W-:-:S15]  /*43af0*/  HMMA.16816.F32 R20, R12, R18, R20 ;  /* 0x000000120c14723c */ /* 0x010fde0000001814 */
[----:B------:R-:W-:-:S08]  /*43b00*/  NOP ;  /* 0x0000000000007918 */ /* 0x000fd00000000000 */
[----:B------:R0:W-:Y:S04]  /*43b10*/  STL.64 [R1+0x1140], R20 ;  /* 0x0011401401007387 */ /* 0x0001e80000100a00 */
[----:B------:R-:W-:Y:S01]  /*43b20*/  STL.64 [R1+0x1148], R22 ;  /* 0x0011481601007387 */ /* 0x000fe20000100a00 */
[----:B0-----:R-:W-:-:S03]  /*43b30*/  IMAD.MOV.U32 R20, RZ, RZ, R18 ;  /* 0x000000ffff147224 */ /* 0x001fc600078e0012 */
[----:B------:R-:W2:Y:S04]  /*43b40*/  LDL.LU.64 R18, [R1+0x6850] ;  /* 0x0068500001127983 */ /* 0x000ea80000300a00 */
[----:B------:R-:W-:Y:S04]  /*43b50*/  STL.64 [R1+0x6848], R6 ;  /* 0x0068480601007387 */ /* 0x000fe80000100a00 */
[----:B------:R0:W-:Y:S04]  /*43b60*/  STL [R1+0x6840], R5 ;  /* 0x0068400501007387 */ /* 0x0001e80000100800 */
[----:B------:R-:W3:Y:S04]  /*43b70*/  LDL.LU R4, [R1+0xff0] ;  /* 0x000ff00001047983 */ /* 0x000ee80000300800 */
[----:B0-----:R-:W3:Y:S04]  /*43b80*/  LDL.LU R5, [R1+0xff4] ;  /* 0x000ff40001057983 */ /* 0x001ee80000300800 */
[----:B------:R-:W3:Y:S04]  /*43b90*/  LDL.LU R6, [R1+0xff8] ;  /* 0x000ff80001067983 */ /* 0x000ee80000300800 */
[----:B------:R-:W3:Y:S02]  /*43ba0*/  LDL.LU R7, [R1+0xffc] ;  /* 0x000ffc0001077983 */ /* 0x000ee40000300800 */
[C---:B---3--:R-:W-:Y:S06]  /*43bb0*/  HMMA.16816.F32 R8, R12.reuse, R10, R4 ;  /* 0x0000000a0c08723c */ /* 0x048fec0000001804 */
[----:B--2---:R-:W-:-:S15]  /*43bc0*/  HMMA.16816.F32 R4, R12, R18, R24 ;  /* 0x000000120c04723c */ /* 0x004fde0000001818 */
[----:B------:R-:W-:-:S02]  /*43bd0*/  NOP ;  /* 0x0000000000007918 */ /* 0x000fc40000000000 */
[----:B------:R-:W-:Y:S04]  /*43be0*/  STL.64 [R1+0x1130], R8 ;  /* 0x0011300801007387 */ /* 0x000fe80000100a00 */
[----:B------:R-:W-:Y:S04]  /*43bf0*/  STL.64 [R1+0x1138], R10 ;  /* 0x0011380a01007387 */ /* 0x000fe80000100a00 */
[----:B------:R-:W-:Y:S04]  /*43c00*/  STL.64 [R1+0x1120], R4 ;  /* 0x0011200401007387 */ /* 0x000fe80000100a00 */
[----:B------:R-:W-:Y:S04]  /*43c10*/  STL.64 [R1+0x1128], R6 ;  /* 0x0011280601007387 */ /* 0x000fe80000100a00 */
[----:B------:R-:W2:Y:S04]  /*43c20*/  LDL R22, [R1+0x108] ;  /* 0x0001080001167983 */ /* 0x000ea80000100800 */
[----:B------:R-:W2:Y:S01]  /*43c30*/  LDL R23, [R1+0x10c] ;  /* 0x00010c0001177983 */ /* 0x000ea20000100800 */
[----:B------:R-:W-:-:S02]  /*43c40*/  IMAD.MOV.U32 R2, RZ, RZ, R18 ;  /* 0x000000ffff027224 */ /* 0x000fc400078e0012 */
[----:B------:R-:W-:Y:S01]  /*43c50*/  IMAD.MOV.U32 R0, RZ, RZ, R19 ;  /* 0x000000ffff007224 */ /* 0x000fe200078e0013 */
[----:B--2---:R0:W-:Y:S04]  /*43c60*/  STL.64 [R1+0x6788], R22 ;  /* 0x0067881601007387 */ /* 0x0041e80000100a00 */
[----:B------:R-:W2:Y:S04]  /*43c70*/  LDL.LU R16, [R1+0x4c0] ;  /* 0x0004c00001107983 */ /* 0x000ea80000300800 */
[----:B------:R-:W2:Y:S04]  /*43c80*/  LDL.LU R17, [R1+0x4c4] ;  /* 0x0004c40001117983 */ /* 0x000ea80000300800 */
[----:B------:R-:W3:Y:S04]  /*43c90*/  LDL.LU R18, [R1+0x4c8] ;  /* 0x0004c80001127983 */ /* 0x000ee80000300800 */
[----:B------:R-:W3:Y:S04]  /*43ca0*/  LDL.LU R19, [R1+0x4cc] ;  /* 0x0004cc0001137983 */ /* 0x000ee80000300800 */
[----:B------:R-:W4:Y:S04]  /*43cb0*/  LDL R26, [R1+0x138] ;  /* 0x00013800011a7983 */ /* 0x000f280000100800 */
[----:B------:R-:W4:Y:S04]  /*43cc0*/  LDL R27, [R1+0x13c] ;  /* 0x00013c00011b7983 */ /* 0x000f280000100800 */
[----:B----4-:R1:W-:Y:S04]  /*43cd0*/  STL.64 [R1+0x67c8], R26 ;  /* 0x0067c81a01007387 */ /* 0x0103e80000100a00 */
[----:B0-----:R-:W4:Y:S04]  /*43ce0*/  LDL R22, [R1+0x118] ;  /* 0x0001180001167983 */ /* 0x001f280000100800 */
[----:B------:R-:W4:Y:S04]  /*43cf0*/  LDL R23, [R1+0x11c] ;  /* 0x00011c0001177983 */ /* 0x000f280000100800 */
[----:B-1----:R-:W2:Y:S04]  /*43d00*/  LDL R26, [R1+0x148] ;  /* 0x00014800011a7983 */ /* 0x002ea80000100800 */
[----:B------:R-:W2:Y:S04]  /*43d10*/  LDL R27, [R1+0x14c] ;  /* 0x00014c00011b7983 */ /* 0x000ea80000100800 */
[----:B--2---:R-:W-:Y:S04]  /*43d20*/  STL.64 [R1+0x67e0], R26 ;  /* 0x0067e01a01007387 */ /* 0x004fe80000100a00 */
[----:B----4-:R-:W-:Y:S04]  /*43d30*/  STL.64 [R1+0x67a8], R22 ;  /* 0x0067a81601007387 */ /* 0x010fe80000100a00 */
[----:B------:R0:W-:Y:S04]  /*43d40*/  STL [R1+0x67a0], R20 ;  /* 0x0067a01401007387 */ /* 0x0001e80000100800 */
[----:B0-----:R-:W2:Y:S04]  /*43d50*/  LDL.LU R20, [R1+0xf60] ;  /* 0x000f600001147983 */ /* 0x001ea80000300800 */
[----:B------:R-:W2:Y:S04]  /*43d60*/  LDL.LU R21, [R1+0xf64] ;  /* 0x000f640001157983 */ /* 0x000ea80000300800 */
[----:B------:R-:W4:Y:S04]  /*43d70*/  LDL.LU R22, [R1+0xf68] ;  /* 0x000f680001167983 */ /* 0x000f280000300800 */
[----:B------:R-:W4:Y:S04]  /*43d80*/  LDL.LU R23, [R1+0xf6c] ;  /* 0x000f6c0001177983 */ /* 0x000f280000300800 */
[----:B------:R-:W3:Y:S04]  /*43d90*/  LDL R26, [R1+0x158] ;  /* 0x00015800011a7983 */ /* 0x000ee80000100800 */
[----:B------:R-:W3:Y:S04]  /*43da0*/  LDL R27, [R1+0x15c] ;  /* 0x00015c00011b7983 */ /* 0x000ee80000100800 */
[----:B---3--:R-:W-:Y:S04]  /*43db0*/  STL.64 [R1+0x67f8], R26 ;  /* 0x0067f81a01007387 */ /* 0x008fe80000100a00 */
[----:B----4-:R-:W-:Y:S04]  /*43dc0*/  STL.64 [R1+0x67c0], R22 ;  /* 0x0067c01601007387 */ /* 0x010fe80000100a00 */
[----:B--2---:R0:W-:Y:S04]  /*43dd0*/  STL.64 [R1+0x67b8], R20 ;  /* 0x0067b81401007387 */ /* 0x0041e80000100a00 */
[----:B0-----:R-:W2:Y:S04]  /*43de0*/  LDL.LU R20, [R1+0xf70] ;  /* 0x000f700001147983 */ /* 0x001ea80000300800 */
[----:B------:R-:W2:Y:S04]  /*43df0*/  LDL.LU R21, [R1+0xf74] ;  /* 0x000f740001157983 */ /* 0x000ea80000300800 */
[----:B------:R-:W3:Y:S04]  /*43e00*/  LDL.LU R22, [R1+0xf78] ;  /* 0x000f780001167983 */ /* 0x000ee80000300800 */
[----:B------:R-:W3:Y:S04]  /*43e10*/  LDL.LU R23, [R1+0xf7c] ;  /* 0x000f7c0001177983 */ /* 0x000ee80000300800 */
[----:B------:R-:W4:Y:S04]  /*43e20*/  LDL R26, [R1+0x168] ;  /* 0x00016800011a7983 */ /* 0x000f280000100800 */
[----:B------:R-:W4:Y:S04]  /*43e30*/  LDL R27, [R1+0x16c] ;  /* 0x00016c00011b7983 */ /* 0x000f280000100800 */
[----:B----4-:R-:W-:Y:S04]  /*43e40*/  STL.64 [R1+0x6810], R26 ;  /* 0x0068101a01007387 */ /* 0x010fe80000100a00 */
[----:B---3--:R-:W-:Y:S04]  /*43e50*/  STL.64 [R1+0x67d8], R22 ;  /* 0x0067d81601007387 */ /* 0x008fe80000100a00 */
[----:B--2---:R0:W-:Y:S04]  /*43e60*/  STL.64 [R1+0x67d0], R20 ;  /* 0x0067d01401007387 */ /* 0x0041e80000100a00 */
[----:B0-----:R-:W2:Y:S04]  /*43e70*/  LDL.LU R20, [R1+0xf80] ;  /* 0x000f800001147983 */ /* 0x001ea80000300800 */
[----:B------:R-:W2:Y:S04]  /*43e80*/  LDL.LU R21, [R1+0xf84] ;  /* 0x000f840001157983 */ /* 0x000ea80000300800 */
[----:B------:R-:W3:Y:S04]  /*43e90*/  LDL.LU R22, [R1+0xf88] ;  /* 0x000f880001167983 */ /* 0x000ee80000300800 */
[----:B------:R-:W3:Y:S04]  /*43ea0*/  LDL.LU R23, [R1+0xf8c] ;  /* 0x000f8c0001177983 */ /* 0x000ee80000300800 */
[----:B------:R-:W4:Y:S04]  /*43eb0*/  LDL R26, [R1+0x178] ;  /* 0x00017800011a7983 */ /* 0x000f280000100800 */
[----:B------:R-:W4:Y:S04]  /*43ec0*/  LDL R27, [R1+0x17c] ;  /* 0x00017c00011b7983 */ /* 0x000f280000100800 */
[----:B------:R-:W2:Y:S04]  /*43ed0*/  LDL.LU R8, [R1+0xfc0] ;  /* 0x000fc00001087983 */ /* 0x000ea80000300800 */
[----:B------:R-:W2:Y:S04]  /*43ee0*/  LDL.LU R9, [R1+0xfc4] ;  /* 0x000fc40001097983 */ /* 0x000ea80000300800 */
[----:B------:R-:W3:Y:S04]  /*43ef0*/  LDL.LU R10, [R1+0xfc8] ;  /* 0x000fc800010a7983 */ /* 0x000ee80000300800 */
[----:B------:R-:W3:Y:S04]  /*43f00*/  LDL.LU R11, [R1+0xfcc] ;  /* 0x000fcc00010b7983 */ /* 0x000ee80000300800 */
[----:B------:R-:W4:Y:S04]  /*43f10*/  LDL.LU R4, [R1+0xfd0] ;  /* 0x000fd00001047983 */ /* 0x000f280000300800 */
[----:B------:R-:W4:Y:S04]  /*43f20*/  LDL.LU R5, [R1+0xfd4] ;  /* 0x000fd40001057983 */ /* 0x000f280000300800 */
[----:B------:R-:W4:Y:S04]  /*43f30*/  LDL.LU R6, [R1+0xfd8] ;  /* 0x000fd80001067983 */ /* 0x000f280000300800 */
[----:B------:R-:W4:Y:S04]  /*43f40*/  LDL.LU R7, [R1+0xfdc] ;  /* 0x000fdc0001077983 */ /* 0x000f280000300800 */
[----:B---3--:R0:W-:Y:S04]  /*43f50*/  STL.64 [R1+0x6838], R10 ;  /* 0x0068380a01007387 */ /* 0x0081e80000100a00 */
[----:B--2---:R-:W-:Y:S04]  /*43f60*/  STL.64 [R1+0x6830], R8 ;  /* 0x0068300801007387 */ /* 0x004fe80000100a00 */
[----:B0-----:R-:W2:Y:S04]  /*43f70*/  LDL.64 R10, [R1+0x198] ;  /* 0x00019800010a7983 */ /* 0x001ea80000100a00 */
[----:B----4-:R0:W-:Y:S04]  /*43f80*/  STL.64 [R1+0x6828], R26 ;  /* 0x0068281a01007387 */ /* 0x0101e80000100a00 */
[----:B0-----:R-:W3:Y:S04]  /*43f90*/  LDL.64 R26, [R1+0x188] ;  /* 0x00018800011a7983 */ /* 0x001ee80000100a00 */
[----:B------:R-:W-:Y:S04]  /*43fa0*/  STL.64 [R1+0x67f0], R22 ;  /* 0x0067f01601007387 */ /* 0x000fe80000100a00 */
[----:B------:R0:W-:Y:S04]  /*43fb0*/  STL.64 [R1+0x67e8], R20 ;  /* 0x0067e81401007387 */ /* 0x0001e80000100a00 */
[----:B0-----:R-:W4:Y:S04]  /*43fc0*/  LDL.LU R20, [R1+0xf90] ;  /* 0x000f900001147983 */ /* 0x001f280000300800 */
[----:B------:R-:W4:Y:S04]  /*43fd0*/  LDL.LU R21, [R1+0xf94] ;  /* 0x000f940001157983 */ /* 0x000f280000300800 */
[----:B------:R-:W2:Y:S04]  /*43fe0*/  LDL.LU R22, [R1+0xf98] ;  /* 0x000f980001167983 */ /* 0x000ea80000300800 */
[----:B------:R-:W2:Y:S04]  /*43ff0*/  LDL.LU R23, [R1+0xf9c] ;  /* 0x000f9c0001177983 */ /* 0x000ea80000300800 */
[----:B--2---:R-:W-:Y:S04]  /*44000*/  STL.64 [R1+0x6808], R22 ;  /* 0x0068081601007387 */ /* 0x004fe80000100a00 */
[----:B----4-:R0:W-:Y:S04]  /*44010*/  STL.64 [R1+0x6800], R20 ;  /* 0x0068001401007387 */ /* 0x0101e80000100a00 */
[----:B0-----:R-:W2:Y:S04]  /*44020*/  LDL.LU R20, [R1+0xfa0] ;  /* 0x000fa00001147983 */ /* 0x001ea80000300800 */
[----:B------:R-:W2:Y:S04]  /*44030*/  LDL.LU R21, [R1+0xfa4] ;  /* 0x000fa40001157983 */ /* 0x000ea80000300800 */
[----:B------:R-:W4:Y:S04]  /*44040*/  LDL.LU R22, [R1+0xfa8] ;  /* 0x000fa80001167983 */ /* 0x000f280000300800 */
[----:B------:R-:W4:Y:S01]  /*44050*/  LDL.LU R23, [R1+0xfac] ;  /* 0x000fac0001177983 */ /* 0x000f220000300800 */
[----:B------:R-:W-:Y:S03]  /*44060*/  HMMA.16816.F32 R4, R12, R10, R4 ;  /* 0x0000000a0c04723c */ /* 0x000fe60000001804 */
[----:B----4-:R-:W-:Y:S04]  /*44070*/  STL.64 [R1+0x6820], R22 ;  /* 0x0068201601007387 */ /* 0x010fe80000100a00 */
[----:B--2---:R0:W-:Y:S04]  /*44080*/  STL.64 [R1+0x6818], R20 ;  /* 0x0068181401007387 */ /* 0x0041e80000100a00 */
[----:B0-----:R-:W2:Y:S04]  /*44090*/  LDL.LU R20, [R1+0xfb0] ;  /* 0x000fb00001147983 */ /* 0x001ea80000300800 */
[----:B------:R-:W2:Y:S04]  /*440a0*/  LDL.LU R21, [R1+0xfb4] ;  /* 0x000fb40001157983 */ /* 0x000ea80000300800 */
[----:B------:R-:W2:Y:S04]  /*440b0*/  LDL.LU R22, [R1+0xfb8] ;  /* 0x000fb80001167983 */ /* 0x000ea80000300800 */
[----:B------:R-:W2:Y:S04]  /*440c0*/  LDL.LU R23, [R1+0xfbc] ;  /* 0x000fbc0001177983 */ /* 0x000ea80000300800 */
[----:B------:R-:W-:Y:S04]  /*440d0*/  STL.64 [R1+0x6780], R18 ;  /* 0x0067801201007387 */ /* 0x000fe80000100a00 */
[----:B------:R0:W-:Y:S04]  /*440e0*/  STL.64 [R1+0x6778], R16 ;  /* 0x0067781001007387 */ /* 0x0001e80000100a00 */
[----:B0-----:R-:W4:Y:S04]  /*440f0*/  LDL.LU R16, [R1+0xf40] ;  /* 0x000f400001107983 */ /* 0x001f280000300800 */
[----:B------:R-:W4:Y:S04]  /*44100*/  LDL.LU R17, [R1+0xf44] ;  /* 0x000f440001117983 */ /* 0x000f280000300800 */
[----:B------:R-:W3:Y:S04]  /*44110*/  LDL.LU R18, [R1+0xf48] ;  /* 0x000f480001127983 */ /* 0x000ee80000300800 */
[----:B------:R-:W3:Y:S01]  /*44120*/  LDL.LU R19, [R1+0xf4c] ;  /* 0x000f4c0001137983 */ /* 0x000ee20000300800 */
[----:B------:R-:W-:-:S03]  /*44130*/  IMAD.MOV.U32 R3, RZ, RZ, R11 ;  /* 0x000000ffff037224 */ /* 0x000fc600078e000b */
[----:B---3--:R-:W-:Y:S04]  /*44140*/  STL.64 [R1+0x6798], R18 ;  /* 0x0067981201007387 */ /* 0x008fe80000100a00 */
[----:B----4-:R0:W-:Y:S04]  /*44150*/  STL.64 [R1+0x6790], R16 ;  /* 0x0067901001007387 */ /* 0x0101e80000100a00 */
[----:B0-----:R-:W3:Y:S04]  /*44160*/  LDL.LU R16, [R1+0xf50] ;  /* 0x000f500001107983 */ /* 0x001ee80000300800 */
[----:B------:R-:W3:Y:S04]  /*44170*/  LDL.LU R17, [R1+0xf54] ;  /* 0x000f540001117983 */ /* 0x000ee80000300800 */
[----:B------:R-:W3:Y:S04]  /*44180*/  LDL.LU R18, [R1+0xf58] ;  /* 0x000f580001127983 */ /* 0x000ee80000300800 */
[----:B------:R-:W3:Y:S04]  /*44190*/  LDL.LU R19, [R1+0xf5c] ;  /* 0x000f5c0001137983 */ /* 0x000ee80000300800 */
[----:B------:R0:W-:Y:S04]  /*441a0*/  STL.64 [R1+0x1110], R4 ;  /* 0x0011100401007387 */ /* 0x0001e80000100a00 */
[----:B------:R1:W-:Y:S01]  /*441b0*/  STL.64 [R1+0x1118], R6 ;  /* 0x0011180601007387 */ /* 0x0003e20000100a00 */
[----:B0-----:R-:W-:-:S03]  /*441c0*/  IMAD.MOV.U32 R4, RZ, RZ, R10 ;  /* 0x000000ffff047224 */ /* 0x001fc600078e000a */
[----:B-1----:R-:W4:Y:S04]  /*441d0*/  LDL.LU.64 R6, [R1+0x6848] ;  /* 0x0068480001067983 */ /* 0x002f280000300a00 */
[----:B------:R-:W4:Y:S04]  /*441e0*/  LDL.LU R5, [R1+0x6840] ;  /* 0x0068400001057983 */ /* 0x000f280000300800 */
[----:B------:R-:W2:Y:S04]  /*441f0*/  LDL.LU.64 R10, [R1+0x6838] ;  /* 0x00683800010a7983 */ /* 0x000ea80000300a00 */
[----:B------:R-:W2:Y:S02]  /*44200*/  LDL.LU.64 R8, [R1+0x6830] ;  /* 0x0068300001087983 */ /* 0x000ea40000300a00 */
        /* <DEDUP_REMOVED lines=11> */
[----:B------:R-:W-:Y:S04]  /*442c0*/  STL.64 [R1+0x10f0], R24 ;  /* 0x0010f01801007387 */ /* 0x000fe80000100a00 */
[----:B------:R0:W-:Y:S04]  /*442d0*/  STL.64 [R1+0x10f8], R26 ;  /* 0x0010f81a01007387 */ /* 0x0001e80000100a00 */
[----:B0-----:R-:W2:Y:S02]  /*442e0*/  LDL.LU.64 R26, [R1+0x6810] ;  /* 0x00681000011a7983 */ /* 0x001ea40000300a00 */
        /* <DEDUP_REMOVED lines=28> */
[----:B--2---:R-:W-:-:S15]  /*444b0*/  HMMA.16816.F32 R20, R12, R26, R20 ;  /* 0x0000001a0c14723c */ /* 0x004fde0000001814 */
[----:B------:R-:W-:-:S08]  /*444c0*/  NOP ;  /* 0x0000000000007918 */ /* 0x000fd00000000000 */
[----:B------:R-:W-:Y:S04]  /*444d0*/  STL.64 [R1+0x15b0], R20 ;  /* 0x0015b01401007387 */ /* 0x000fe80000100a00 */
[----:B------:R0:W-:Y:S04]  /*444e0*/  STL.64 [R1+0x15b8], R22 ;  /* 0x0015b81601007387 */ /* 0x0001e80000100a00 */
[----:B0-----:R-:W3:Y:S04]  /*444f0*/  LDL.LU.64 R22, [R1+0x67a8] ;  /* 0x0067a80001167983 */ /* 0x001ee80000300a00 */
[----:B------:R-:W2:Y:S04]  /*44500*/  LDL.LU R20, [R1+0x67a0] ;  /* 0x0067a00001147983 */ /* 0x000ea80000300800 */
[----:B------:R0:W-:Y:S02]  /*44510*/  STL.64 [R1+0x66f8], R26 ;  /* 0x0066f81a01007387 */ /* 0x0001e40000100a00 */
[----:B0-----:R-:W-:-:S02]  /*44520*/  IMAD.MOV.U32 R26, RZ, RZ, R9 ;  /* 0x000000ffff1a7224 */ /* 0x001fc400078e0009 */
[----:B------:R-:W-:-:S05]  /*44530*/  IMAD.MOV.U32 R27, RZ, RZ, R8 ;  /* 0x000000ffff1b7224 */ /* 0x000fca00078e0008 */
[----:B------:R0:W-:Y:S04]  /*44540*/  STL.64 [R1+0x6718], R26 ;  /* 0x0067181a01007387 */ /* 0x0001e80000100a00 */
[----:B------:R-:W4:Y:S04]  /*44550*/  LDL.LU R24, [R1+0xe40] ;  /* 0x000e400001187983 */ /* 0x000f280000300800 */
[----:B------:R-:W4:Y:S04]  /*44560*/  LDL.LU R25, [R1+0xe44] ;  /* 0x000e440001197983 */ /* 0x000f280000300800 */
[----:B0-----:R-:W3:Y:S04]  /*44570*/  LDL.LU R26, [R1+0xe48] ;  /* 0x000e4800011a7983 */ /* 0x001ee80000300800 */
[----:B------:R-:W3:Y:S04]  /*44580*/  LDL.LU R27, [R1+0xe4c] ;  /* 0x000e4c00011b7983 */ /* 0x000ee80000300800 */
[----:B------:R-:W2:Y:S04]  /*44590*/  LDL.LU R8, [R1+0x480] ;  /* 0x0004800001087983 */ /* 0x000ea80000300800 */
[----:B------:R-:W2:Y:S04]  /*445a0*/  LDL.LU R9, [R1+0x484] ;  /* 0x0004840001097983 */ /* 0x000ea80000300800 */
[----:B------:R-:W2:Y:S04]  /*445b0*/  LDL.LU R10, [R1+0x488] ;  /* 0x00048800010a7983 */ /* 0x000ea80000300800 */
[----:B------:R-:W2:Y:S04]  /*445c0*/  LDL.LU R11, [R1+0x48c] ;  /* 0x00048c00010b7983 */ /* 0x000ea80000300800 */
[----:B---3--:R0:W-:Y:S04]  /*445d0*/  STL.64 [R1+0x6728], R26 ;  /* 0x0067281a01007387 */ /* 0x0081e80000100a00 */
[----:B----4-:R-:W-:Y:S04]  /*445e0*/  STL.64 [R1+0x6720], R24 ;  /* 0x0067201801007387 */ /* 0x010fe80000100a00 */
[----:B0-----:R-:W3:Y:S04]  /*445f0*/  LDL.64 R26, [R1+0x1b8] ;  /* 0x0001b800011a7983 */ /* 0x001ee80000100a00 */
[----:B---3--:R2:W-:Y:S02]  /*44600*/  STL.64 [R1+0x6740], R26 ;  /* 0x0067401a01007387 */ /* 0x0085e40000100a00 */
[----:B--2---:R-:W-:-:S02]  /*44610*/  IMAD.MOV.U32 R26, RZ, RZ, R20 ;  /* 0x000000ffff1a7224 */ /* 0x004fc400078e0014 */
[----:B------:R-:W-:Y:S01]  /*44620*/  HMMA.16816.F32 R20, R12, R22, R16 ;  /* 0x000000160c14723c */ /* 0x000fe20000001810 */
[----:B------:R-:W2:Y:S04]  /*44630*/  LDL.LU.64 R18, [R1+0x6798] ;  /* 0x0067980001127983 */ /* 0x000ea80000300a00 */
[----:B------:R-:W2:-:S15]  /*44640*/  LDL.LU.64 R16, [R1+0x6790] ;  /* 0x0067900001107983 */ /* 0x000e9e0000300a00 */
[----:B------:R-:W-:-:S03]  /*44650*/  NOP ;  /* 0x0000000000007918 */ /* 0x000fc60000000000 */
        /* <DEDUP_REMOVED lines=16> */
[----:B0-----:R-:W3:Y:S04]  /*44760*/  LDL.LU R12, [R1+0x470] ;  /* 0x00047000010c7983 */ /* 0x001ee80000300800 */
[----:B------:R-:W3:Y:S04]  /*44770*/  LDL.LU R13, [R1+0x474] ;  /* 0x00047400010d7983 */ /* 0x000ee80000300800 */
[----:B-1----:R-:W3:Y:S04]  /*44780*/  LDL.LU R14, [R1+0x478] ;  /* 0x00047800010e7983 */ /* 0x002ee80000300800 */
[----:B------:R-:W3:Y:S04]  /*44790*/  LDL.LU R15, [R1+0x47c] ;  /* 0x00047c00010f7983 */ /* 0x000ee80000300800 */
[----:B------:R0:W-:Y:S04]  /*447a0*/  STL.64 [R1+0x6680], R22 ;  /* 0x0066801601007387 */ /* 0x0001e80000100a00 */
[----:B------:R-:W4:Y:S04]  /*447b0*/  LDL.LU R20, [R1+0xe20] ;  /* 0x000e200001147983 */ /* 0x000f280000300800 */
[----:B------:R-:W4:Y:S04]  /*447c0*/  LDL.LU R21, [R1+0xe24] ;  /* 0x000e240001157983 */ /* 0x000f280000300800 */
[----:B0-----:R-:W2:Y:S04]  /*447d0*/  LDL.LU R22, [R1+0xe28] ;  /* 0x000e280001167983 */ /* 0x001ea80000300800 */
[----:B------:R-:W2:Y:S04]  /*447e0*/  LDL.LU R23, [R1+0xe2c] ;  /* 0x000e2c0001177983 */ /* 0x000ea80000300800 */
[----:B--2---:R-:W-:Y:S04]  /*447f0*/  STL.64 [R1+0x6738], R22 ;  /* 0x0067381601007387 */ /* 0x004fe80000100a00 */
[----:B----4-:R0:W-:Y:S04]  /*44800*/  STL.64 [R1+0x6730], R20 ;  /* 0x0067301401007387 */ /* 0x0101e80000100a00 */
[----:B0-----:R-:W2:Y:S04]  /*44810*/  LDL.LU R20, [R1+0xe50] ;  /* 0x000e500001147983 */ /* 0x001ea80000300800 */
[----:B------:R-:W2:Y:S04]  /*44820*/  LDL.LU R21, [R1+0xe54] ;  /* 0x000e540001157983 */ /* 0x000ea80000300800 */
[----:B------:R-:W4:Y:S04]  /*44830*/  LDL.LU R22, [R1+0xe58] ;  /* 0x000e580001167983 */ /* 0x000f280000300800 */
[----:B------:R-:W4:Y:S01]  /*44840*/  LDL.LU R23, [R1+0xe5c] ;  /* 0x000e5c0001177983 */ /* 0x000f220000300800 */
[C---:B------:R-:W-:Y:S03]  /*44850*/  HMMA.16816.F32 R8, R16.reuse, R6, R8 ;  /* 0x000000061008723c */ /* 0x040fe60000001808 */
        /* <DEDUP_REMOVED lines=8> */
[----:B0-----:R-:W3:Y:S04]  /*448e0*/  LDL.LU.64 R10, [R1+0x6758] ;  /* 0x00675800010a7983 */ /* 0x001ee80000300a00 */
[----:B------:R-:W-:Y:S01]  /*448f0*/  STL.64 [R1+0x6710], R6 ;  /* 0x0067100601007387 */ /* 0x000fe20000100a00 */
[----:B------:R-:W-:Y:S01]  /*44900*/  IMAD.MOV.U32 R27, RZ, RZ, R5 ;  /* 0x000000ffff1b7224 */ /* 0x000fe200078e0005 */
[----:B---3--:R-:W-:Y:S06]  /*44910*/  HMMA.16816.F32 R12, R16, R10, R12 ;  /* 0x0000000a100c723c */ /* 0x008fec000000180c */
[----:B------:R0:W-:Y:S04]  /*44920*/  STL.64 [R1+0x6658], R10 ;  /* 0x0066580a01007387 */ /* 0x0001e80000100a00 */
[----:B------:R-:W3:-:S13]  /*44930*/  LDL.LU R8, [R1+0xe30] ;  /* 0x000e300001087983 */ /* 0x000eda0000300800 */
[----:B------:R-:W-:Y:S04]  /*44940*/  STL.64 [R1+0xf40], R12 ;  /* 0x000f400c01007387 */ /* 0x000fe80000100a00 */
[----:B------:R-:W-:Y:S04]  /*44950*/  STL.64 [R1+0xf48], R14 ;  /* 0x000f480e01007387 */ /* 0x000fe80000100a00 */
[----:B------:R-:W1:Y:S01]  /*44960*/  LDSM.16.MT88.4 R12, [R28+UR4+0x4180] ;  /* 0x004180041c0c783b */ /* 0x000e620008004200 */
[----:B--2---:R-:W-:Y:S03]  /*44970*/  HMMA.16816.F32 R24, R16, R26, R20 ;  /* 0x0000001a1018723c */ /* 0x004fe60000001814 */
[----:B------:R-:W3:Y:S04]  /*44980*/  LDL.LU R9, [R1+0xe34] ;  /* 0x000e340001097983 */ /* 0x000ee80000300800 */
[----:B0-----:R-:W3:Y:S04]  /*44990*/  LDL.LU R10, [R1+0xe38] ;  /* 0x000e3800010a7983 */ /* 0x001ee80000300800 */
[----:B------:R-:W3:Y:S04]  /*449a0*/  LDL.LU R11, [R1+0xe3c] ;  /* 0x000e3c00010b7983 */ /* 0x000ee80000300800 */
[----:B-1----:R-:W-:Y:S04]  /*449b0*/  STL.64 [R1+0x6540], R14 ;  /* 0x0065400e01007387 */ /* 0x002fe80000100a00 */
[----:B------:R-:W-:Y:S04]  /*449c0*/  STL.64 [R1+0x6538], R12 ;  /* 0x0065380c01007387 */ /* 0x000fe80000100a00 */
[----:B------:R-:W2:Y:S04]  /*449d0*/  LDL.LU.64 R22, [R1+0x6750] ;  /* 0x0067500001167983 */ /* 0x000ea80000300a00 */
[----:B------:R-:W2:Y:S04]  /*449e0*/  LDL.LU.64 R20, [R1+0x6748] ;  /* 0x0067480001147983 */ /* 0x000ea80000300a00 */
[----:B------:R-:W-:Y:S04]  /*449f0*/  STL.64 [R1+0xfa0], R24 ;  /* 0x000fa01801007387 */ /* 0x000fe80000100a00 */
[----:B------:R0:W-:Y:S04]  /*44a00*/  STL.64 [R1+0xfa8], R26 ;  /* 0x000fa81a01007387 */ /* 0x0001e80000100a00 */
[----:B0-----:R-:W2:Y:S01]  /*44a10*/  LDL.LU.64 R26, [R1+0x6740] ;  /* 0x00674000011a7983 */ /* 0x001ea20000300a00 */
[----:B------:R-:W-:-:S02]  /*44a20*/  IMAD.MOV.U32 R14, RZ, RZ, R2 ;  /* 0x000000ffff0e7224 */ /* 0x000fc400078e0002 */
[----:B------:R-:W-:Y:S01]  /*44a30*/  IMAD.MOV.U32 R15, RZ, RZ, R0 ;  /* 0x000000ffff0f7224 */ /* 0x000fe200078e0000 */
[----:B--2---:R-:W-:Y:S06]  /*44a40*/  HMMA.16816.F32 R20, R16, R26, R20 ;  /* 0x0000001a1014723c */ /* 0x004fec0000001814 */
[----:B------:R-:W-:Y:S02]  /*44a50*/  IMAD.MOV.U32 R2, RZ, RZ, R26 ;  /* 0x000000ffff027224 */ /* 0x000fe400078e001a */
[----:B------:R-:W-:-:S15]  /*44a60*/  IMAD.MOV.U32 R0, RZ, RZ, R27 ;  /* 0x000000ffff007224 */ /* 0x000fde00078e001b */
[----:B------:R-:W-:Y:S04]  /*44a70*/  STL.64 [R1+0xf90], R20 ;  /* 0x000f901401007387 */ /* 0x000fe80000100a00 */
[----:B------:R0:W-:Y:S04]  /*44a80*/  STL.64 [R1+0xf98], R22 ;  /* 0x000f981601007387 */ /* 0x0001e80000100a00 */
[----:B0-----:R-:W2:Y:S04]  /*44a90*/  LDL.LU.64 R22, [R1+0x6738] ;  /* 0x0067380001167983 */ /* 0x001ea80000300a00 */
[----:B------:R-:W2:Y:S04]  /*44aa0*/  LDL.LU.64 R20, [R1+0x6730] ;  /* 0x0067300001147983 */ /* 0x000ea80000300a00 */
[----:B------:R-:W4:Y:S04]  /*44ab0*/  LDL.LU.64 R26, [R1+0x6728] ;  /* 0x00672800011a7983 */ /* 0x000f280000300a00 */
[----:B------:R-:W4:Y:S04]  /*44ac0*/  LDL.LU.64 R24, [R1+0x6720] ;  /* 0x0067200001187983 */ /* 0x000f280000300a00 */
[----:B------:R-:W-:Y:S04]  /*44ad0*/  STL [R1+0x664c], R0 ;  /* 0x00664c0001007387 */ /* 0x000fe80000100800 */
[----:B------:R-:W-:Y:S01]  /*44ae0*/  STL [R1+0x6648], R2 ;  /* 0x0066480201007387 */ /* 0x000fe20000100800 */
[----:B------:R-:W-:-:S02]  /*44af0*/  IMAD.MOV.U32 R6, RZ, RZ, R4 ;  /* 0x000000ffff067224 */ /* 0x000fc400078e0004 */
[----:B------:R-:W-:Y:S01]  /*44b00*/  IMAD.MOV.U32 R7, RZ, RZ, R3 ;  /* 0x000000ffff077224 */ /* 0x000fe200078e0003 */
[C---:B----4-:R-:W-:Y:S01]  /*44b10*/  HMMA.16816.F32 R12, R16.reuse, R14, R24 ;  /* 0x0000000e100c723c */ /* 0x050fe20000001818 */
[----:B------:R-:W2:Y:S05]  /*44b20*/  LDL.LU.64 R26, [R1+0x6718] ;  /* 0x00671800011a7983 */ /* 0x000eaa0000300a00 */
[----:B---3--:R-:W-:-:S15]  /*44b30*/  HMMA.16816.F32 R8, R16, R6, R8 ;  /* 0x000000061008723c */ /* 0x008fde0000001808 */
[----:B------:R-:W-:-:S02]  /*44b40*/  NOP ;  /* 0x0000000000007918 */ /* 0x000fc40000000000 */
[----:B------:R-:W-:Y:S04]  /*44b50*/  STL.64 [R1+0xf80], R12 ;  /* 0x000f800c01007387 */ /* 0x000fe80000100a00 */
[----:B------:R-:W-:Y:S01]  /*44b60*/  STL.64 [R1+0xf88], R14 ;  /* 0x000f880e01007387 */ /* 0x000fe20000100a00 */
[C---:B--2---:R-:W-:Y:S03]  /*44b70*/  HMMA.16816.F32 R4, R16.reuse, R26, R20 ;  /* 0x0000001a1004723c */ /* 0x044fe60000001814 */
[----:B------:R-:W2:Y:S04]  /*44b80*/  LDL.64 R22, [R1+0x108] ;  /* 0x0001080001167983 */ /* 0x000ea80000100a00 */
[----:B------:R0:W-:Y:S04]  /*44b90*/  STL.64 [R1+0xf70], R8 ;  /* 0x000f700801007387 */ /* 0x0001e80000100a00 */
[----:B------:R1:W-:Y:S04]  /*44ba0*/  STL.64 [R1+0xf78], R10 ;  /* 0x000f780a01007387 */ /* 0x0003e80000100a00 */
[----:B--2---:R2:W-:Y:S08]  /*44bb0*/  STL.64 [R1+0x6698], R22 ;  /* 0x0066981601007387 */ /* 0x0045f00000100a00 */
[----:B------:R-:W-:Y:S04]  /*44bc0*/  STL.64 [R1+0x14b0], R4 ;  /* 0x0014b00401007387 */ /* 0x000fe80000100a00 */
[----:B------:R-:W-:Y:S04]  /*44bd0*/  STL.64 [R1+0x14b8], R6 ;  /* 0x0014b80601007387 */ /* 0x000fe80000100a00 */
[----:B0-----:R-:W3:Y:S04]  /*44be0*/  LDL.LU R8, [R1+0x410] ;  /* 0x0004100001087983 */ /* 0x001ee80000300800 */
[----:B------:R-:W3:Y:S04]  /*44bf0*/  LDL.LU R9, [R1+0x414] ;  /* 0x0004140001097983 */ /* 0x000ee80000300800 */
[----:B-1----:R-:W4:Y:S04]  /*44c00*/  LDL.LU R10, [R1+0x418] ;  /* 0x00041800010a7983 */ /* 0x002f280000300800 */
[----:B------:R-:W4:Y:S04]  /*44c10*/  LDL.LU R11, [R1+0x41c] ;  /* 0x00041c00010b7983 */ /* 0x000f280000300800 */
[----:B--2---:R-:W2:Y:S04]  /*44c20*/  LDL.64 R22, [R1+0x118] ;  /* 0x0001180001167983 */ /* 0x004ea80000100a00 */
[----:B--2---:R0:W-:Y:S04]  /*44c30*/  STL.64 [R1+0x66b0], R22 ;  /* 0x0066b01601007387 */ /* 0x0041e80000100a00 */
[----:B------:R-:W2:Y:S04]  /*44c40*/  LDL.LU R20, [R1+0xdc0] ;  /* 0x000dc00001147983 */ /* 0x000ea80000300800 */
[----:B------:R-:W2:Y:S04]  /*44c50*/  LDL.LU R21, [R1+0xdc4] ;  /* 0x000dc40001157983 */ /* 0x000ea80000300800 */
[----:B0-----:R-:W3:Y:S04]  /*44c60*/  LDL.LU R22, [R1+0xdc8] ;  /* 0x000dc80001167983 */ /* 0x001ee80000300800 */
[----:B------:R-:W3:Y:S04]  /*44c70*/  LDL.LU R23, [R1+0xdcc] ;  /* 0x000dcc0001177983 */ /* 0x000ee80000300800 */
[----:B---3--:R0:W-:Y:S04]  /*44c80*/  STL.64 [R1+0x66c0], R22 ;  /* 0x0066c01601007387 */ /* 0x0081e80000100a00 */
[----:B--2---:R-:W-:Y:S04]  /*44c90*/  STL.64 [R1+0x66b8], R20 ;  /* 0x0066b81401007387 */ /* 0x004fe80000100a00 */
[----:B0-----:R-:W2:Y:S04]  /*44ca0*/  LDL.64 R22, [R1+0x138] ;  /* 0x0001380001167983 */ /* 0x001ea80000100a00 */
[----:B--2---:R0:W-:Y:S04]  /*44cb0*/  STL.64 [R1+0x66d8], R22 ;  /* 0x0066d81601007387 */ /* 0x0041e80000100a00 */
[----:B0-----:R-:W2:Y:S04]  /*44cc0*/  LDL.64 R22, [R1+0x148] ;  /* 0x0001480001167983 */ /* 0x001ea80000100a00 */
[----:B--2---:R-:W-:Y:S04]  /*44cd0*/  STL.64 [R1+0x66f0], R22 ;  /* 0x0066f01601007387 */ /* 0x004fe80000100a00 */
[----:B----4-:R-:W-:Y:S04]  /*44ce0*/  STL.64 [R1+0x6678], R10 ;  /* 0x0066780a01007387 */ /* 0x010fe80000100a00 */
[----:B------:R0:W-:Y:S04]  /*44cf0*/  STL.64 [R1+0x6670], R8 ;  /* 0x0066700801007387 */ /* 0x0001e80000100a00 */
[----:B0-----:R-:W2:Y:S04]  /*44d00*/  LDL.LU R8, [R1+0x450] ;  /* 0x0004500001087983 */ /* 0x001ea80000300800 */
[----:B------:R-:W2:Y:S04]  /*44d10*/  LDL.LU R9, [R1+0x454] ;  /* 0x0004540001097983 */ /* 0x000ea80000300800 */
[----:B------:R-:W3:Y:S04]  /*44d20*/  LDL.LU R10, [R1+0x458] ;  /* 0x00045800010a7983 */ /* 0x000ee80000300800 */
[----:B------:R-:W3:Y:S04]  /*44d30*/  LDL.LU R11, [R1+0x45c] ;  /* 0x00045c00010b7983 */ /* 0x000ee80000300800 */
[----:B------:R-:W4:Y:S04]  /*44d40*/  LDL.LU R12, [R1+0xe10] ;  /* 0x000e1000010c7983 */ /* 0x000f280000300800 */
[----:B------:R-:W4:Y:S04]  /*44d50*/  LDL.LU R13, [R1+0xe14] ;  /* 0x000e1400010d7983 */ /* 0x000f280000300800 */
[----:B------:R-:W4:Y:S04]  /*44d60*/  LDL.LU R14, [R1+0xe18] ;  /* 0x000e1800010e7983 */ /* 0x000f280000300800 */
[----:B------:R-:W4:Y:S04]  /*44d70*/  LDL.LU R15, [R1+0xe1c] ;  /* 0x000e1c00010f7983 */ /* 0x000f280000300800 */
[----:B------:R-:W4:Y:S04]  /*44d80*/  LDL.64 R6, [R1+0x178] ;  /* 0x0001780001067983 */ /* 0x000f280000100a00 */
[----:B------:R-:W2:Y:S04]  /*44d90*/  LDL.LU R24, [R1+0xdf0] ;  /* 0x000df00001187983 */ /* 0x000ea80000300800 */
[----:B------:R-:W2:Y:S04]  /*44da0*/  LDL.LU R25, [R1+0xdf4] ;  /* 0x000df40001197983 */ /* 0x000ea80000300800 */
[----:B------:R-:W3:Y:S04]  /*44db0*/  LDL.LU R26, [R1+0xdf8] ;  /* 0x000df800011a7983 */ /* 0x000ee80000300800 */
[----:B------:R-:W3:Y:S04]  /*44dc0*/  LDL.LU R27, [R1+0xdfc] ;  /* 0x000dfc00011b7983 */ /* 0x000ee80000300800 */
[----:B---3--:R0:W-:Y:S04]  /*44dd0*/  STL.64 [R1+0x6708], R26 ;  /* 0x0067081a01007387 */ /* 0x0081e80000100a00 */
[----:B--2---:R-:W-:Y:S04]  /*44de0*/  STL.64 [R1+0x6700], R24 ;  /* 0x0067001801007387 */ /* 0x004fe80000100a00 */
[----:B------:R-:W2:Y:S04]  /*44df0*/  LDL.64 R22, [R1+0x158] ;  /* 0x0001580001167983 */ /* 0x000ea80000100a00 */
        /* <DEDUP_REMOVED lines=18> */
[----:B------:R-:W4:Y:S04]  /*44f20*/  LDL.LU R10, [R1+0xdd8] ;  /* 0x000dd800010a7983 */ /* 0x000f280000300800 */
[----:B------:R-:W4:Y:S01]  /*44f30*/  LDL.LU R11, [R1+0xddc] ;  /* 0x000ddc00010b7983 */ /* 0x000f220000300800 */
[----:B------:R-:W-:-:S03]  /*44f40*/  IMAD.MOV.U32 R5, RZ, RZ, R7 ;  /* 0x000000ffff057224 */ /* 0x000fc600078e0007 */
[----:B----4-:R-:W-:Y:S04]  /*44f50*/  STL.64 [R1+0x66e8], R10 ;  /* 0x0066e80a01007387 */ /* 0x010fe80000100a00 */
[----:B--2---:R0:W-:Y:S04]  /*44f60*/  STL.64 [R1+0x66e0], R8 ;  /* 0x0066e00801007387 */ /* 0x0041e80000100a00 */
[----:B0-----:R-:W2:Y:S04]  /*44f70*/  LDL.LU R8, [R1+0xde0] ;  /* 0x000de00001087983 */ /* 0x001ea80000300800 */
[----:B------:R-:W2:Y:S04]  /*44f80*/  LDL.LU R9, [R1+0xde4] ;  /* 0x000de40001097983 */ /* 0x000ea80000300800 */
[----:B------:R-:W2:Y:S04]  /*44f90*/  LDL.LU R10, [R1+0xde8] ;  /* 0x000de800010a7983 */ /* 0x000ea80000300800 */
[----:B------:R-:W2:Y:S04]  /*44fa0*/  LDL.LU R11, [R1+0xdec] ;  /* 0x000dec00010b7983 */ /* 0x000ea80000300800 */
[----:B------:R0:W-:Y:S04]  /*44fb0*/  STL.64 [R1+0x14a0], R12 ;  /* 0x0014a00c01007387 */ /* 0x0001e80000100a00 */
[----:B------:R-:W-:Y:S01]  /*44fc0*/  STL.64 [R1+0x14a8], R14 ;  /* 0x0014a80e01007387 */ /* 0x000fe20000100a00 */
[----:B0-----:R-:W-:-:S03]  /*44fd0*/  IMAD.MOV.U32 R12, RZ, RZ, R6 ;  /* 0x000000ffff0c7224 */ /* 0x001fc600078e0006 */
[----:B------:R-:W4:Y:S04]  /*44fe0*/  LDL.LU.64 R6, [R1+0x6710] ;  /* 0x0067100001067983 */ /* 0x000f280000300a00 */
[----:B------:R-:W-:Y:S04]  /*44ff0*/  STL [R1+0x6654], R5 ;  /* 0x0066540501007387 */ /* 0x000fe80000100800 */
[----:B------:R0:W-:Y:S04]  /*45000*/  STL [R1+0x6650], R12 ;  /* 0x0066500c01007387 */ /* 0x0001e80000100800 */
[----:B0-----:R-:W3:Y:S04]  /*45010*/  LDL.LU R12, [R1+0xe00] ;  /* 0x000e0000010c7983 */ /* 0x001ee80000300800 */
[----:B------:R-:W3:Y:S04]  /*45020*/  LDL.LU R13, [R1+0xe04] ;  /* 0x000e0400010d7983 */ /* 0x000ee80000300800 */
[----:B------:R-:W3:Y:S04]  /*45030*/  LDL.LU R14, [R1+0xe08] ;  /* 0x000e0800010e7983 */ /* 0x000ee80000300800 */
[----:B------:R-:W3:Y:S02]  /*45040*/  LDL.LU R15, [R1+0xe0c] ;  /* 0x000e0c00010f7983 */ /* 0x000ee40000300800 */
[----:B---3--:R-:W-:-:S15]  /*45050*/  HMMA.16816.F32 R12, R16, R26, R12 ;  /* 0x0000001a100c723c */ /* 0x008fde000000180c */
[----:B------:R-:W-:-:S08]  /*45060*/  NOP ;  /* 0x0000000000007918 */ /* 0x000fd00000000000 */
[----:B------:R0:W-:Y:S04]  /*45070*/  STL.64 [R1+0x1490], R12 ;  /* 0x0014900c01007387 */ /* 0x0001e80000100a00 */
[----:B------:R1:W-:Y:S01]  /*45080*/  STL.64 [R1+0x1498], R14 ;  /* 0x0014980e01007387 */ /* 0x0003e20000100a00 */
[----:B0-----:R-:W-:Y:S02]  /*45090*/  IMAD.MOV.U32 R13, RZ, RZ, R27 ;  /* 0x000000ffff0d7224 */ /* 0x001fe400078e001b */
[----:B-1----:R-:W-:Y:S02]  /*450a0*/  IMAD.MOV.U32 R14, RZ, RZ, R26 ;  /* 0x000000ffff0e7224 */ /* 0x002fe400078e001a */
[----:B------:R-:W3:Y:S04]  /*450b0*/  LDL.LU.64 R26, [R1+0x6708] ;  /* 0x00670800011a7983 */ /* 0x000ee80000300a00 */
[----:B------:R-:W3:Y:S01]  /*450c0*/  LDL.LU.64 R24, [R1+0x6700] ;  /* 0x0067000001187983 */ /* 0x000ee20000300a00 */
[----:B------:R-:W-:Y:S01]  /*450d0*/  IMAD.MOV.U32 R15, RZ, RZ, R23 ;  /* 0x000000ffff0f7224 */ /* 0x000fe200078e0017 */
[----:B---3--:R-:W-:-:S15]  /*450e0*/  HMMA.16816.F32 R24, R16, R22, R24 ;  /* 0x000000161018723c */ /* 0x008fde0000001818 */
[----:B------:R-:W-:-:S08]  /*450f0*/  NOP ;  /* 0x0000000000007918 */ /* 0x000fd00000000000 */
[----:B------:R0:W-:Y:S04]  /*45100*/  STL.64 [R1+0x1480], R24 ;  /* 0x0014801801007387 */ /* 0x0001e80000100a00 */
[----:B------:R1:W-:Y:S01]  /*45110*/  STL.64 [R1+0x1488], R26 ;  /* 0x0014881a01007387 */ /* 0x0003e20000100a00 */
[----:B0-----:R-:W-:-:S03]  /*45120*/  IMAD.MOV.U32 R24, RZ, RZ, R22 ;  /* 0x000000ffff187224 */ /* 0x001fc600078e0016 */
[----:B-1----:R-:W3:Y:S04]  /*45130*/  LDL.LU.64 R26, [R1+0x66f8] ;  /* 0x0066f800011a7983 */ /* 0x002ee80000300a00 */
        /* <DEDUP_REMOVED lines=16> */
[----:B------:R-:W3:Y:S04]  /*45240*/  LDL.LU.64 R22, [R1+0x66c0] ;  /* 0x0066c00001167983 */ /* 0x000ee80000300a00 */
[----:B------:R-:W3:Y:S02]  /*45250*/  LDL.LU.64 R20, [R1+0x66b8] ;  /* 0x0066b80001147983 */ /* 0x000ee40000300a00 */
[----:B---3--:R-:W-:-:S15]  /*45260*/  HMMA.16816.F32 R20, R16, R26, R20 ;  /* 0x0000001a1014723c */ /* 0x008fde0000001814 */
[----:B------:R-:W-:-:S08]  /*45270*/  NOP ;  /* 0x0000000000007918 */ /* 0x000fd00000000000 */
[----:B------:R-:W-:Y:S04]  /*45280*/  STL.64 [R1+0x1450], R20 ;  /* 0x0014501401007387 */ /* 0x000fe80000100a00 */
[----:B------:R0:W-:Y:S04]  /*45290*/  STL.64 [R1+0x1458], R22 ;  /* 0x0014581601007387 */ /* 0x0001e80000100a00 */
[----:B0-----:R-:W2:Y:S04]  /*452a0*/  LDL.LU.64 R22, [R1+0x66b0] ;  /* 0x0066b00001167983 */ /* 0x001ea80000300a00 */
[----:B------:R-:W-:Y:S01]  /*452b0*/  STL.64 [R1+0x6570], R26 ;  /* 0x0065701a01007387 */ /* 0x000fe20000100a00 */
        /* <DEDUP_REMOVED lines=17> */
[----:B------:R-:W4:Y:S04]  /*453d0*/  LDL.LU.64 R10, [R1+0x6678] ;  /* 0x00667800010a7983 */ /* 0x000f280000300a00 */
[----:B------:R-:W4:Y:S04]  /*453e0*/  LDL.LU.64 R8, [R1+0x6670] ;  /* 0x0066700001087983 */ /* 0x000f280000300a00 */
[----:B------:R-:W4:Y:S04]  /*453f0*/  LDL.LU.64 R22, [R1+0x6668] ;  /* 0x0066680001167983 */ /* 0x000f280000300a00 */
[----:B------:R-:W4:Y:S09]  /*45400*/  LDL.LU.64 R20, [R1+0x6660] ;  /* 0x0066600001147983 */ /* 0x000f320000300a00 */
[----:B------:R0:W-:Y:S04]  /*45410*/  STL.64 [R1+0x4e0], R16 ;  /* 0x0004e01001007387 */ /* 0x0001e80000100a00 */
[----:B------:R1:W-:Y:S04]  /*45420*/  STL.64 [R1+0x4e8], R18 ;  /* 0x0004e81201007387 */ /* 0x0003e80000100a00 */
[----:B0-----:R-:W2:Y:S04]  /*45430*/  LDL.LU R16, [R1+0x400] ;  /* 0x0004000001107983 */ /* 0x001ea80000300800 */
[----:B------:R-:W2:Y:S04]  /*45440*/  LDL.LU R17, [R1+0x404] ;  /* 0x0004040001117983 */ /* 0x000ea80000300800 */
[----:B-1----:R-:W2:Y:S04]  /*45450*/  LDL.LU R18, [R1+0x408] ;  /* 0x0004080001127983 */ /* 0x002ea80000300800 */
[----:B------:R-:W2:Y:S01]  /*45460*/  LDL.LU R19, [R1+0x40c] ;  /* 0x00040c0001137983 */ /* 0x000ea20000300800 */
[----:B----4-:R-:W-:-:S15]  /*45470*/  HMMA.16816.F32 R8, R20, R6, R8 ;  /* 0x000000061408723c */ /* 0x010fde0000001808 */
[----:B------:R-:W-:-:S08]  /*45480*/  NOP ;  /* 0x0000000000007918 */ /* 0x000fd00000000000 */
[----:B------:R-:W-:Y:S04]  /*45490*/  STL.64 [R1+0x470], R8 ;  /* 0x0004700801007387 */ /* 0x000fe80000100a00 */
[----:B------:R0:W-:Y:S04]  /*454a0*/  STL.64 [R1+0x478], R10 ;  /* 0x0004780a01007387 */ /* 0x0001e80000100a00 */
[----:B0-----:R-:W2:Y:S04]  /*454b0*/  LDL.LU.64 R10, [R1+0x6658] ;  /* 0x00665800010a7983 */ /* 0x001ea80000300a00 */
[----:B------:R-:W-:Y:S01]  /*454c0*/  STL.64 [R1+0x6548], R6 ;  /* 0x0065480601007387 */ /* 0x000fe20000100a00 */
[----:B--2---:R-:W-:Y:S06]  /*454d0*/  HMMA.16816.F32 R16, R20, R10, R16 ;  /* 0x0000000a1410723c */ /* 0x004fec0000001810 */
[----:B------:R0:W-:Y:S04]  /*454e0*/  STL.64 [R1+0x6530], R10 ;  /* 0x0065300a01007387 */ /* 0x0001e80000100a00 */
[----:B------:R-:W2:-:S13]  /*454f0*/  LDL.LU R8, [R1+0x3f0] ;  /* 0x0003f00001087983 */ /* 0x000e9a0000300800 */
[----:B------:R-:W-:Y:S04]  /*45500*/  STL.64 [R1+0x460], R16 ;  /* 0x0004601001007387 */ /* 0x000fe80000100a00 */
[----:B------:R-:W-:Y:S04]  /*45510*/  STL.64 [R1+0x468], R18 ;  /* 0x0004681201007387 */ /* 0x000fe80000100a00 */
[----:B------:R-:W2:Y:S04]  /*45520*/  LDL.LU R9, [R1+0x3f4] ;  /* 0x0003f40001097983 */ /* 0x000ea80000300800 */
[----:B0-----:R-:W3:Y:S04]  /*45530*/  LDL.LU R10, [R1+0x3f8] ;  /* 0x0003f800010a7983 */ /* 0x001ee80000300800 */
[----:B------:R-:W3:Y:S04]  /*45540*/  LDL.LU R11, [R1+0x3fc] ;  /* 0x0003fc00010b7983 */ /* 0x000ee80000300800 */
[----:B------:R-:W0:Y:S04]  /*45550*/  LDSM.16.MT88.4 R16, [R28+UR4+0x4200] ;  /* 0x004200041c10783b */ /* 0x000e280008004200 */
[----:B---3--:R1:W-:Y:S04]  /*45560*/  STL.64 [R1+0x6558], R10 ;  /* 0x0065580a01007387 */ /* 0x0083e80000100a00 */
[----:B--2---:R-:W-:Y:S04]  /*45570*/  STL.64 [R1+0x6550], R8 ;  /* 0x0065500801007387 */ /* 0x004fe80000100a00 */
[----:B-1----:R-:W2:Y:S04]  /*45580*/  LDL R10, [R1+0x8] ;  /* 0x00000800010a7983 */ /* 0x002ea80000100800 */
[----:B------:R-:W2:Y:S04]  /*45590*/  LDL R11, [R1+0xc] ;  /* 0x00000c00010b7983 */ /* 0x000ea80000100800 */
[----:B0-----:R0:W-:Y:S04]  /*455a0*/  STL.64 [R1+0x6430], R18 ;  /* 0x0064301201007387 */ /* 0x0011e80000100a00 */
[----:B------:R1:W-:Y:S04]  /*455b0*/  STL.64 [R1+0x6428], R16 ;  /* 0x0064281001007387 */ /* 0x0003e80000100a00 */
[----:B0-----:R-:W3:Y:S04]  /*455c0*/  LDL.64 R18, [R1+0xf8] ;  /* 0x0000f80001127983 */ /* 0x001ee80000100a00 */
[----:B---3--:R0:W-:Y:S04]  /*455d0*/  STL.64 [R1+0x6610], R18 ;  /* 0x0066101201007387 */ /* 0x0081e80000100a00 */
[----:B-1----:R-:W2:Y:S04]  /*455e0*/  LDL.LU R16, [R1+0xcc0] ;  /* 0x000cc00001107983 */ /* 0x002ea80000300800 */
[----:B------:R-:W2:Y:S04]  /*455f0*/  LDL.LU R17, [R1+0xcc4] ;  /* 0x000cc40001117983 */ /* 0x000ea80000300800 */
[----:B0-----:R-:W2:Y:S04]  /*45600*/  LDL.LU R18, [R1+0xcc8] ;  /* 0x000cc80001127983 */ /* 0x001ea80000300800 */
[----:B------:R-:W2:Y:S01]  /*45610*/  LDL.LU R19, [R1+0xccc] ;  /* 0x000ccc0001137983 */ /* 0x000ea20000300800 */
[----:B------:R-:W-:-:S02]  /*45620*/  IMAD.MOV.U32 R26, RZ, RZ, R5 ;  /* 0x000000ffff1a7224 */ /* 0x000fc400078e0005 */
[----:B------:R-:W-:Y:S01]  /*45630*/  IMAD.MOV.U32 R27, RZ, RZ, R12 ;  /* 0x000000ffff1b7224 */ /* 0x000fe200078e000c */
[----:B------:R-:W3:Y:S01]  /*45640*/  LDL.LU R5, [R1+0x6654] ;  /* 0x0066540001057983 */ /* 0x000ee20000300800 */
[----:B------:R-:W-:Y:S02]  /*45650*/  IMAD.MOV.U32 R6, RZ, RZ, R0 ;  /* 0x000000ffff067224 */ /* 0x000fe400078e0000 */
[----:B------:R-:W-:Y:S01]  /*45660*/  IMAD.MOV.U32 R7, RZ, RZ, R2 ;  /* 0x000000ffff077224 */ /* 0x000fe200078e0002 */
[----:B--2---:R-:W-:-:S15]  /*45670*/  HMMA.16816.F32 R8, R20, R10, R16 ;  /* 0x0000000a1408723c */ /* 0x004fde0000001810 */
[----:B------:R-:W-:-:S08]  /*45680*/  NOP ;  /* 0x0000000000007918 */ /* 0x000fd00000000000 */
[----:B------:R-:W-:Y:S04]  /*45690*/  STL.64 [R1+0xe00], R8 ;  /* 0x000e000801007387 */ /* 0x000fe80000100a00 */
[----:B------:R-:W-:Y:S04]  /*456a0*/  STL.64 [R1+0xe08], R10 ;  /* 0x000e080a01007387 */ /* 0x000fe80000100a00 */
[----:B------:R-:W2:Y:S04]  /*456b0*/  LDL.LU R12, [R1+0x6650] ;  /* 0x00665000010c7983 */ /* 0x000ea80000300800 */
[----:B------:R0:W-:Y:S04]  /*456c0*/  STL.64 [R1+0x6588], R26 ;  /* 0x0065881a01007387 */ /* 0x0001e80000100a00 */
[----:B------:R-:W4:Y:S04]  /*456d0*/  LDL.LU R0, [R1+0x664c] ;  /* 0x00664c0001007983 */ /* 0x000f280000300800 */
[----:B------:R-:W4:Y:S04]  /*456e0*/  LDL.LU R2, [R1+0x6648] ;  /* 0x0066480001027983 */ /* 0x000f280000300800 */
[----:B------:R-:W-:Y:S04]  /*456f0*/  STL.64 [R1+0x6608], R6 ;  /* 0x0066080601007387 */ /* 0x000fe80000100a00 */
[----:B------:R-:W-:Y:S01]  /*45700*/  STL [R1+0x6600], R4 ;  /* 0x0066000401007387 */ /* 0x000fe20000100800 */
[----:B0-----:R-:W-:-:S02]  /*45710*/  IMAD.MOV.U32 R26, RZ, RZ, R29 ;  /* 0x000000ffff1a7224 */ /* 0x001fc400078e001d */
[----:B------:R-:W-:-:S05]  /*45720*/  IMAD.MOV.U32 R27, RZ, RZ, R25 ;  /* 0x000000ffff1b7224 */ /* 0x000fca00078e0019 */
[----:B------:R0:W-:Y:S04]  /*45730*/  STL.64 [R1+0x65a0], R26 ;  /* 0x0065a01a01007387 */ /* 0x0001e80000100a00 */
[----:B------:R-:W3:Y:S04]  /*45740*/  LDL.LU R8, [R1+0xc10] ;  /* 0x000c100001087983 */ /* 0x000ee80000300800 */
[----:B------:R-:W3:Y:S04]  /*45750*/  LDL.LU R9, [R1+0xc14] ;  /* 0x000c140001097983 */ /* 0x000ee80000300800 */
[----:B------:R-:W2:Y:S04]  /*45760*/  LDL.LU R10, [R1+0xc18] ;  /* 0x000c1800010a7983 */ /* 0x000ea80000300800 */
[----:B------:R-:W2:Y:S01]  /*45770*/  LDL.LU R11, [R1+0xc1c] ;  /* 0x000c1c00010b7983 */ /* 0x000ea20000300800 */
[----:B0-----:R-:W-:-:S02]  /*45780*/  IMAD.MOV.U32 R26, RZ, RZ, R24 ;  /* 0x000000ffff1a7224 */ /* 0x001fc400078e0018 */
[----:B------:R-:W-:-:S05]  /*45790*/  IMAD.MOV.U32 R27, RZ, RZ, R15 ;  /* 0x000000ffff1b7224 */ /* 0x000fca00078e000f */
[----:B------:R-:W-:Y:S04]  /*457a0*/  STL.64 [R1+0x65b8], R26 ;  /* 0x0065b81a01007387 */ /* 0x000fe80000100a00 */
[----:B--2---:R-:W-:Y:S04]  /*457b0*/  STL.64 [R1+0x6568], R10 ;  /* 0x0065680a01007387 */ /* 0x004fe80000100a00 */
[----:B---3--:R0:W-:Y:S04]  /*457c0*/  STL.64 [R1+0x6560], R8 ;  /* 0x0065600801007387 */ /* 0x0081e80000100a00 */
[----:B0-----:R-:W2:Y:S04]  /*457d0*/  LDL.LU R8, [R1+0xc20] ;  /* 0x000c200001087983 */ /* 0x001ea80000300800 */
[----:B------:R-:W2:Y:S04]  /*457e0*/  LDL.LU R9, [R1+0xc24] ;  /* 0x000c240001097983 */ /* 0x000ea80000300800 */
[----:B------:R-:W3:Y:S04]  /*457f0*/  LDL.LU R10, [R1+0xc28] ;  /* 0x000c2800010a7983 */ /* 0x000ee80000300800 */
[----:B------:R-:W3:Y:S01]  /*45800*/  LDL.LU R11, [R1+0xc2c] ;  /* 0x000c2c00010b7983 */ /* 0x000ee20000300800 */
[----:B------:R-:W-:-:S02]  /*45810*/  IMAD.MOV.U32 R26, RZ, RZ, R14 ;  /* 0x000000ffff1a7224 */ /* 0x000fc400078e000e */
[----:B------:R-:W-:-:S05]  /*45820*/  IMAD.MOV.U32 R27, RZ, RZ, R13 ;  /* 0x000000ffff1b7224 */ /* 0x000fca00078e000d */
[----:B------:R0:W-:Y:S02]  /*45830*/  STL.64 [R1+0x65d0], R26 ;  /* 0x0065d01a01007387 */ /* 0x0001e40000100a00 */
[----:B0-----:R-:W-:Y:S02]  /*45840*/  IMAD.MOV.U32 R26, RZ, RZ, R12 ;  /* 0x000000ffff1a7224 */ /* 0x001fe400078e000c */
[----:B------:R-:W-:Y:S01]  /*45850*/  IMAD.MOV.U32 R27, RZ, RZ, R5 ;  /* 0x000000ffff1b7224 */ /* 0x000fe200078e0005 */
[----:B---3--:R-:W-:Y:S04]  /*45860*/  STL.64 [R1+0x6580], R10 ;  /* 0x0065800a01007387 */ /* 0x008fe80000100a00 */
[----:B--2---:R0:W-:Y:S04]  /*45870*/  STL.64 [R1+0x6578], R8 ;  /* 0x0065780801007387 */ /* 0x0041e80000100a00 */
[----:B0-----:R-:W2:Y:S04]  /*45880*/  LDL.LU R8, [R1+0xc30] ;  /* 0x000c300001087983 */ /* 0x001ea80000300800 */
[----:B------:R-:W2:Y:S04]  /*45890*/  LDL.LU R9, [R1+0xc34] ;  /* 0x000c340001097983 */ /* 0x000ea80000300800 */
[----:B------:R-:W3:Y:S04]  /*458a0*/  LDL.LU R10, [R1+0xc38] ;  /* 0x000c3800010a7983 */ /* 0x000ee80000300800 */
[----:B------:R-:W3:Y:S04]  /*458b0*/  LDL.LU R11, [R1+0xc3c] ;  /* 0x000c3c00010b7983 */ /* 0x000ee80000300800 */
[----:B------:R0:W-:Y:S04]  /*458c0*/  STL.64 [R1+0x65e8], R26 ;  /* 0x0065e81a01007387 */ /* 0x0001e80000100a00 */
[----:B0-----:R-:W4:Y:S04]  /*458d0*/  LDL.64 R26, [R1+0x188] ;  /* 0x00018800011a7983 */ /* 0x001f280000100a00 */
[----:B----4-:R-:W-:Y:S04]  /*458e0*/  STL.64 [R1+0x6618], R26 ;  /* 0x0066181a01007387 */ /* 0x010fe80000100a00 */
[----:B---3--:R-:W-:Y:S04]  /*458f0*/  STL.64 [R1+0x6598], R10 ;  /* 0x0065980a01007387 */ /* 0x008fe80000100a00 */
[----:B--2---:R0:W-:Y:S04]  /*45900*/  STL.64 [R1+0x6590], R8 ;  /* 0x0065900801007387 */ /* 0x0041e80000100a00 */
[----:B0-----:R-:W2:Y:S04]  /*45910*/  LDL.LU R8, [R1+0xc40] ;  /* 0x000c400001087983 */ /* 0x001ea80000300800 */
[----:B------:R-:W2:Y:S04]  /*45920*/  LDL.LU R9, [R1+0xc44] ;  /* 0x000c440001097983 */ /* 0x000ea80000300800 */
[----:B------:R-:W3:Y:S04]  /*45930*/  LDL.LU R10, [R1+0xc48] ;  /* 0x000c4800010a7983 */ /* 0x000ee80000300800 */
[----:B------:R-:W3:Y:S04]  /*45940*/  LDL.LU R11, [R1+0xc4c] ;  /* 0x000c4c00010b7983 */ /* 0x000ee80000300800 */
[----:B------:R-:W4:Y:S04]  /*45950*/  LDL.LU R16, [R1+0xc90] ;  /* 0x000c900001107983 */ /* 0x000f280000300800 */
        /* <DEDUP_REMOVED lines=8> */
[----:B------:R-:W4:Y:S04]  /*459e0*/  LDL.LU R19, [R1+0xcac] ;  /* 0x000cac0001137983 */ /* 0x000f280000300800 */
[----:B----4-:R-:W-:Y:S04]  /*459f0*/  STL.64 [R1+0x6638], R18 ;  /* 0x0066381201007387 */ /* 0x010fe80000100a00 */
[----:B--2---:R-:W-:Y:S04]  /*45a00*/  STL.64 [R1+0x6630], R16 ;  /* 0x0066301001007387 */ /* 0x004fe80000100a00 */
[----:B------:R-:W2:Y:S04]  /*45a10*/  LDL.64 R26, [R1+0x1a8] ;  /* 0x0001a800011a7983 */ /* 0x000ea80000100a00 */
[----:B--2---:R0:W-:Y:S04]  /*45a20*/  STL.64 [R1+0x6640], R26 ;  /* 0x0066401a01007387 */ /* 0x0041e80000100a00 */
[----:B------:R-:W2:Y:S04]  /*45a30*/  LDL.LU R24, [R1+0xcb0] ;  /* 0x000cb00001187983 */ /* 0x000ea80000300800 */
[----:B------:R-:W2:Y:S04]  /*45a40*/  LDL.LU R25, [R1+0xcb4] ;  /* 0x000cb40001197983 */ /* 0x000ea80000300800 */
[----:B0-----:R-:W2:Y:S04]  /*45a50*/  LDL.LU R26, [R1+0xcb8] ;  /* 0x000cb800011a7983 */ /* 0x001ea80000300800 */
[----:B------:R-:W2:Y:S04]  /*45a60*/  LDL.LU R27, [R1+0xcbc] ;  /* 0x000cbc00011b7983 */ /* 0x000ea80000300800 */
[----:B------:R-:W4:Y:S04]  /*45a70*/  LDL.64 R6, [R1+0x198] ;  /* 0x0001980001067983 */ /* 0x000f280000100a00 */
[----:B---3--:R-:W-:Y:S04]  /*45a80*/  STL.64 [R1+0x65b0], R10 ;  /* 0x0065b00a01007387 */ /* 0x008fe80000100a00 */
[----:B------:R0:W-:Y:S04]  /*45a90*/  STL.64 [R1+0x65a8], R8 ;  /* 0x0065a80801007387 */ /* 0x0001e80000100a00 */
[----:B0-----:R-:W3:Y:S04]  /*45aa0*/  LDL.LU R8, [R1+0xc50] ;  /* 0x000c500001087983 */ /* 0x001ee80000300800 */
[----:B------:R-:W3:Y:S04]  /*45ab0*/  LDL.LU R9, [R1+0xc54] ;  /* 0x000c540001097983 */ /* 0x000ee80000300800 */
[----:B------:R-:W2:Y:S04]  /*45ac0*/  LDL.LU R10, [R1+0xc58] ;  /* 0x000c5800010a7983 */ /* 0x000ea80000300800 */
[----:B------:R-:W2:Y:S04]  /*45ad0*/  LDL.LU R11, [R1+0xc5c] ;  /* 0x000c5c00010b7983 */ /* 0x000ea80000300800 */
[----:B--2---:R-:W-:Y:S04]  /*45ae0*/  STL.64 [R1+0x65c8], R10 ;  /* 0x0065c80a01007387 */ /* 0x004fe80000100a00 */
[----:B---3--:R0:W-:Y:S04]  /*45af0*/  STL.64 [R1+0x65c0], R8 ;  /* 0x0065c00801007387 */ /* 0x0081e80000100a00 */
[----:B0-----:R-:W2:Y:S04]  /*45b00*/  LDL.LU R8, [R1+0xc60] ;  /* 0x000c600001087983 */ /* 0x001ea80000300800 */
[----:B------:R-:W2:Y:S04]  /*45b10*/  LDL.LU R9, [R1+0xc64] ;  /* 0x000c640001097983 */ /* 0x000ea80000300800 */
[----:B------:R-:W3:Y:S04]  /*45b20*/  LDL.LU R10, [R1+0xc68] ;  /* 0x000c6800010a7983 */ /* 0x000ee80000300800 */
[----:B------:R-:W3:Y:S01]  /*45b30*/  LDL.LU R11, [R1+0xc6c] ;  /* 0x000c6c00010b7983 */ /* 0x000ee20000300800 */
[----:B------:R-:W-:-:S02]  /*45b40*/  IMAD.MOV.U32 R18, RZ, RZ, R2 ;  /* 0x000000ffff127224 */ /* 0x000fc400078e0002 */
[----:B------:R-:W-:Y:S01]  /*45b50*/  IMAD.MOV.U32 R19, RZ, RZ, R0 ;  /* 0x000000ffff137224 */ /* 0x000fe200078e0000 */
[----:B---3--:R-:W-:Y:S04]  /*45b60*/  STL.64 [R1+0x65e0], R10 ;  /* 0x0065e00a01007387 */ /* 0x008fe80000100a00 */
[----:B--2---:R0:W-:Y:S04]  /*45b70*/  STL.64 [R1+0x65d8], R8 ;  /* 0x0065d80801007387 */ /* 0x0041e80000100a00 */
[----:B0-----:R-:W2:Y:S04]  /*45b80*/  LDL.LU R8, [R1+0xc70] ;  /* 0x000c700001087983 */ /* 0x001ea80000300800 */
[----:B------:R-:W2:Y:S04]  /*45b90*/  LDL.LU R9, [R1+0xc74] ;  /* 0x000c740001097983 */ /* 0x000ea80000300800 */
[----:B------:R-:W3:Y:S04]  /*45ba0*/  LDL.LU R10, [R1+0xc78] ;  /* 0x000c7800010a7983 */ /* 0x000ee80000300800 */
[----:B------:R-:W3:Y:S01]  /*45bb0*/  LDL.LU R11, [R1+0xc7c] ;  /* 0x000c7c00010b7983 */ /* 0x000ee20000300800 */
[C---:B------:R-:W-:Y:S03]  /*45bc0*/  HMMA.16816.F32 R16, R20.reuse, R18, R24 ;  /* 0x000000121410723c */ /* 0x040fe60000001818 */
[----:B---3--:R-:W-:Y:S04]  /*45bd0*/  STL.64 [R1+0x65f8], R10 ;  /* 0x0065f80a01007387 */ /* 0x008fe80000100a00 */
[----:B--2---:R0:W-:Y:S04]  /*45be0*/  STL.64 [R1+0x65f0], R8 ;  /* 0x0065f00801007387 */ /* 0x0041e80000100a00 */
[----:B0-----:R-:W2:Y:S04]  /*45bf0*/  LDL.LU R8, [R1+0xc80] ;  /* 0x000c800001087983 */ /* 0x001ea80000300800 */
[----:B------:R-:W2:Y:S04]  /*45c00*/  LDL.LU R9, [R1+0xc84] ;  /* 0x000c840001097983 */ /* 0x000ea80000300800 */
[----:B------:R-:W2:Y:S04]  /*45c10*/  LDL.LU R10, [R1+0xc88] ;  /* 0x000c8800010a7983 */ /* 0x000ea80000300800 */
[----:B------:R-:W2:Y:S04]  /*45c20*/  LDL.LU R11, [R1+0xc8c] ;  /* 0x000c8c00010b7983 */ /* 0x000ea80000300800 */
[----:B------:R-:W3:Y:S04]  /*45c30*/  LDL.LU R12, [R1+0xc00] ;  /* 0x000c0000010c7983 */ /* 0x000ee80000300800 */
[----:B------:R-:W3:Y:S04]  /*45c40*/  LDL.LU R13, [R1+0xc04] ;  /* 0x000c0400010d7983 */ /* 0x000ee80000300800 */
[----:B------:R-:W3:Y:S04]  /*45c50*/  LDL.LU R14, [R1+0xc08] ;  /* 0x000c0800010e7983 */ /* 0x000ee80000300800 */
[----:B------:R-:W3:Y:S04]  /*45c60*/  LDL.LU R15, [R1+0xc0c] ;  /* 0x000c0c00010f7983 */ /* 0x000ee80000300800 */
[----:B------:R-:W4:Y:S04]  /*45c70*/  LDL.LU.64 R26, [R1+0x6640] ;  /* 0x00664000011a7983 */ /* 0x000f280000300a00 */
[----:B------:R-:W-:Y:S04]  /*45c80*/  STL.64 [R1+0xdf0], R16 ;  /* 0x000df01001007387 */ /* 0x000fe80000100a00 */
[----:B------:R0:W-:Y:S04]  /*45c90*/  STL.64 [R1+0xdf8], R18 ;  /* 0x000df81201007387 */ /* 0x0001e80000100a00 */
[----:B0-----:R-:W4:Y:S04]  /*45ca0*/  LDL.LU.64 R18, [R1+0x6638] ;  /* 0x0066380001127983 */ /* 0x001f280000300a00 */
[----:B------:R-:W4:Y:S02]  /*45cb0*/  LDL.LU.64 R16, [R1+0x6630] ;  /* 0x0066300001107983 */ /* 0x000f240000300a00 */
[----:B----4-:R-:W-:Y:S06]  /*45cc0*/  HMMA.16816.F32 R16, R20, R26, R16 ;  /* 0x0000001a1410723c */ /* 0x010fec0000001810 */
[----:B------:R-:W-:-:S02]  /*45cd0*/  IMAD.MOV.U32 R2, RZ, RZ, R26 ;  /* 0x000000ffff027224 */ /* 0x000fc400078e001a */
[----:B------:R-:W-:-:S15]  /*45ce0*/  IMAD.MOV.U32 R0, RZ, RZ, R27 ;  /* 0x000000ffff007224 */ /* 0x000fde00078e001b */
[----:B------:R-:W-:Y:S04]  /*45cf0*/  STL.64 [R1+0xde0], R16 ;  /* 0x000de01001007387 */ /* 0x000fe80000100a00 */
[----:B------:R0:W-:Y:S04]  /*45d00*/  STL.64 [R1+0xde8], R18 ;  /* 0x000de81201007387 */ /* 0x0001e80000100a00 */
[----:B0-----:R-:W4:Y:S04]  /*45d10*/  LDL.LU.64 R18, [R1+0x6628] ;  /* 0x0066280001127983 */ /* 0x001f280000300a00 */
[----:B------:R-:W4:Y:S04]  /*45d20*/  LDL.LU.64 R16, [R1+0x6620] ;  /* 0x0066200001107983 */ /* 0x000f280000300a00 */
[----:B------:R-:W2:Y:S01]  /*45d30*/  LDL.LU.64 R26, [R1+0x6618] ;  /* 0x00661800011a7983 */ /* 0x000ea20000300a00 */
[----:B------:R-:W-:Y:S01]  /*45d40*/  IMAD.MOV.U32 R5, RZ, RZ, R7 ;  /* 0x000000ffff057224 */ /* 0x000fe200078e0007 */
[C---:B----4-:R-:W-:Y:S06]  /*45d50*/  HMMA.16816.F32 R16, R20.reuse, R6, R16 ;  /* 0x000000061410723c */ /* 0x050fec0000001810 */
[----:B--2---:R-:W-:Y:S06]  /*45d60*/  HMMA.16816.F32 R8, R20, R26, R8 ;  /* 0x0000001a1408723c */ /* 0x004fec0000001808 */
[----:B------:R-:W-:-:S11]  /*45d70*/  IMAD.MOV.U32 R29, RZ, RZ, R26 ;  /* 0x000000ffff1d7224 */ /* 0x000fd600078e001a */
[----:B------:R0:W-:Y:S04]  /*45d80*/  STL.64 [R1+0xdd0], R16 ;  /* 0x000dd01001007387 */ /* 0x0001e80000100a00 */
[----:B------:R1:W-:Y:S01]  /*45d90*/  STL.64 [R1+0xdd8], R18 ;  /* 0x000dd81201007387 */ /* 0x0003e20000100a00 */
[----:B0-----:R-:W-:-:S03]  /*45da0*/  IMAD.MOV.U32 R16, RZ, RZ, R6 ;  /* 0x000000ffff107224 */ /* 0x001fc600078e0006 */
[----:B-1----:R-:W2:Y:S04]  /*45db0*/  LDL.LU.64 R18, [R1+0x6610] ;  /* 0x0066100001127983 */ /* 0x002ea80000300a00 */
[----:B------:R-:W4:Y:S04]  /*45dc0*/  LDL.LU.64 R6, [R1+0x6608] ;  /* 0x0066080001067983 */ /* 0x000f280000300a00 */
[----:B------:R-:W3:Y:S04]  /*45dd0*/  LDL.LU R4, [R1+0x6600] ;  /* 0x0066000001047983 */ /* 0x000ee80000300800 */
[----:B------:R-:W-:Y:S04]  /*45de0*/  STL.64 [R1+0xdc0], R8 ;  /* 0x000dc00801007387 */ /* 0x000fe80000100a00 */
[----:B------:R0:W-:Y:S01]  /*45df0*/  STL.64 [R1+0xdc8], R10 ;  /* 0x000dc80a01007387 */ /* 0x0001e20000100a00 */
[----:B------:R-:W-:-:S03]  /*45e00*/  IMAD.MOV.U32 R17, RZ, RZ, R27 ;  /* 0x000000ffff117224 */ /* 0x000fc600078e001b */
        /* <DEDUP_REMOVED lines=42> */
[----:B0-----:R-:W4:Y:S04]  /*460b0*/  LDL.LU.64 R10, [R1+0x6568] ;  /* 0x00656800010a7983 */ /* 0x001f280000300a00 */
[----:B------:R-:W4:Y:S04]  /*460c0*/  LDL.LU.64 R8, [R1+0x6560] ;  /* 0x0065600001087983 */ /* 0x000f280000300a00 */
[----:B------:R0:W-:Y:S04]  /*460d0*/  STL.64 [R1+0x64a0], R26 ;  /* 0x0064a01a01007387 */ /* 0x0001e80000100a00 */
[----:B0-----:R-:W2:Y:S04]  /*460e0*/  LDL.64 R26, [R1+0x168] ;  /* 0x00016800011a7983 */ /* 0x001ea80000100a00 */
[----:B--2---:R0:W-:Y:S04]  /*460f0*/  STL.64 [R1+0x64c0], R26 ;  /* 0x0064c01a01007387 */ /* 0x0041e80000100a00 */
[----:B------:R-:W2:Y:S04]  /*46100*/  LDL.LU R24, [R1+0xad0] ;  /* 0x000ad00001187983 */ /* 0x000ea80000300800 */
[----:B------:R-:W2:Y:S04]  /*46110*/  LDL.LU R25, [R1+0xad4] ;  /* 0x000ad40001197983 */ /* 0x000ea80000300800 */
[----:B0-----:R-:W3:Y:S04]  /*46120*/  LDL.LU R26, [R1+0xad8] ;  /* 0x000ad800011a7983 */ /* 0x001ee80000300800 */
[----:B------:R-:W3:Y:S04]  /*46130*/  LDL.LU R27, [R1+0xadc] ;  /* 0x000adc00011b7983 */ /* 0x000ee80000300800 */
[----:B---3--:R0:W-:Y:S04]  /*46140*/  STL.64 [R1+0x64d0], R26 ;  /* 0x0064d01a01007387 */ /* 0x0081e80000100a00 */
[----:B--2---:R-:W-:Y:S01]  /*46150*/  STL.64 [R1+0x64c8], R24 ;  /* 0x0064c81801007387 */ /* 0x004fe20000100a00 */
[----:B0-----:R-:W-:-:S02]  /*46160*/  IMAD.MOV.U32 R26, RZ, RZ, R29 ;  /* 0x000000ffff1a7224 */ /* 0x001fc400078e001d */
[----:B------:R-:W-:-:S05]  /*46170*/  IMAD.MOV.U32 R27, RZ, RZ, R17 ;  /* 0x000000ffff1b7224 */ /* 0x000fca00078e0011 */
[----:B------:R0:W-:Y:S02]  /*46180*/  STL.64 [R1+0x64e8], R26 ;  /* 0x0064e81a01007387 */ /* 0x0001e40000100a00 */
[----:B0-----:R-:W-:Y:S02]  /*46190*/  IMAD.MOV.U32 R26, RZ, RZ, R16 ;  /* 0x000000ffff1a7224 */ /* 0x001fe400078e0010 */
[----:B------:R-:W-:-:S05]  /*461a0*/  IMAD.MOV.U32 R27, RZ, RZ, R5 ;  /* 0x000000ffff1b7224 */ /* 0x000fca00078e0005 */
[----:B------:R0:W-:Y:S02]  /*461b0*/  STL.64 [R1+0x6500], R26 ;  /* 0x0065001a01007387 */ /* 0x0001e40000100a00 */
[----:B0-----:R-:W-:Y:S02]  /*461c0*/  IMAD.MOV.U32 R26, RZ, RZ, R4 ;  /* 0x000000ffff1a7224 */ /* 0x001fe400078e0004 */
[----:B----4-:R-:W-:Y:S01]  /*461d0*/  HMMA.16816.F32 R4, R20, R6, R8 ;  /* 0x000000061404723c */ /* 0x010fe20000001808 */
[----:B------:R-:W2:Y:S04]  /*461e0*/  LDL.LU.64 R10, [R1+0x6558] ;  /* 0x00655800010a7983 */ /* 0x000ea80000300a00 */
[----:B------:R-:W2:Y:S01]  /*461f0*/  LDL.LU.64 R8, [R1+0x6550] ;  /* 0x0065500001087983 */ /* 0x000ea20000300a00 */
[----:B------:R-:W-:-:S07]  /*46200*/  IMAD.MOV.U32 R27, RZ, RZ, R3 ;  /* 0x000000ffff1b7224 */ /* 0x000fce00078e0003 */
[----:B------:R-:W-:Y:S10]  /*46210*/  HMMA.16816.F32 R24, R20, R26, R12 ;  /* 0x0000001a1418723c */ /* 0x000ff4000000180c */
[----:B------:R-:W-:Y:S04]  /*46220*/  STL.64 [R1+0xfd0], R4 ;  /* 0x000fd00401007387 */ /* 0x000fe80000100a00 */
[----:B------:R0:W-:Y:S04]  /*46230*/  STL.64 [R1+0xfd8], R6 ;  /* 0x000fd80601007387 */ /* 0x0001e80000100a00 */
[----:B0-----:R-:W3:Y:S04]  /*46240*/  LDL.LU.64 R6, [R1+0x6548] ;  /* 0x0065480001067983 */ /* 0x001ee80000300a00 */
[----:B------:R-:W3:Y:S04]  /*46250*/  LDL.LU.64 R14, [R1+0x6540] ;  /* 0x00654000010e7983 */ /* 0x000ee80000300a00 */
[----:B------:R-:W3:Y:S04]  /*46260*/  LDL.LU.64 R12, [R1+0x6538] ;  /* 0x00653800010c7983 */ /* 0x000ee80000300a00 */
[----:B------:R-:W-:Y:S04]  /*46270*/  STL.64 [R1+0xfc0], R24 ;  /* 0x000fc01801007387 */ /* 0x000fe80000100a00 */
[----:B------:R0:W-:Y:S02]  /*46280*/  STL.64 [R1+0xfc8], R26 ;  /* 0x000fc81a01007387 */ /* 0x0001e40000100a00 */
[----:B0-----:R-:W-:-:S02]  /*46290*/  IMAD.MOV.U32 R26, RZ, RZ, R2 ;  /* 0x000000ffff1a7224 */ /* 0x001fc400078e0002 */
[----:B------:R-:W-:Y:S01]  /*462a0*/  IMAD.MOV.U32 R27, RZ, RZ, R0 ;  /* 0x000000ffff1b7224 */ /* 0x000fe200078e0000 */
[----:B--2---:R-:W-:-:S15]  /*462b0*/  HMMA.16816.F32 R8, R20, R18, R8 ;  /* 0x000000121408723c */ /* 0x004fde0000001808 */
[----:B------:R-:W-:-:S08]  /*462c0*/  NOP ;  /* 0x0000000000007918 */ /* 0x000fd00000000000 */
[----:B------:R0:W-:Y:S04]  /*462d0*/  STL.64 [R1+0x450], R8 ;  /* 0x0004500801007387 */ /* 0x0001e80000100a00 */
[----:B------:R1:W-:Y:S04]  /*462e0*/  STL.64 [R1+0x458], R10 ;  /* 0x0004580a01007387 */ /* 0x0003e80000100a00 */
[----:B------:R-:W2:Y:S04]  /*462f0*/  LDL.LU R20, [R1+0x3a0] ;  /* 0x0003a00001147983 */ /* 0x000ea80000300800 */
[----:B------:R-:W2:Y:S04]  /*46300*/  LDL.LU R21, [R1+0x3a4] ;  /* 0x0003a40001157983 */ /* 0x000ea80000300800 */
[----:B------:R-:W2:Y:S04]  /*46310*/  LDL.LU R22, [R1+0x3a8] ;  /* 0x0003a80001167983 */ /* 0x000ea80000300800 */
[----:B------:R-:W2:Y:S04]  /*46320*/  LDL.LU R23, [R1+0x3ac] ;  /* 0x0003ac0001177983 */ /* 0x000ea80000300800 */
        /* <DEDUP_REMOVED lines=9> */
[----:B--2---:R0:W-:Y:S04]  /*463c0*/  STL.64 [R1+0x6528], R26 ;  /* 0x0065281a01007387 */ /* 0x0041e80000100a00 */
[----:B----4-:R-:W-:Y:S04]  /*463d0*/  STL.64 [R1+0x6520], R24 ;  /* 0x0065201801007387 */ /* 0x010fe80000100a00 */
[----:B0-----:R-:W2:Y:S04]  /*463e0*/  LDL.64 R26, [R1+0x8] ;  /* 0x00000800011a7983 */ /* 0x001ea80000100a00 */
[----:B------:R0:W-:Y:S04]  /*463f0*/  STL.64 [R1+0x6440], R18 ;  /* 0x0064401201007387 */ /* 0x0001e80000100a00 */
[----:B------:R-:W4:Y:S04]  /*46400*/  LDL.LU R16, [R1+0xac0] ;  /* 0x000ac00001107983 */ /* 0x000f280000300800 */
[----:B------:R-:W4:Y:S04]  /*46410*/  LDL.LU R17, [R1+0xac4] ;  /* 0x000ac40001117983 */ /* 0x000f280000300800 */
[----:B0-----:R-:W3:Y:S04]  /*46420*/  LDL.LU R18, [R1+0xac8] ;  /* 0x000ac80001127983 */ /* 0x001ee80000300800 */
[----:B------:R-:W3:Y:S04]  /*46430*/  LDL.LU R19, [R1+0xacc] ;  /* 0x000acc0001137983 */ /* 0x000ee80000300800 */
[----:B---3--:R-:W-:Y:S04]  /*46440*/  STL.64 [R1+0x64e0], R18 ;  /* 0x0064e01201007387 */ /* 0x008fe80000100a00 */
[----:B----4-:R0:W-:Y:S04]  /*46450*/  STL.64 [R1+0x64d8], R16 ;  /* 0x0064d81001007387 */ /* 0x0101e80000100a00 */
[----:B0-----:R-:W3:Y:S04]  /*46460*/  LDL.LU R16, [R1+0xae0] ;  /* 0x000ae00001107983 */ /* 0x001ee80000300800 */
[----:B------:R-:W3:Y:S04]  /*46470*/  LDL.LU R17, [R1+0xae4] ;  /* 0x000ae40001117983 */ /* 0x000ee80000300800 */
[----:B------:R-:W4:Y:S04]  /*46480*/  LDL.LU R18, [R1+0xae8] ;  /* 0x000ae80001127983 */ /* 0x000f280000300800 */
[----:B------:R-:W4:Y:S01]  /*46490*/  LDL.LU R19, [R1+0xaec] ;  /* 0x000aec0001137983 */ /* 0x000f220000300800 */
[C---:B------:R-:W-:Y:S03]  /*464a0*/  HMMA.16816.F32 R8, R12.reuse, R6, R8 ;  /* 0x000000060c08723c */ /* 0x040fe60000001808 */
[----:B----4-:R-:W-:Y:S04]  /*464b0*/  STL.64 [R1+0x64f8], R18 ;  /* 0x0064f81201007387 */ /* 0x010fe80000100a00 */
[----:B---3--:R0:W-:Y:S04]  /*464c0*/  STL.64 [R1+0x64f0], R16 ;  /* 0x0064f01001007387 */ /* 0x0081e80000100a00 */
[----:B0-----:R-:W3:Y:S04]  /*464d0*/  LDL.LU R16, [R1+0xaf0] ;  /* 0x000af00001107983 */ /* 0x001ee80000300800 */
[----:B------:R-:W3:Y:S04]  /*464e0*/  LDL.LU R17, [R1+0xaf4] ;  /* 0x000af40001117983 */ /* 0x000ee80000300800 */
[----:B------:R-:W4:Y:S04]  /*464f0*/  LDL.LU R18, [R1+0xaf8] ;  /* 0x000af80001127983 */ /* 0x000f280000300800 */
[----:B------:R-:W4:Y:S04]  /*46500*/  LDL.LU R19, [R1+0xafc] ;  /* 0x000afc0001137983 */ /* 0x000f280000300800 */
[----:B----4-:R-:W-:Y:S04]  /*46510*/  STL.64 [R1+0x6510], R18 ;  /* 0x0065101201007387 */ /* 0x010fe80000100a00 */
[----:B---3--:R0:W-:Y:S04]  /*46520*/  STL.64 [R1+0x6508], R16 ;  /* 0x0065081001007387 */ /* 0x0081e80000100a00 */
[----:B0-----:R-:W3:Y:S04]  /*46530*/  LDL.LU R16, [R1+0xb00] ;  /* 0x000b000001107983 */ /* 0x001ee80000300800 */
[----:B------:R-:W3:Y:S04]  /*46540*/  LDL.LU R17, [R1+0xb04] ;  /* 0x000b040001117983 */ /* 0x000ee80000300800 */
[----:B------:R-:W3:Y:S04]  /*46550*/  LDL.LU R18, [R1+0xb08] ;  /* 0x000b080001127983 */ /* 0x000ee80000300800 */
[----:B------:R-:W3:Y:S04]  /*46560*/  LDL.LU R19, [R1+0xb0c] ;  /* 0x000b0c0001137983 */ /* 0x000ee80000300800 */
[----:B------:R-:W-:Y:S04]  /*46570*/  STL.64 [R1+0x410], R8 ;  /* 0x0004100801007387 */ /* 0x000fe80000100a00 */
[----:B------:R0:W-:Y:S04]  /*46580*/  STL.64 [R1+0x418], R10 ;  /* 0x0004180a01007387 */ /* 0x0001e80000100a00 */
[----:B0-----:R-:W4:Y:S02]  /*46590*/  LDL.LU.64 R10, [R1+0x6530] ;  /* 0x00653000010a7983 */ /* 0x001f240000300a00 */
[----:B----4-:R-:W-:Y:S06]  /*465a0*/  HMMA.16816.F32 R20, R12, R10, R20 ;  /* 0x0000000a0c14723c */ /* 0x010fec0000001814 */
[----:B------:R0:W-:Y:S04]  /*465b0*/  STL.64 [R1+0x64b8], R10 ;  /* 0x0064b80a01007387 */ /* 0x0001e80000100a00 */
[----:B------:R-:W4:-:S13]  /*465c0*/  LDL.LU R8, [R1+0xb20] ;  /* 0x000b200001087983 */ /* 0x000f1a0000300800 */
[----:B------:R-:W-:Y:S04]  /*465d0*/  STL.64 [R1+0x400], R20 ;  /* 0x0004001401007387 */ /* 0x000fe80000100a00 */
[----:B------:R-:W-:Y:S04]  /*465e0*/  STL.64 [R1+0x408], R22 ;  /* 0x0004081601007387 */ /* 0x000fe80000100a00 */
[----:B------:R-:W4:Y:S04]  /*465f0*/  LDL.LU R9, [R1+0xb24] ;  /* 0x000b240001097983 */ /* 0x000f280000300800 */
[----:B0-----:R-:W4:Y:S04]  /*46600*/  LDL.LU R10, [R1+0xb28] ;  /* 0x000b2800010a7983 */ /* 0x001f280000300800 */
[----:B------:R-:W4:Y:S04]  /*46610*/  LDL.LU R11, [R1+0xb2c] ;  /* 0x000b2c00010b7983 */ /* 0x000f280000300800 */
[----:B------:R-:W0:Y:S01]  /*46620*/  LDSM.16.MT88.4 R20, [R28+UR4+0x4280] ;  /* 0x004280041c14783b */ /* 0x000e220008004200 */
[----:B--2---:R-:W-:-:S03]  /*46630*/  IMAD.MOV.U32 R5, RZ, RZ, R27 ;  /* 0x000000ffff057224 */ /* 0x004fc600078e001b */
[----:B0-----:R0:W-:Y:S04]  /*46640*/  STL.64 [R1+0x62f8], R22 ;  /* 0x0062f81601007387 */ /* 0x0011e80000100a00 */
[----:B------:R-:W-:Y:S04]  /*46650*/  STL.64 [R1+0x62f0], R20 ;  /* 0x0062f01401007387 */ /* 0x000fe80000100a00 */
[----:B0-----:R-:W2:Y:S01]  /*46660*/  LDL.64 R22, [R1+0x1b8] ;  /* 0x0001b80001167983 */ /* 0x001ea20000100a00 */
[----:B----4-:R-:W-:-:S15]  /*46670*/  HMMA.16816.F32 R8, R12, R26, R8 ;  /* 0x0000001a0c08723c */ /* 0x010fde0000001808 */
[----:B------:R-:W-:-:S08]  /*46680*/  NOP ;  /* 0x0000000000007918 */ /* 0x000fd00000000000 */
[----:B------:R0:W-:Y:S04]  /*46690*/  STL.64 [R1+0xc60], R8 ;  /* 0x000c600801007387 */ /* 0x0001e80000100a00 */
[----:B------:R-:W-:Y:S01]  /*466a0*/  STL.64 [R1+0xc68], R10 ;  /* 0x000c680a01007387 */ /* 0x000fe20000100a00 */
[----:B0-----:R-:W-:-:S03]  /*466b0*/  IMAD.MOV.U32 R8, RZ, RZ, R26 ;  /* 0x000000ffff087224 */ /* 0x001fc600078e001a */
[----:B------:R-:W2:Y:S04]  /*466c0*/  LDL.LU.64 R26, [R1+0x6528] ;  /* 0x00652800011a7983 */ /* 0x000ea80000300a00 */
[----:B------:R-:W2:Y:S02]  /*466d0*/  LDL.LU.64 R24, [R1+0x6520] ;  /* 0x0065200001187983 */ /* 0x000ea40000300a00 */
[----:B--2---:R-:W-:-:S15]  /*466e0*/  HMMA.16816.F32 R24, R12, R22, R24 ;  /* 0x000000160c18723c */ /* 0x004fde0000001818 */
[----:B------:R-:W-:-:S08]  /*466f0*/  NOP ;  /* 0x0000000000007918 */ /* 0x000fd00000000000 */
[----:B------:R-:W-:Y:S04]  /*46700*/  STL.64 [R1+0xc50], R24 ;  /* 0x000c501801007387 */ /* 0x000fe80000100a00 */
[----:B------:R0:W-:Y:S04]  /*46710*/  STL.64 [R1+0xc58], R26 ;  /* 0x000c581a01007387 */ /* 0x0001e80000100a00 */
[----:B0-----:R-:W3:Y:S04]  /*46720*/  LDL.LU.64 R26, [R1+0x6518] ;  /* 0x00651800011a7983 */ /* 0x001ee80000300a00 */
[----:B------:R0:W-:Y:S04]  /*46730*/  STL.64 [R1+0x6400], R22 ;  /* 0x0064001601007387 */ /* 0x0001e80000100a00 */
[----:B0-----:R-:W2:Y:S01]  /*46740*/  LDL.64 R22, [R1+0x178] ;  /* 0x0001780001167983 */ /* 0x001ea20000100a00 */
[----:B---3--:R-:W-:Y:S03]  /*46750*/  HMMA.16816.F32 R24, R12, R26, R16 ;  /* 0x0000001a0c18723c */ /* 0x008fe60000001810 */
[----:B------:R-:W3:Y:S04]  /*46760*/  LDL.LU.64 R18, [R1+0x6510] ;  /* 0x0065100001127983 */ /* 0x000ee80000300a00 */
[----:B------:R-:W3:-:S15]  /*46770*/  LDL.LU.64 R16, [R1+0x6508] ;  /* 0x0065080001107983 */ /* 0x000ede0000300a00 */
[----:B------:R-:W-:-:S01]  /*46780*/  NOP ;  /* 0x0000000000007918 */ /* 0x000fc20000000000 */
[----:B------:R-:W-:Y:S04]  /*46790*/  STL.64 [R1+0xc40], R24 ;  /* 0x000c401801007387 */ /* 0x000fe80000100a00 */
        /* <DEDUP_REMOVED lines=15> */
[----:B0-----:R-:W2:Y:S04]  /*46890*/  LDL.LU.64 R26, [R1+0x64d0] ;  /* 0x0064d000011a7983 */ /* 0x001ea80000300a00 */
[----:B------:R-:W2:Y:S02]  /*468a0*/  LDL.LU.64 R24, [R1+0x64c8] ;  /* 0x0064c80001187983 */ /* 0x000ea40000300a00 */
[----:B--2---:R-:W-:-:S15]  /*468b0*/  HMMA.16816.F32 R24, R12, R22, R24 ;  /* 0x000000160c18723c */ /* 0x004fde0000001818 */
[----:B------:R-:W-:-:S08]  /*468c0*/  NOP ;  /* 0x0000000000007918 */ /* 0x000fd00000000000 */
[----:B------:R-:W-:Y:S04]  /*468d0*/  STL.64 [R1+0xc10], R24 ;  /* 0x000c101801007387 */ /* 0x000fe80000100a00 */
[----:B------:R0:W-:Y:S04]  /*468e0*/  STL.64 [R1+0xc18], R26 ;  /* 0x000c181a01007387 */ /* 0x0001e80000100a00 */
[----:B0-----:R-:W3:Y:S01]  /*468f0*/  LDL.LU.64 R26, [R1+0x64c0] ;  /* 0x0064c000011a7983 */ /* 0x001ee20000300a00 */
[----:B------:R-:W-:Y:S02]  /*46900*/  IMAD.MOV.U32 R0, RZ, RZ, R23 ;  /* 0x000000ffff007224 */ /* 0x000fe400078e0017 */
[----:B------:R-:W-:-:S03]  /*46910*/  IMAD.MOV.U32 R2, RZ, RZ, R22 ;  /* 0x000000ffff027224 */ /* 0x000fc600078e0016 */
[----:B------:R-:W-:Y:S04]  /*46920*/  STL [R1+0x63fc], R0 ;  /* 0x0063fc0001007387 */ /* 0x000fe80000100800 */
[----:B------:R-:W-:Y:S01]  /*46930*/  STL [R1+0x63f8], R2 ;  /* 0x0063f80201007387 */ /* 0x000fe20000100800 */
[----:B---3--:R-:W-:Y:S06]  /*46940*/  HMMA.16816.F32 R16, R12, R26, R16 ;  /* 0x0000001a0c10723c */ /* 0x008fec0000001810 */
[----:B------:R-:W-:-:S15]  /*46950*/  IMAD.MOV.U32 R4, RZ, RZ, R26 ;  /* 0x000000ffff047224 */ /* 0x000fde00078e001a */
[----:B------:R-:W-:-:S02]  /*46960*/  NOP ;  /* 0x0000000000007918 */ /* 0x000fc40000000000 */
[----:B------:R-:W-:Y:S04]  /*46970*/  STL.64 [R1+0xc00], R16 ;  /* 0x000c001001007387 */ /* 0x000fe80000100a00 */
[----:B------:R0:W-:Y:S04]  /*46980*/  STL.64 [R1+0xc08], R18 ;  /* 0x000c081201007387 */ /* 0x0001e80000100a00 */
[----:B------:R-:W-:Y:S04]  /*46990*/  STL.64 [R1+0x64b0], R6 ;  /* 0x0064b00601007387 */ /* 0x000fe80000100a00 */
[----:B------:R-:W-:Y:S04]  /*469a0*/  STL [R1+0x64a8], R4 ;  /* 0x0064a80401007387 */ /* 0x000fe80000100800 */
[----:B0-----:R-:W2:Y:S04]  /*469b0*/  LDL.64 R18, [R1+0x108] ;  /* 0x0001080001127983 */ /* 0x001ea80000100a00 */
[----:B--2---:R0:W-:Y:S04]  /*469c0*/  STL.64 [R1+0x6458], R18 ;  /* 0x0064581201007387 */ /* 0x0041e80000100a00 */
[----:B0-----:R-:W2:Y:S01]  /*469d0*/  LDL.64 R18, [R1+0x118] ;  /* 0x0001180001127983 */ /* 0x001ea20000100a00 */
[----:B------:R-:W-:-:S03]  /*469e0*/  IMAD.MOV.U32 R22, RZ, RZ, R8 ;  /* 0x000000ffff167224 */ /* 0x000fc600078e0008 */
[----:B--2---:R0:W-:Y:S04]  /*469f0*/  STL.64 [R1+0x6470], R18 ;  /* 0x0064701201007387 */ /* 0x0041e80000100a00 */
[----:B------:R-:W2:Y:S04]  /*46a00*/  LDL.LU R16, [R1+0xa80] ;  /* 0x000a800001107983 */ /* 0x000ea80000300800 */
[----:B------:R-:W2:Y:S04]  /*46a10*/  LDL.LU R17, [R1+0xa84] ;  /* 0x000a840001117983 */ /* 0x000ea80000300800 */
[----:B0-----:R-:W3:Y:S04]  /*46a20*/  LDL.LU R18, [R1+0xa88] ;  /* 0x000a880001127983 */ /* 0x001ee80000300800 */
[----:B------:R-:W3:Y:S04]  /*46a30*/  LDL.LU R19, [R1+0xa8c] ;  /* 0x000a8c0001137983 */ /* 0x000ee80000300800 */
[----:B------:R-:W4:Y:S04]  /*46a40*/  LDL.LU R8, [R1+0xab0] ;  /* 0x000ab00001087983 */ /* 0x000f280000300800 */
[----:B------:R-:W4:Y:S04]  /*46a50*/  LDL.LU R9, [R1+0xab4] ;  /* 0x000ab40001097983 */ /* 0x000f280000300800 */
[----:B------:R-:W4:Y:S04]  /*46a60*/  LDL.LU R10, [R1+0xab8] ;  /* 0x000ab800010a7983 */ /* 0x000f280000300800 */
[----:B------:R-:W4:Y:S04]  /*46a70*/  LDL.LU R11, [R1+0xabc] ;  /* 0x000abc00010b7983 */ /* 0x000f280000300800 */
[----:B------:R-:W4:Y:S04]  /*46a80*/  LDL.64 R6, [R1+0x158] ;  /* 0x0001580001067983 */ /* 0x000f280000100a00 */
[----:B------:R-:W4:Y:S04]  /*46a90*/  LDL.LU R24, [R1+0xaa0] ;  /* 0x000aa00001187983 */ /* 0x000f280000300800 */
[----:B------:R-:W4:Y:S01]  /*46aa0*/  LDL.LU R25, [R1+0xaa4] ;  /* 0x000aa40001197983 */ /* 0x000f220000300800 */
[----:B------:R-:W-:-:S03]  /*46ab0*/  IMAD.MOV.U32 R3, RZ, RZ, R27 ;  /* 0x000000ffff037224 */ /* 0x000fc600078e001b */
[----:B------:R-:W4:Y:S04]  /*46ac0*/  LDL.LU R26, [R1+0xaa8] ;  /* 0x000aa800011a7983 */ /* 0x000f280000300800 */
[----:B------:R-:W4:Y:S04]  /*46ad0*/  LDL.LU R27, [R1+0xaac] ;  /* 0x000aac00011b7983 */ /* 0x000f280000300800 */
[----:B---3--:R0:W-:Y:S04]  /*46ae0*/  STL.64 [R1+0x6480], R18 ;  /* 0x0064801201007387 */ /* 0x0081e80000100a00 */
[----:B--2---:R-:W-:Y:S04]  /*46af0*/  STL.64 [R1+0x6478], R16 ;  /* 0x0064781001007387 */ /* 0x004fe80000100a00 */
[----:B0-----:R-:W2:Y:S01]  /*46b00*/  LDL.64 R18, [R1+0x138] ;  /* 0x0001380001127983 */ /* 0x001ea20000100a00 */
[----:B------:R-:W-:-:S03]  /*46b10*/  IMAD.MOV.U32 R23, RZ, RZ, R5 ;  /* 0x000000ffff177224 */ /* 0x000fc600078e0005 */
[----:B--2---:R0:W-:Y:S04]  /*46b20*/  STL.64 [R1+0x6498], R18 ;  /* 0x0064981201007387 */ /* 0x0041e80000100a00 */
[----:B0-----:R-:W2:Y:S04]  /*46b30*/  LDL.64 R18, [R1+0x148] ;  /* 0x0001480001127983 */ /* 0x001ea80000100a00 */
[----:B------:R0:W-:Y:S04]  /*46b40*/  STL.64 [R1+0x6438], R22 ;  /* 0x0064381601007387 */ /* 0x0001e80000100a00 */
[----:B------:R-:W3:Y:S04]  /*46b50*/  LDL.LU R20, [R1+0x390] ;  /* 0x0003900001147983 */ /* 0x000ee80000300800 */
[----:B------:R-:W3:Y:S04]  /*46b60*/  LDL.LU R21, [R1+0x394] ;  /* 0x0003940001157983 */ /* 0x000ee80000300800 */
[----:B0-----:R-:W4:Y:S04]  /*46b70*/  LDL.LU R22, [R1+0x398] ;  /* 0x0003980001167983 */ /* 0x001f280000300800 */
[----:B------:R-:W4:Y:S04]  /*46b80*/  LDL.LU R23, [R1+0x39c] ;  /* 0x00039c0001177983 */ /* 0x000f280000300800 */
[----:B----4-:R-:W-:Y:S04]  /*46b90*/  STL.64 [R1+0x6450], R22 ;  /* 0x0064501601007387 */ /* 0x010fe80000100a00 */
[----:B---3--:R0:W-:Y:S04]  /*46ba0*/  STL.64 [R1+0x6448], R20 ;  /* 0x0064481401007387 */ /* 0x0081e80000100a00 */
[----:B0-----:R-:W3:Y:S04]  /*46bb0*/  LDL.LU R20, [R1+0xa60] ;  /* 0x000a600001147983 */ /* 0x001ee80000300800 */
[----:B------:R-:W3:Y:S04]  /*46bc0*/  LDL.LU R21, [R1+0xa64] ;  /* 0x000a640001157983 */ /* 0x000ee80000300800 */
[----:B------:R-:W4:Y:S04]  /*46bd0*/  LDL.LU R22, [R1+0xa68] ;  /* 0x000a680001167983 */ /* 0x000f280000300800 */
[----:B------:R-:W4:Y:S01]  /*46be0*/  LDL.LU R23, [R1+0xa6c] ;  /* 0x000a6c0001177983 */ /* 0x000f220000300800 */
[C---:B------:R-:W-:Y:S06]  /*46bf0*/  HMMA.16816.F32 R8, R12.reuse, R6, R8 ;  /* 0x000000060c08723c */ /* 0x040fec0000001808 */
[----:B--2---:R-:W-:Y:S01]  /*46c00*/  HMMA.16816.F32 R24, R12, R18, R24 ;  /* 0x000000120c18723c */ /* 0x004fe20000001818 */
[----:B----4-:R-:W-:Y:S04]  /*46c10*/  STL.64 [R1+0x6468], R22 ;  /* 0x0064681601007387 */ /* 0x010fe80000100a00 */
[----:B---3--:R0:W-:Y:S04]  /*46c20*/  STL.64 [R1+0x6460], R20 ;  /* 0x0064601401007387 */ /* 0x0081e80000100a00 */
[----:B0-----:R-:W2:Y:S04]  /*46c30*/  LDL.LU R20, [R1+0xa70] ;  /* 0x000a700001147983 */ /* 0x001ea80000300800 */
[----:B------:R-:W2:Y:S04]  /*46c40*/  LDL.LU R21, [R1+0xa74] ;  /* 0x000a740001157983 */ /* 0x000ea80000300800 */
[----:B------:R-:W3:Y:S04]  /*46c50*/  LDL.LU R22, [R1+0xa78] ;  /* 0x000a780001167983 */ /* 0x000ee80000300800 */
[----:B------:R-:W3:Y:S01]  /*46c60*/  LDL.LU R23, [R1+0xa7c] ;  /* 0x000a7c0001177983 */ /* 0x000ee20000300800 */
[----:B------:R-:W-:-:S03]  /*46c70*/  IMAD.MOV.U32 R5, RZ, RZ, R7 ;  /* 0x000000ffff057224 */ /* 0x000fc600078e0007 */
[----:B---3--:R-:W-:Y:S04]  /*46c80*/  STL.64 [R1+0x6490], R22 ;  /* 0x0064901601007387 */ /* 0x008fe80000100a00 */
[----:B--2---:R0:W-:Y:S04]  /*46c90*/  STL.64 [R1+0x6488], R20 ;  /* 0x0064881401007387 */ /* 0x0041e80000100a00 */
[----:B0-----:R-:W2:Y:S04]  /*46ca0*/  LDL.LU R20, [R1+0xa90] ;  /* 0x000a900001147983 */ /* 0x001ea80000300800 */
[----:B------:R-:W2:Y:S04]  /*46cb0*/  LDL.LU R21, [R1+0xa94] ;  /* 0x000a940001157983 */ /* 0x000ea80000300800 */
[----:B------:R-:W2:Y:S04]  /*46cc0*/  LDL.LU R22, [R1+0xa98] ;  /* 0x000a980001167983 */ /* 0x000ea80000300800 */
[----:B------:R-:W2:Y:S04]  /*46cd0*/  LDL.LU R23, [R1+0xa9c] ;  /* 0x000a9c0001177983 */ /* 0x000ea80000300800 */
[----:B------:R0:W-:Y:S04]  /*46ce0*/  STL.64 [R1+0xfb0], R8 ;  /* 0x000fb00801007387 */ /* 0x0001e80000100a00 */
[----:B------:R1:W-:Y:S01]  /*46cf0*/  STL.64 [R1+0xfb8], R10 ;  /* 0x000fb80a01007387 */ /* 0x0003e20000100a00 */
[----:B0-----:R-:W-:-:S03]  /*46d00*/  IMAD.MOV.U32 R8, RZ, RZ, R6 ;  /* 0x000000ffff087224 */ /* 0x001fc600078e0006 */
[----:B-1----:R-:W3:Y:S04]  /*46d10*/  LDL.LU.64 R10, [R1+0x64b8] ;  /* 0x0064b800010a7983 */ /* 0x002ee80000300a00 */
[----:B------:R-:W4:Y:S04]  /*46d20*/  LDL.LU.64 R6, [R1+0x64b0] ;  /* 0x0064b00001067983 */ /* 0x000f280000300a00 */
[----:B------:R-:W4:Y:S04]  /*46d30*/  LDL.LU R4, [R1+0x64a8] ;  /* 0x0064a80001047983 */ /* 0x000f280000300800 */
[----:B------:R0:W-:Y:S04]  /*46d40*/  STL.64 [R1+0xe60], R24 ;  /* 0x000e601801007387 */ /* 0x0001e80000100a00 */
[----:B------:R1:W-:Y:S01]  /*46d50*/  STL.64 [R1+0xe68], R26 ;  /* 0x000e681a01007387 */ /* 0x0003e20000100a00 */
[----:B------:R-:W-:-:S02]  /*46d60*/  IMAD.MOV.U32 R9, RZ, RZ, R19 ;  /* 0x000000ffff097224 */ /* 0x000fc400078e0013 */
[----:B0-----:R-:W-:Y:S01]  /*46d70*/  IMAD.MOV.U32 R24, RZ, RZ, R18 ;  /* 0x000000ffff187224 */ /* 0x001fe200078e0012 */
[----:B-1----:R-:W4:Y:S04]  /*46d80*/  LDL.LU.64 R26, [R1+0x64a0] ;  /* 0x0064a000011a7983 */ /* 0x002f280000300a00 */
[----:B------:R-:W2:Y:S04]  /*46d90*/  LDL.LU.64 R18, [R1+0x6498] ;  /* 0x0064980001127983 */ /* 0x000ea80000300a00 */
[----:B---3--:R-:W-:Y:S01]  /*46da0*/  STL.64 [R1+0x6420], R10 ;  /* 0x0064200a01007387 */ /* 0x008fe20000100a00 */
[----:B--2---:R-:W-:Y:S03]  /*46db0*/  HMMA.16816.F32 R20, R12, R18, R20 ;  /* 0x000000120c14723c */ /* 0x004fe60000001814 */
[----:B------:R0:W-:Y:S03]  /*46dc0*/  STL.64 [R1+0x6418], R8 ;  /* 0x0064180801007387 */ /* 0x0001e60000100a00 */
[----:B------:R-:W-:-:S02]  /*46dd0*/  IMAD.MOV.U32 R29, RZ, RZ, R18 ;  /* 0x000000ffff1d7224 */ /* 0x000fc400078e0012 */
[----:B------:R-:W-:Y:S01]  /*46de0*/  IMAD.MOV.U32 R25, RZ, RZ, R19 ;  /* 0x000000ffff197224 */ /* 0x000fe200078e0013 */
[----:B0-----:R-:W2:Y:S04]  /*46df0*/  LDL.LU R8, [R1+0x300] ;  /* 0x0003000001087983 */ /* 0x001ea80000300800 */
[----:B------:R-:W2:Y:S04]  /*46e00*/  LDL.LU R9, [R1+0x304] ;  /* 0x0003040001097983 */ /* 0x000ea80000300800 */
[----:B------:R-:W2:Y:S04]  /*46e10*/  LDL.LU R10, [R1+0x308] ;  /* 0x00030800010a7983 */ /* 0x000ea80000300800 */
[----:B------:R-:W2:Y:S04]  /*46e20*/  LDL.LU R11, [R1+0x30c] ;  /* 0x00030c00010b7983 */ /* 0x000ea80000300800 */
[----:B------:R-:W-:Y:S04]  /*46e30*/  STL.64 [R1+0xe50], R20 ;  /* 0x000e501401007387 */ /* 0x000fe80000100a00 */
[----:B------:R0:W-:Y:S04]  /*46e40*/  STL.64 [R1+0xe58], R22 ;  /* 0x000e581601007387 */ /* 0x0001e80000100a00 */
[----:B0-----:R-:W3:Y:S04]  /*46e50*/  LDL.LU.64 R22, [R1+0x6490] ;  /* 0x0064900001167983 */ /* 0x001ee80000300a00 */
[----:B------:R-:W3:Y:S04]  /*46e60*/  LDL.LU.64 R20, [R1+0x6488] ;  /* 0x0064880001147983 */ /* 0x000ee80000300a00 */
[----:B------:R-:W4:Y:S04]  /*46e70*/  LDL.LU.64 R18, [R1+0x6480] ;  /* 0x0064800001127983 */ /* 0x000f280000300a00 */
[----:B------:R-:W4:Y:S02]  /*46e80*/  LDL.LU.64 R16, [R1+0x6478] ;  /* 0x0064780001107983 */ /* 0x000f240000300a00 */
[----:B----4-:R-:W-:-:S15]  /*46e90*/  HMMA.16816.F32 R16, R12, R26, R16 ;  /* 0x0000001a0c10723c */ /* 0x010fde0000001810 */
[----:B------:R-:W-:-:S08]  /*46ea0*/  NOP ;  /* 0x0000000000007918 */ /* 0x000fd00000000000 */
[----:B------:R-:W-:Y:S04]  /*46eb0*/  STL.64 [R1+0xe40], R16 ;  /* 0x000e401001007387 */ /* 0x000fe80000100a00 */
[----:B------:R0:W-:Y:S04]  /*46ec0*/  STL.64 [R1+0xe48], R18 ;  /* 0x000e481201007387 */ /* 0x0001e80000100a00 */
[----:B0-----:R-:W3:Y:S04]  /*46ed0*/  LDL.LU.64 R18, [R1+0x6470] ;  /* 0x0064700001127983 */ /* 0x001ee80000300a00 */
[----:B------:R0:W-:Y:S01]  /*46ee0*/  STL.64 [R1+0x63d8], R26 ;  /* 0x0063d81a01007387 */ /* 0x0001e20000100a00 */
[----:B---3--:R-:W-:Y:S06]  /*46ef0*/  HMMA.16816.F32 R20, R12, R18, R20 ;  /* 0x000000120c14723c */ /* 0x008fec0000001814 */
[----:B0-----:R-:W-:-:S02]  /*46f00*/  IMAD.MOV.U32 R27, RZ, RZ, R18 ;  /* 0x000000ffff1b7224 */ /* 0x001fc400078e0012 */
[----:B------:R-:W-:-:S15]  /*46f10*/  IMAD.MOV.U32 R26, RZ, RZ, R19 ;  /* 0x000000ffff1a7224 */ /* 0x000fde00078e0013 */
[----:B------:R-:W-:Y:S04]  /*46f20*/  STL.64 [R1+0xe30], R20 ;  /* 0x000e301401007387 */ /* 0x000fe80000100a00 */
[----:B------:R0:W-:Y:S04]  /*46f30*/  STL.64 [R1+0xe38], R22 ;  /* 0x000e381601007387 */ /* 0x0001e80000100a00 */
[----:B0-----:R-:W3:Y:S04]  /*46f40*/  LDL.LU.64 R22, [R1+0x6468] ;  /* 0x0064680001167983 */ /* 0x001ee80000300a00 */
[----:B------:R-:W3:Y:S04]  /*46f50*/  LDL.LU.64 R20, [R1+0x6460] ;  /* 0x0064600001147983 */ /* 0x000ee80000300a00 */
[----:B------:R-:W3:Y:S04]  /*46f60*/  LDL.LU.64 R18, [R1+0x6458] ;  /* 0x0064580001127983 */ /* 0x000ee80000300a00 */
[----:B------:R-:W-:Y:S04]  /*46f70*/  STL.64 [R1+0x6410], R26 ;  /* 0x0064101a01007387 */ /* 0x000fe80000100a00 */
[----:B------:R0:W-:Y:S04]  /*46f80*/  STL.64 [R1+0x6408], R24 ;  /* 0x0064081801007387 */ /* 0x0001e80000100a00 */
[----:B0-----:R-:W4:Y:S04]  /*46f90*/  LDL.LU R24, [R1+0x9d0] ;  /* 0x0009d00001187983 */ /* 0x001f280000300800 */
[----:B------:R-:W4:Y:S04]  /*46fa0*/  LDL.LU R25, [R1+0x9d4] ;  /* 0x0009d40001197983 */ /* 0x000f280000300800 */
[----:B------:R-:W4:Y:S04]  /*46fb0*/  LDL.LU R26, [R1+0x9d8] ;  /* 0x0009d800011a7983 */ /* 0x000f280000300800 */
[----:B------:R-:W4:Y:S01]  /*46fc0*/  LDL.LU R27, [R1+0x9dc] ;  /* 0x0009dc00011b7983 */ /* 0x000f220000300800 */
        /* <DEDUP_REMOVED lines=9> */
[----:B------:R-:W4:Y:S05]  /*47060*/  LDL.LU.64 R22, [R1+0x6438] ;  /* 0x0064380001167983 */ /* 0x000f2a0000300a00 */
[----:B------:R-:W-:-:S02]  /*47070*/  IMAD.MOV.U32 R21, RZ, RZ, R18 ;  /* 0x000000ffff157224 */ /* 0x000fc400078e0012 */
[----:B------:R-:W-:-:S14]  /*47080*/  IMAD.MOV.U32 R20, RZ, RZ, R19 ;  /* 0x000000ffff147224 */ /* 0x000fdc00078e0013 */
[----:B------:R0:W-:Y:S04]  /*47090*/  STL.64 [R1+0x3f0], R12 ;  /* 0x0003f00c01007387 */ /* 0x0001e80000100a00 */
[----:B------:R1:W-:Y:S04]  /*470a0*/  STL.64 [R1+0x3f8], R14 ;  /* 0x0003f80e01007387 */ /* 0x0003e80000100a00 */
[----:B------:R-:W2:Y:S04]  /*470b0*/  LDL.LU.64 R18, [R1+0x6430] ;  /* 0x0064300001127983 */ /* 0x000ea80000300a00 */
[----:B------:R-:W2:Y:S04]  /*470c0*/  LDL.LU.64 R16, [R1+0x6428] ;  /* 0x0064280001107983 */ /* 0x000ea80000300a00 */
[----:B0-----:R-:W3:Y:S04]  /*470d0*/  LDL.LU R12, [R1+0x2f0] ;  /* 0x0002f000010c7983 */ /* 0x001ee80000300800 */
[----:B------:R-:W3:Y:S04]  /*470e0*/  LDL.LU R13, [R1+0x2f4] ;  /* 0x0002f400010d7983 */ /* 0x000ee80000300800 */
[----:B-1----:R-:W3:Y:S04]  /*470f0*/  LDL.LU R14, [R1+0x2f8] ;  /* 0x0002f800010e7983 */ /* 0x002ee80000300800 */
[----:B------:R-:W3:Y:S01]  /*47100*/  LDL.LU R15, [R1+0x2fc] ;  /* 0x0002fc00010f7983 */ /* 0x000ee20000300800 */
[----:B--2---:R-:W-:-:S15]  /*47110*/  HMMA.16816.F32 R8, R16, R6, R8 ;  /* 0x000000061008723c */ /* 0x004fde0000001808 */
[----:B------:R-:W-:-:S08]  /*47120*/  NOP ;  /* 0x0000000000007918 */ /* 0x000fd00000000000 */
[----:B------:R-:W-:Y:S04]  /*47130*/  STL.64 [R1+0x3a0], R8 ;  /* 0x0003a00801007387 */ /* 0x000fe80000100a00 */
[----:B------:R0:W-:Y:S04]  /*47140*/  STL.64 [R1+0x3a8], R10 ;  /* 0x0003a80a01007387 */ /* 0x0001e80000100a00 */
[----:B0-----:R-:W3:Y:S04]  /*47150*/  LDL.LU.64 R10, [R1+0x6420] ;  /* 0x00642000010a7983 */ /* 0x001ee80000300a00 */
[----:B------:R-:W2:Y:S04]  /*47160*/  LDL.LU.64 R8, [R1+0x6418] ;  /* 0x0064180001087983 */ /* 0x000ea80000300a00 */
[----:B------:R-:W-:Y:S01]  /*47170*/  STL.64 [R1+0x63e0], R6 ;  /* 0x0063e00601007387 */ /* 0x000fe20000100a00 */
[----:B---3--:R-:W-:Y:S06]  /*47180*/  HMMA.16816.F32 R12, R16, R10, R12 ;  /* 0x0000000a100c723c */ /* 0x008fec000000180c */
[----:B------:R-:W-:-:S15]  /*47190*/  STL.64 [R1+0x62e8], R10 ;  /* 0x0062e80a01007387 */ /* 0x000fde0000100a00 */
[----:B------:R-:W-:-:S02]  /*471a0*/  NOP ;  /* 0x0000000000007918 */ /* 0x000fc40000000000 */
[----:B------:R-:W-:Y:S04]  /*471b0*/  STL.64 [R1+0x390], R12 ;  /* 0x0003900c01007387 */ /* 0x000fe80000100a00 */
[----:B------:R-:W-:Y:S04]  /*471c0*/  STL.64 [R1+0x398], R14 ;  /* 0x0003980e01007387 */ /* 0x000fe80000100a00 */
[----:B------:R-:W0:Y:S04]  /*471d0*/  LDSM.16.MT88.4 R12, [R28+UR4+0x4300] ;  /* 0x004300041c0c783b */ /* 0x000e280008004200 */
[----:B0-----:R0:W-:Y:S02]  /*471e0*/  STL.64 [R1+0x6210], R14 ;  /* 0x0062100e01007387 */ /* 0x0011e40000100a00 */
[----:B0-----:R-:W-:-:S02]  /*471f0*/  IMAD.MOV.U32 R14, RZ, RZ, R21 ;  /* 0x000000ffff0e7224 */ /* 0x001fc400078e0015 */
[----:B------:R-:W-:Y:S02]  /*47200*/  IMAD.MOV.U32 R15, RZ, RZ, R20 ;  /* 0x000000ffff0f7224 */ /* 0x000fe400078e0014 */
[C---:B----4-:R-:W-:Y:S01]  /*47210*/  HMMA.16816.F32 R20, R16.reuse, R22, R24 ;  /* 0x000000161014723c */ /* 0x050fe20000001818 */
[----:B------:R0:W-:Y:S04]  /*47220*/  STL.64 [R1+0x6208], R12 ;  /* 0x0062080c01007387 */ /* 0x0001e80000100a00 */
[----:B------:R1:W-:Y:S04]  /*47230*/  STL.64 [R1+0x6300], R14 ;  /* 0x0063000e01007387 */ /* 0x0003e80000100a00 */
[----:B0-----:R-:W3:Y:S04]  /*47240*/  LDL.LU R12, [R1+0x9c0] ;  /* 0x0009c000010c7983 */ /* 0x001ee80000300800 */
[----:B------:R-:W3:Y:S04]  /*47250*/  LDL.LU R13, [R1+0x9c4] ;  /* 0x0009c400010d7983 */ /* 0x000ee80000300800 */
[----:B-1----:R-:W3:Y:S04]  /*47260*/  LDL.LU R14, [R1+0x9c8] ;  /* 0x0009c800010e7983 */ /* 0x002ee80000300800 */
[----:B------:R-:W3:Y:S04]  /*47270*/  LDL.LU R15, [R1+0x9cc] ;  /* 0x0009cc00010f7983 */ /* 0x000ee80000300800 */
[----:B------:R-:W4:Y:S04]  /*47280*/  LDL.LU.64 R26, [R1+0x6410] ;  /* 0x00641000011a7983 */ /* 0x000f280000300a00 */
[----:B------:R-:W2:Y:S04]  /*47290*/  LDL.LU.64 R24, [R1+0x6408] ;  /* 0x0064080001187983 */ /* 0x000ea80000300a00 */
[----:B------:R-:W-:Y:S04]  /*472a0*/  STL.64 [R1+0xb10], R20 ;  /* 0x000b101401007387 */ /* 0x000fe80000100a00 */
[----:B------:R0:W-:Y:S04]  /*472b0*/  STL.64 [R1+0xb18], R22 ;  /* 0x000b181601007387 */ /* 0x0001e80000100a00 */
[----:B0-----:R-:W3:Y:S02]  /*472c0*/  LDL.LU.64 R22, [R1+0x6400] ;  /* 0x0064000001167983 */ /* 0x001ee40000300a00 */
[----:B---3--:R-:W-:-:S15]  /*472d0*/  HMMA.16816.F32 R12, R16, R22, R12 ;  /* 0x00000016100c723c */ /* 0x008fde000000180c */
[----:B------:R-:W-:-:S08]  /*472e0*/  NOP ;  /* 0x0000000000007918 */ /* 0x000fd00000000000 */
[----:B------:R0:W-:Y:S04]  /*472f0*/  STL.64 [R1+0xb00], R12 ;  /* 0x000b000c01007387 */ /* 0x0001e80000100a00 */
[----:B------:R1:W-:Y:S04]  /*47300*/  STL.64 [R1+0xb08], R14 ;  /* 0x000b080e01007387 */ /* 0x0003e80000100a00 */
[----:B------:R-:W3:Y:S04]  /*47310*/  LDL.LU R20, [R1+0x2e0] ;  /* 0x0002e00001147983 */ /* 0x000ee80000300800 */
[----:B------:R-:W3:Y:S01]  /*47320*/  LDL.LU R21, [R1+0x2e4] ;  /* 0x0002e40001157983 */ /* 0x000ee20000300800 */
[----:B0-----:R-:W-:-:S02]  /*47330*/  IMAD.MOV.U32 R13, RZ, RZ, R22 ;  /* 0x000000ffff0d7224 */ /* 0x001fc400078e0016 */
[----:B------:R-:W-:Y:S01]  /*47340*/  IMAD.MOV.U32 R12, RZ, RZ, R23 ;  /* 0x000000ffff0c7224 */ /* 0x000fe200078e0017 */
[----:B------:R-:W4:Y:S04]  /*47350*/  LDL.LU R22, [R1+0x2e8] ;  /* 0x0002e80001167983 */ /* 0x000f280000300800 */
[----:B------:R-:W4:Y:S01]  /*47360*/  LDL.LU R23, [R1+0x2ec] ;  /* 0x0002ec0001177983 */ /* 0x000f220000300800 */
[----:B-1----:R-:W-:Y:S02]  /*47370*/  IMAD.MOV.U32 R14, RZ, RZ, R0 ;  /* 0x000000ffff0e7224 */ /* 0x002fe400078e0000 */
[----:B------:R-:W-:Y:S01]  /*47380*/  IMAD.MOV.U32 R15, RZ, RZ, R2 ;  /* 0x000000ffff0f7224 */ /* 0x000fe200078e0002 */
[----:B----4-:R-:W-:Y:S04]  /*47390*/  STL.64 [R1+0x6310], R22 ;  /* 0x0063101601007387 */ /* 0x010fe80000100a00 */
[----:B---3--:R0:W-:Y:S04]  /*473a0*/  STL.64 [R1+0x6308], R20 ;  /* 0x0063081401007387 */ /* 0x0081e80000100a00 */
[----:B------:R-:W3:Y:S04]  /*473b0*/  LDL.LU R0, [R1+0x63fc] ;  /* 0x0063fc0001007983 */ /* 0x000ee80000300800 */
[----:B------:R-:W4:Y:S04]  /*473c0*/  LDL.LU R2, [R1+0x63f8] ;  /* 0x0063f80001027983 */ /* 0x000f280000300800 */
[----:B------:R1:W-:Y:S04]  /*473d0*/  STL.64 [R1+0x6318], R14 ;  /* 0x0063180e01007387 */ /* 0x0003e80000100a00 */
[----:B0-----:R-:W2:Y:S04]  /*473e0*/  LDL.LU R20, [R1+0x910] ;  /* 0x0009100001147983 */ /* 0x001ea80000300800 */
[----:B------:R-:W2:Y:S04]  /*473f0*/  LDL.LU R21, [R1+0x914] ;  /* 0x0009140001157983 */ /* 0x000ea80000300800 */
[----:B------:R-:W3:Y:S04]  /*47400*/  LDL.LU R22, [R1+0x918] ;  /* 0x0009180001167983 */ /* 0x000ee80000300800 */
[----:B------:R-:W3:Y:S01]  /*47410*/  LDL.LU R23, [R1+0x91c] ;  /* 0x00091c0001177983 */ /* 0x000ee20000300800 */
[----:B-1----:R-:W-:-:S02]  /*47420*/  IMAD.MOV.U32 R14, RZ, RZ, R27 ;  /* 0x000000ffff0e7224 */ /* 0x002fc400078e001b */
[----:B------:R-:W-:Y:S01]  /*47430*/  IMAD.MOV.U32 R15, RZ, RZ, R26 ;  /* 0x000000ffff0f7224 */ /* 0x000fe200078e001a */
[----:B---3--:R-:W-:Y:S04]  /*47440*/  STL.64 [R1+0x6328], R22 ;  /* 0x0063281601007387 */ /* 0x008fe80000100a00 */
[----:B--2---:R-:W-:Y:S04]  /*47450*/  STL.64 [R1+0x6320], R20 ;  /* 0x0063201401007387 */ /* 0x004fe80000100a00 */
[----:B------:R-:W-:Y:S04]  /*47460*/  STL.64 [R1+0x6338], R14 ;  /* 0x0063380e01007387 */ /* 0x000fe80000100a00 */
[----:B------:R0:W-:Y:S04]  /*47470*/  STL.64 [R1+0x6330], R12 ;  /* 0x0063300c01007387 */ /* 0x0001e80000100a00 */
[----:B0-----:R-:W2:Y:S04]  /*47480*/  LDL.LU R12, [R1+0x930] ;  /* 0x00093000010c7983 */ /* 0x001ea80000300800 */
[----:B------:R-:W2:Y:S04]  /*47490*/  LDL.LU R13, [R1+0x934] ;  /* 0x00093400010d7983 */ /* 0x000ea80000300800 */
[----:B------:R-:W3:Y:S04]  /*474a0*/  LDL.LU R14, [R1+0x938] ;  /* 0x00093800010e7983 */ /* 0x000ee80000300800 */
        /* <DEDUP_REMOVED lines=12> */
[----:B------:R-:W2:Y:S04]  /*47570*/  LDL.LU R20, [R1+0x920] ;  /* 0x0009200001147983 */ /* 0x000ea80000300800 */
[----:B------:R-:W2:Y:S04]  /*47580*/  LDL.LU R21, [R1+0x924] ;  /* 0x0009240001157983 */ /* 0x000ea80000300800 */
[----:B------:R-:W3:Y:S04]  /*47590*/  LDL.LU R22, [R1+0x928] ;  /* 0x0009280001167983 */ /* 0x000ee80000300800 */
[----:B------:R-:W3:Y:S01]  /*475a0*/  LDL.LU R23, [R1+0x92c] ;  /* 0x00092c0001177983 */ /* 0x000ee20000300800 */
[----:B0-----:R-:W-:-:S02]  /*475b0*/  IMAD.MOV.U32 R14, RZ, RZ, R4 ;  /* 0x000000ffff0e7224 */ /* 0x001fc400078e0004 */
[----:B------:R-:W-:-:S05]  /*475c0*/  IMAD.MOV.U32 R15, RZ, RZ, R3 ;  /* 0x000000ffff0f7224 */ /* 0x000fca00078e0003 */
[----:B------:R-:W-:Y:S04]  /*475d0*/  STL.64 [R1+0x63a8], R14 ;  /* 0x0063a80e01007387 */ /* 0x000fe80000100a00 */
[----:B---3--:R-:W-:Y:S04]  /*475e0*/  STL.64 [R1+0x6358], R22 ;  /* 0x0063581601007387 */ /* 0x008fe80000100a00 */
[----:B--2---:R0:W-:Y:S04]  /*475f0*/  STL.64 [R1+0x6350], R20 ;  /* 0x0063501401007387 */ /* 0x0041e80000100a00 */
[----:B0-----:R-:W2:Y:S04]  /*47600*/  LDL.LU R20, [R1+0x940] ;  /* 0x0009400001147983 */ /* 0x001ea80000300800 */
[----:B------:R-:W2:Y:S04]  /*47610*/  LDL.LU R21, [R1+0x944] ;  /* 0x0009440001157983 */ /* 0x000ea80000300800 */
[----:B------:R-:W3:Y:S04]  /*47620*/  LDL.LU R22, [R1+0x948] ;  /* 0x0009480001167983 */ /* 0x000ee80000300800 */
[----:B------:R-:W3:Y:S04]  /*47630*/  LDL.LU R23, [R1+0x94c] ;  /* 0x00094c0001177983 */ /* 0x000ee80000300800 */
[----:B------:R-:W2:Y:S04]  /*47640*/  LDL.LU R24, [R1+0x9a0] ;  /* 0x0009a00001187983 */ /* 0x000ea80000300800 */
[----:B------:R-:W2:Y:S04]  /*47650*/  LDL.LU R25, [R1+0x9a4] ;  /* 0x0009a40001197983 */ /* 0x000ea80000300800 */
[----:B------:R-:W3:Y:S04]  /*47660*/  LDL.LU R26, [R1+0x9a8] ;  /* 0x0009a800011a7983 */ /* 0x000ee80000300800 */
[----:B------:R-:W3:Y:S01]  /*47670*/  LDL.LU R27, [R1+0x9ac] ;  /* 0x0009ac00011b7983 */ /* 0x000ee20000300800 */
[----:B----4-:R-:W-:-:S02]  /*47680*/  IMAD.MOV.U32 R14, RZ, RZ, R2 ;  /* 0x000000ffff0e7224 */ /* 0x010fc400078e0002 */
[----:B------:R-:W-:Y:S01]  /*47690*/  IMAD.MOV.U32 R15, RZ, RZ, R0 ;  /* 0x000000ffff0f7224 */ /* 0x000fe200078e0000 */
[----:B---3--:R-:W-:Y:S04]  /*476a0*/  STL.64 [R1+0x63f0], R26 ;  /* 0x0063f01a01007387 */ /* 0x008fe80000100a00 */
[----:B--2---:R0:W-:Y:S04]  /*476b0*/  STL.64 [R1+0x63e8], R24 ;  /* 0x0063e81801007387 */ /* 0x0041e80000100a00 */
[----:B0-----:R-:W2:Y:S04]  /*476c0*/  LDL.LU R24, [R1+0x9b0] ;  /* 0x0009b00001187983 */ /* 0x001ea80000300800 */
[----:B------:R-:W2:Y:S04]  /*476d0*/  LDL.LU R25, [R1+0x9b4] ;  /* 0x0009b40001197983 */ /* 0x000ea80000300800 */
[----:B------:R-:W2:Y:S04]  /*476e0*/  LDL.LU R26, [R1+0x9b8] ;  /* 0x0009b800011a7983 */ /* 0x000ea80000300800 */
[----:B------:R-:W2:Y:S04]  /*476f0*/  LDL.LU R27, [R1+0x9bc] ;  /* 0x0009bc00011b7983 */ /* 0x000ea80000300800 */
[----:B------:R-:W2:Y:S04]  /*47700*/  LDL.64 R6, [R1+0x1a8] ;  /* 0x0001a80001067983 */ /* 0x000ea80000100a00 */
[----:B------:R-:W3:Y:S04]  /*47710*/  LDL.64 R10, [R1+0x198] ;  /* 0x00019800010a7983 */ /* 0x000ee80000100a00 */
[----:B------:R-:W-:Y:S04]  /*47720*/  STL.64 [R1+0x63c0], R14 ;  /* 0x0063c00e01007387 */ /* 0x000fe80000100a00 */
[----:B------:R-:W-:Y:S04]  /*47730*/  STL.64 [R1+0x6370], R22 ;  /* 0x0063701601007387 */ /* 0x000fe80000100a00 */
[----:B------:R0:W-:Y:S04]  /*47740*/  STL.64 [R1+0x6368], R20 ;  /* 0x0063681401007387 */ /* 0x0001e80000100a00 */
[----:B0-----:R-:W4:Y:S04]  /*47750*/  LDL.LU R20, [R1+0x950] ;  /* 0x0009500001147983 */ /* 0x001f280000300800 */
[----:B------:R-:W4:Y:S04]  /*47760*/  LDL.LU R21, [R1+0x954] ;  /* 0x0009540001157983 */ /* 0x000f280000300800 */
[----:B------:R-:W2:Y:S04]  /*47770*/  LDL.LU R22, [R1+0x958] ;  /* 0x0009580001167983 */ /* 0x000ea80000300800 */
[----:B------:R-:W2:Y:S04]  /*47780*/  LDL.LU R23, [R1+0x95c] ;  /* 0x00095c0001177983 */ /* 0x000ea80000300800 */
[----:B------:R-:W3:Y:S04]  /*47790*/  LDL.64 R14, [R1+0x188] ;  /* 0x00018800010e7983 */ /* 0x000ee80000100a00 */
[----:B--2---:R-:W-:Y:S04]  /*477a0*/  STL.64 [R1+0x6388], R22 ;  /* 0x0063881601007387 */ /* 0x004fe80000100a00 */
[----:B----4-:R0:W-:Y:S04]  /*477b0*/  STL.64 [R1+0x6380], R20 ;  /* 0x0063801401007387 */ /* 0x0101e80000100a00 */
[----:B0-----:R-:W2:Y:S04]  /*477c0*/  LDL.LU R20, [R1+0x960] ;  /* 0x0009600001147983 */ /* 0x001ea80000300800 */
[----:B------:R-:W2:Y:S04]  /*477d0*/  LDL.LU R21, [R1+0x964] ;  /* 0x0009640001157983 */ /* 0x000ea80000300800 */
[----:B------:R-:W4:Y:S04]  /*477e0*/  LDL.LU R22, [R1+0x968] ;  /* 0x0009680001167983 */ /* 0x000f280000300800 */
[----:B------:R-:W4:Y:S04]  /*477f0*/  LDL.LU R23, [R1+0x96c] ;  /* 0x00096c0001177983 */ /* 0x000f280000300800 */
[----:B----4-:R-:W-:Y:S04]  /*47800*/  STL.64 [R1+0x63a0], R22 ;  /* 0x0063a01601007387 */ /* 0x010fe80000100a00 */
[----:B--2---:R0:W-:Y:S04]  /*47810*/  STL.64 [R1+0x6398], R20 ;  /* 0x0063981401007387 */ /* 0x0041e80000100a00 */
        /* <DEDUP_REMOVED lines=20> */
[----:B------:R-:W3:Y:S01]  /*47960*/  LDL.LU.64 R24, [R1+0x63e8] ;  /* 0x0063e80001187983 */ /* 0x000ee20000300a00 */
[----:B------:R-:W-:-:S02]  /*47970*/  IMAD.MOV.U32 R2, RZ, RZ, R6 ;  /* 0x000000ffff027224 */ /* 0x000fc400078e0006 */
[----:B------:R-:W-:Y:S02]  /*47980*/  IMAD.MOV.U32 R0, RZ, RZ, R7 ;  /* 0x000000ffff007224 */ /* 0x000fe400078e0007 */
[----:B------:R-:W4:Y:S01]  /*47990*/  LDL.LU.64 R6, [R1+0x63e0] ;  /* 0x0063e00001067983 */ /* 0x000f220000300a00 */
[----:B---3--:R-:W-:-:S15]  /*479a0*/  HMMA.16816.F32 R24, R16, R10, R24 ;  /* 0x0000000a1018723c */ /* 0x008fde0000001818 */
[----:B------:R-:W-:-:S08]  /*479b0*/  NOP ;  /* 0x0000000000007918 */ /* 0x000fd00000000000 */
[----:B------:R-:W-:Y:S04]  /*479c0*/  STL.64 [R1+0xae0], R24 ;  /* 0x000ae01801007387 */ /* 0x000fe80000100a00 */
[----:B------:R0:W-:Y:S04]  /*479d0*/  STL.64 [R1+0xae8], R26 ;  /* 0x000ae81a01007387 */ /* 0x0001e80000100a00 */
[----:B0-----:R-:W3:Y:S04]  /*479e0*/  LDL.LU.64 R26, [R1+0x63d8] ;  /* 0x0063d800011a7983 */ /* 0x001ee80000300a00 */
[----:B------:R-:W4:Y:S01]  /*479f0*/  LDL.LU R8, [R1+0x2b0] ;  /* 0x0002b00001087983 */ /* 0x000f220000300800 */
[----:B------:R-:W-:-:S03]  /*47a00*/  IMAD.MOV.U32 R25, RZ, RZ, R10 ;  /* 0x000000ffff197224 */ /* 0x000fc600078e000a */
[----:B------:R-:W4:Y:S01]  /*47a10*/  LDL.LU R9, [R1+0x2b4] ;  /* 0x0002b40001097983 */ /* 0x000f220000300800 */
[----:B------:R-:W-:-:S03]  /*47a20*/  IMAD.MOV.U32 R24, RZ, RZ, R11 ;  /* 0x000000ffff187224 */ /* 0x000fc600078e000b */
[----:B------:R-:W4:Y:S04]  /*47a30*/  LDL.LU R10, [R1+0x2b8] ;  /* 0x0002b800010a7983 */ /* 0x000f280000300800 */
[----:B------:R-:W4:Y:S04]  /*47a40*/  LDL.LU R11, [R1+0x2bc] ;  /* 0x0002bc00010b7983 */ /* 0x000f280000300800 */
[----:B------:R-:W3:Y:S01]  /*47a50*/  LDL R5, [R1+0x2fe8] ;  /* 0x002fe80001057983 */ /* 0x000ee20000100800 */
[----:B--2---:R-:W-:Y:S06]  /*47a60*/  HMMA.16816.F32 R20, R16, R14, R20 ;  /* 0x0000000e1014723c */ /* 0x004fec0000001814 */
[----:B------:R-:W-:-:S02]  /*47a70*/  IMAD.MOV.U32 R4, RZ, RZ, R14 ;  /* 0x000000ffff047224 */ /* 0x000fc400078e000e */
[----:B------:R-:W-:Y:S01]  /*47a80*/  IMAD.MOV.U32 R3, RZ, RZ, R15 ;  /* 0x000000ffff037224 */ /* 0x000fe200078e000f */
[----:B---3--:R-:W-:-:S14]  /*47a90*/  STL [R1+0x61f0], R5 ;  /* 0x0061f00501007387 */ /* 0x008fdc0000100800 */
        /* <DEDUP_REMOVED lines=39> */
[----:B0-----:R-:W3:Y:S04]  /*47d10*/  LDL.LU.64 R14, [R1+0x6348] ;  /* 0x00634800010e7983 */ /* 0x001ee80000300a00 */
[----:B------:R-:W3:Y:S02]  /*47d20*/  LDL.LU.64 R12, [R1+0x6340] ;  /* 0x00634000010c7983 */ /* 0x000ee40000300a00 */
[----:B---3--:R-:W-:-:S15]  /*47d30*/  HMMA.16816.F32 R12, R16, R26, R12 ;  /* 0x0000001a100c723c */ /* 0x008fde000000180c */
[----:B------:R-:W-:-:S08]  /*47d40*/  NOP ;  /* 0x0000000000007918 */ /* 0x000fd00000000000 */
[----:B------:R-:W-:Y:S04]  /*47d50*/  STL.64 [R1+0xa70], R12 ;  /* 0x000a700c01007387 */ /* 0x000fe80000100a00 */
[----:B------:R0:W-:Y:S04]  /*47d60*/  STL.64 [R1+0xa78], R14 ;  /* 0x000a780e01007387 */ /* 0x0001e80000100a00 */
[----:B0-----:R-:W2:Y:S04]  /*47d70*/  LDL.LU.64 R14, [R1+0x6338] ;  /* 0x00633800010e7983 */ /* 0x001ea80000300a00 */
[----:B------:R-:W3:Y:S04]  /*47d80*/  LDL.LU.64 R12, [R1+0x6330] ;  /* 0x00633000010c7983 */ /* 0x000ee80000300a00 */
[----:B------:R0:W-:Y:S02]  /*47d90*/  STL.64 [R1+0x6250], R26 ;  /* 0x0062501a01007387 */ /* 0x0001e40000100a00 */
[----:B0-----:R-:W-:-:S02]  /*47da0*/  IMAD.MOV.U32 R26, RZ, RZ, R25 ;  /* 0x000000ffff1a7224 */ /* 0x001fc400078e0019 */
[----:B------:R-:W-:-:S05]  /*47db0*/  IMAD.MOV.U32 R27, RZ, RZ, R24 ;  /* 0x000000ffff1b7224 */ /* 0x000fca00078e0018 */
[----:B------:R3:W-:Y:S02]  /*47dc0*/  STL.64 [R1+0x62d0], R26 ;  /* 0x0062d01a01007387 */ /* 0x0007e40000100a00 */
[----:B---3--:R-:W-:Y:S02]  /*47dd0*/  IMAD.MOV.U32 R26, RZ, RZ, R13 ;  /* 0x000000ffff1a7224 */ /* 0x008fe400078e000d */
[----:B------:R-:W-:Y:S02]  /*47de0*/  IMAD.MOV.U32 R27, RZ, RZ, R12 ;  /* 0x000000ffff1b7224 */ /* 0x000fe400078e000c */
[C---:B--2---:R-:W-:Y:S03]  /*47df0*/  HMMA.16816.F32 R12, R16.reuse, R14, R20 ;  /* 0x0000000e100c723c */ /* 0x044fe60000001814 */
[----:B------:R0:W-:Y:S04]  /*47e00*/  STL.64 [R1+0x62e0], R26 ;  /* 0x0062e01a01007387 */ /* 0x0001e80000100a00 */
[----:B------:R-:W2:Y:S04]  /*47e10*/  LDL.LU R24, [R1+0x840] ;  /* 0x0008400001187983 */ /* 0x000ea80000300800 */
[----:B------:R-:W2:Y:S04]  /*47e20*/  LDL.LU R25, [R1+0x844] ;  /* 0x0008440001197983 */ /* 0x000ea80000300800 */
[----:B0-----:R-:W2:Y:S04]  /*47e30*/  LDL.LU R26, [R1+0x848] ;  /* 0x00084800011a7983 */ /* 0x001ea80000300800 */
[----:B------:R-:W2:Y:S04]  /*47e40*/  LDL.LU R27, [R1+0x84c] ;  /* 0x00084c00011b7983 */ /* 0x000ea80000300800 */
[----:B------:R-:W3:Y:S04]  /*47e50*/  LDL.LU.64 R22, [R1+0x6328] ;  /* 0x0063280001167983 */ /* 0x000ee80000300a00 */
[----:B------:R-:W3:Y:S04]  /*47e60*/  LDL.LU.64 R20, [R1+0x6320] ;  /* 0x0063200001147983 */ /* 0x000ee80000300a00 */
        /* <DEDUP_REMOVED lines=11> */
[----:B------:R-:W4:Y:S04]  /*47f20*/  LDL.LU.64 R22, [R1+0x62f8] ;  /* 0x0062f80001167983 */ /* 0x000f280000300a00 */
[----:B------:R-:W4:-:S15]  /*47f30*/  LDL.LU.64 R20, [R1+0x62f0] ;  /* 0x0062f00001147983 */ /* 0x000f1e0000300a00 */
        /* <DEDUP_REMOVED lines=8> */
[----:B0-----:R-:W2:Y:S01]  /*47fc0*/  LDL.64 R14, [R1+0x8] ;  /* 0x00000800010e7983 */ /* 0x001ea20000100a00 */
[----:B----4-:R-:W-:-:S15]  /*47fd0*/  HMMA.16816.F32 R8, R20, R6, R8 ;  /* 0x000000061408723c */ /* 0x010fde0000001808 */
[----:B------:R-:W-:-:S08]  /*47fe0*/  NOP ;  /* 0x0000000000007918 */ /* 0x000fd00000000000 */
[----:B------:R-:W-:Y:S04]  /*47ff0*/  STL.64 [R1+0x300], R8 ;  /* 0x0003000801007387 */ /* 0x000fe80000100a00 */
[----:B------:R0:W-:Y:S04]  /*48000*/  STL.64 [R1+0x308], R10 ;  /* 0x0003080a01007387 */ /* 0x0001e80000100a00 */
[----:B0-----:R-:W3:Y:S04]  /*48010*/  LDL.LU.64 R10, [R1+0x62e8] ;  /* 0x0062e800010a7983 */ /* 0x001ee80000300a00 */
[----:B------:R-:W-:Y:S04]  /*48020*/  STL.64 [R1+0x62b8], R6 ;  /* 0x0062b80601007387 */ /* 0x000fe80000100a00 */
[----:B------:R0:W-:Y:S04]  /*48030*/  STL [R1+0x62d8], R4 ;  /* 0x0062d80401007387 */ /* 0x0001e80000100800 */
[----:B0-----:R-:W4:Y:S04]  /*48040*/  LDL.LU R4, [R1+0x830] ;  /* 0x0008300001047983 */ /* 0x001f280000300800 */
[----:B------:R-:W4:Y:S04]  /*48050*/  LDL.LU R5, [R1+0x834] ;  /* 0x0008340001057983 */ /* 0x000f280000300800 */
[----:B------:R-:W4:Y:S04]  /*48060*/  LDL.LU R6, [R1+0x838] ;  /* 0x0008380001067983 */ /* 0x000f280000300800 */
[----:B------:R-:W4:Y:S01]  /*48070*/  LDL.LU R7, [R1+0x83c] ;  /* 0x00083c0001077983 */ /* 0x000f220000300800 */
[C---:B--2---:R-:W-:Y:S06]  /*48080*/  HMMA.16816.F32 R24, R20.reuse, R14, R24 ;  /* 0x0000000e1418723c */ /* 0x044fec0000001818 */
[----:B---3--:R-:W-:Y:S06]  /*48090*/  HMMA.16816.F32 R16, R20, R10, R16 ;  /* 0x0000000a1410723c */ /* 0x008fec0000001810 */
[----:B------:R0:W-:Y:S04]  /*480a0*/  STL.64 [R1+0x6218], R10 ;  /* 0x0062180a01007387 */ /* 0x0001e80000100a00 */
[----:B------:R-:W2:-:S13]  /*480b0*/  LDL.LU R8, [R1+0x810] ;  /* 0x0008100001087983 */ /* 0x000e9a0000300800 */
[----:B------:R-:W-:Y:S04]  /*480c0*/  STL.64 [R1+0x2f0], R16 ;  /* 0x0002f01001007387 */ /* 0x000fe80000100a00 */
[----:B------:R-:W-:Y:S04]  /*480d0*/  STL.64 [R1+0x2f8], R18 ;  /* 0x0002f81201007387 */ /* 0x000fe80000100a00 */
[----:B------:R-:W1:Y:S04]  /*480e0*/  LDSM.16.MT88.4 R16, [R28+UR4+0x4380] ;  /* 0x004380041c10783b */ /* 0x000e680008004200 */
[----:B------:R-:W2:Y:S04]  /*480f0*/  LDL.LU R9, [R1+0x814] ;  /* 0x0008140001097983 */ /* 0x000ea80000300800 */
[----:B0-----:R-:W2:Y:S04]  /*48100*/  LDL.LU R10, [R1+0x818] ;  /* 0x00081800010a7983 */ /* 0x001ea80000300800 */
[----:B------:R-:W2:Y:S04]  /*48110*/  LDL.LU R11, [R1+0x81c] ;  /* 0x00081c00010b7983 */ /* 0x000ea80000300800 */
[----:B-1----:R-:W-:Y:S04]  /*48120*/  STL.64 [R1+0x60c8], R18 ;  /* 0x0060c81201007387 */ /* 0x002fe80000100a00 */
[----:B------:R-:W-:Y:S04]  /*48130*/  STL.64 [R1+0x60c0], R16 ;  /* 0x0060c01001007387 */ /* 0x000fe80000100a00 */
[----:B------:R-:W-:Y:S04]  /*48140*/  STL [R1+0x5900], R28 ;  /* 0x0059001c01007387 */ /* 0x000fe80000100800 */
[----:B------:R-:W-:Y:S04]  /*48150*/  STL.64 [R1+0x980], R24 ;  /* 0x0009801801007387 */ /* 0x000fe80000100a00 */
[----:B------:R0:W-:Y:S04]  /*48160*/  STL.64 [R1+0x988], R26 ;  /* 0x0009881a01007387 */ /* 0x0001e80000100a00 */
[----:B0-----:R-:W4:Y:S01]  /*48170*/  LDL.LU.64 R26, [R1+0x62e0] ;  /* 0x0062e000011a7983 */ /* 0x001f220000300a00 */
[----:B------:R-:W-:-:S02]  /*48180*/  IMAD.MOV.U32 R18, RZ, RZ, R2 ;  /* 0x000000ffff127224 */ /* 0x000fc400078e0002 */
[----:B------:R-:W-:Y:S02]  /*48190*/  IMAD.MOV.U32 R19, RZ, RZ, R0 ;  /* 0x000000ffff137224 */ /* 0x000fe400078e0000 */
[----:B------:R-:W-:Y:S02]  /*481a0*/  IMAD.MOV.U32 R2, RZ, RZ, R14 ;  /* 0x000000ffff027224 */ /* 0x000fe400078e000e */
[----:B------:R-:W-:Y:S02]  /*481b0*/  IMAD.MOV.U32 R0, RZ, RZ, R15 ;  /* 0x000000ffff007224 */ /* 0x000fe400078e000f */
[----:B------:R-:W3:Y:S01]  /*481c0*/  LDL.64 R14, [R1+0x108] ;  /* 0x00010800010e7983 */ /* 0x000ee20000100a00 */
[C---:B----4-:R-:W-:Y:S03]  /*481d0*/  HMMA.16816.F32 R24, R20.reuse, R26, R4 ;  /* 0x0000001a1418723c */ /* 0x050fe60000001804 */
[----:B---3--:R0:W-:Y:S04]  /*481e0*/  STL.64 [R1+0x6238], R14 ;  /* 0x0062380e01007387 */ /* 0x0081e80000100a00 */
[----:B------:R-:W3:Y:S04]  /*481f0*/  LDL.LU R12, [R1+0x820] ;  /* 0x00082000010c7983 */ /* 0x000ee80000300800 */
[----:B------:R-:W3:Y:S04]  /*48200*/  LDL.LU R13, [R1+0x824] ;  /* 0x00082400010d7983 */ /* 0x000ee80000300800 */
[----:B0-----:R-:W3:Y:S04]  /*48210*/  LDL.LU R14, [R1+0x828] ;  /* 0x00082800010e7983 */ /* 0x001ee80000300800 */
[----:B------:R-:W3:Y:S04]  /*48220*/  LDL.LU R15, [R1+0x82c] ;  /* 0x00082c00010f7983 */ /* 0x000ee80000300800 */
[----:B------:R-:W-:Y:S04]  /*48230*/  STL [R1+0x61f8], R0 ;  /* 0x0061f80001007387 */ /* 0x000fe80000100800 */
[----:B------:R-:W-:Y:S04]  /*48240*/  STL [R1+0x61f4], R2 ;  /* 0x0061f40201007387 */ /* 0x000fe80000100800 */
[----:B------:R-:W4:Y:S04]  /*48250*/  LDL.LU R4, [R1+0x62d8] ;  /* 0x0062d80001047983 */ /* 0x000f280000300800 */
[----:B------:R-:W-:Y:S04]  /*48260*/  STL.64 [R1+0x970], R24 ;  /* 0x0009701801007387 */ /* 0x000fe80000100a00 */
[----:B------:R0:W-:Y:S04]  /*48270*/  STL.64 [R1+0x978], R26 ;  /* 0x0009781a01007387 */ /* 0x0001e80000100a00 */
[----:B0-----:R-:W2:Y:S04]  /*48280*/  LDL.LU.64 R26, [R1+0x62d0] ;  /* 0x0062d000011a7983 */ /* 0x001ea80000300a00 */
[----:B------:R-:W4:Y:S01]  /*48290*/  LDL.LU R16, [R1+0x790] ;  /* 0x0007900001107983 */ /* 0x000f220000300800 */
[C---:B---3--:R-:W-:Y:S06]  /*482a0*/  HMMA.16816.F32 R12, R20.reuse, R18, R12 ;  /* 0x00000012140c723c */ /* 0x048fec000000180c */
[----:B--2---:R-:W-:-:S15]  /*482b0*/  HMMA.16816.F32 R8, R20, R26, R8 ;  /* 0x0000001a1408723c */ /* 0x004fde0000001808 */
[----:B------:R-:W-:-:S02]  /*482c0*/  NOP ;  /* 0x0000000000007918 */ /* 0x000fc40000000000 */
[----:B------:R-:W-:Y:S04]  /*482d0*/  STL.64 [R1+0x960], R12 ;  /* 0x0009600c01007387 */ /* 0x000fe80000100a00 */
[----:B------:R-:W-:Y:S04]  /*482e0*/  STL.64 [R1+0x968], R14 ;  /* 0x0009680e01007387 */ /* 0x000fe80000100a00 */
[----:B------:R-:W-:Y:S04]  /*482f0*/  STL.64 [R1+0x950], R8 ;  /* 0x0009500801007387 */ /* 0x000fe80000100a00 */
[----:B------:R-:W-:Y:S04]  /*48300*/  STL.64 [R1+0x958], R10 ;  /* 0x0009580a01007387 */ /* 0x000fe80000100a00 */
[----:B------:R-:W4:Y:S04]  /*48310*/  LDL.LU R17, [R1+0x794] ;  /* 0x0007940001117983 */ /* 0x000f280000300800 */
[----:B------:R-:W2:Y:S04]  /*48320*/  LDL.LU R18, [R1+0x798] ;  /* 0x0007980001127983 */ /* 0x000ea80000300800 */
[----:B------:R-:W2:Y:S04]  /*48330*/  LDL.LU R19, [R1+0x79c] ;  /* 0x00079c0001137983 */ /* 0x000ea80000300800 */
[----:B------:R-:W3:Y:S04]  /*48340*/  LDL.64 R26, [R1+0x138] ;  /* 0x00013800011a7983 */ /* 0x000ee80000100a00 */
[----:B---3--:R-:W-:Y:S04]  /*48350*/  STL.64 [R1+0x6268], R26 ;  /* 0x0062681a01007387 */ /* 0x008fe80000100a00 */
[----:B--2---:R-:W-:Y:S04]  /*48360*/  STL.64 [R1+0x6248], R18 ;  /* 0x0062481201007387 */ /* 0x004fe80000100a00 */
[----:B----4-:R0:W-:Y:S04]  /*48370*/  STL.64 [R1+0x6240], R16 ;  /* 0x0062401001007387 */ /* 0x0101e80000100a00 */
[----:B0-----:R-:W2:Y:S04]  /*48380*/  LDL.LU R16, [R1+0x7a0] ;  /* 0x0007a00001107983 */ /* 0x001ea80000300800 */
[----:B------:R-:W2:Y:S04]  /*48390*/  LDL.LU R17, [R1+0x7a4] ;  /* 0x0007a40001117983 */ /* 0x000ea80000300800 */
[----:B------:R-:W3:Y:S04]  /*483a0*/  LDL.LU R18, [R1+0x7a8] ;  /* 0x0007a80001127983 */ /* 0x000ee80000300800 */
[----:B------:R-:W3:Y:S04]  /*483b0*/  LDL.LU R19, [R1+0x7ac] ;  /* 0x0007ac0001137983 */ /* 0x000ee80000300800 */
[----:B------:R-:W4:Y:S04]  /*483c0*/  LDL.64 R26, [R1+0x148] ;  /* 0x00014800011a7983 */ /* 0x000f280000100a00 */
[----:B----4-:R0:W-:Y:S04]  /*483d0*/  STL.64 [R1+0x6280], R26 ;  /* 0x0062801a01007387 */ /* 0x0101e80000100a00 */
[----:B0-----:R-:W4:Y:S04]  /*483e0*/  LDL.64 R26, [R1+0x158] ;  /* 0x00015800011a7983 */ /* 0x001f280000100a00 */
[----:B----4-:R0:W-:Y:S04]  /*483f0*/  STL.64 [R1+0x6298], R26 ;  /* 0x0062981a01007387 */ /* 0x0101e80000100a00 */
[----:B0-----:R-:W4:Y:S01]  /*48400*/  LDL.64 R26, [R1+0x168] ;  /* 0x00016800011a7983 */ /* 0x001f220000100a00 */
[----:B------:R-:W-:-:S03]  /*48410*/  IMAD.MOV.U32 R10, RZ, RZ, R4 ;  /* 0x000000ffff0a7224 */ /* 0x000fc600078e0004 */
        /* <DEDUP_REMOVED lines=15> */
[----:B------:R-:W2:Y:S04]  /*48510*/  LDL.LU R6, [R1+0x808] ;  /* 0x0008080001067983 */ /* 0x000ea80000300800 */
[----:B------:R-:W2:Y:S04]  /*48520*/  LDL.LU R7, [R1+0x80c] ;  /* 0x00080c0001077983 */ /* 0x000ea80000300800 */
[----:B------:R-:W4:Y:S04]  /*48530*/  LDL.64 R26, [R1+0x178] ;  /* 0x00017800011a7983 */ /* 0x000f280000100a00 */
[----:B---3--:R-:W-:Y:S04]  /*48540*/  STL.64 [R1+0x6278], R18 ;  /* 0x0062781201007387 */ /* 0x008fe80000100a00 */
[----:B------:R0:W-:Y:S04]  /*48550*/  STL.64 [R1+0x6270], R16 ;  /* 0x0062701001007387 */ /* 0x0001e80000100a00 */
[----:B0-----:R-:W3:Y:S04]  /*48560*/  LDL.LU R16, [R1+0x7c0] ;  /* 0x0007c00001107983 */ /* 0x001ee80000300800 */
[----:B------:R-:W3:Y:S04]  /*48570*/  LDL.LU R17, [R1+0x7c4] ;  /* 0x0007c40001117983 */ /* 0x000ee80000300800 */
[----:B------:R-:W2:Y:S04]  /*48580*/  LDL.LU R18, [R1+0x7c8] ;  /* 0x0007c80001127983 */ /* 0x000ea80000300800 */
[----:B------:R-:W2:Y:S01]  /*48590*/  LDL.LU R19, [R1+0x7cc] ;  /* 0x0007cc0001137983 */ /* 0x000ea20000300800 */
[----:B------:R-:W-:-:S03]  /*485a0*/  IMAD.MOV.U32 R11, RZ, RZ, R3 ;  /* 0x000000ffff0b7224 */ /* 0x000fc600078e0003 */
[----:B--2---:R-:W-:Y:S04]  /*485b0*/  STL.64 [R1+0x6290], R18 ;  /* 0x0062901201007387 */ /* 0x004fe80000100a00 */
[----:B---3--:R0:W-:Y:S04]  /*485c0*/  STL.64 [R1+0x6288], R16 ;  /* 0x0062881001007387 */ /* 0x0081e80000100a00 */
        /* <DEDUP_REMOVED lines=11> */
[----:B------:R-:W3:Y:S04]  /*48680*/  LDL.64 R14, [R1+0x118] ;  /* 0x00011800010e7983 */ /* 0x000ee80000100a00 */
[----:B------:R-:W2:Y:S04]  /*48690*/  LDL.LU.64 R6, [R1+0x62c8] ;  /* 0x0062c80001067983 */ /* 0x000ea80000300a00 */
[----:B------:R-:W2:Y:S04]  /*486a0*/  LDL.LU.64 R4, [R1+0x62c0] ;  /* 0x0062c00001047983 */ /* 0x000ea80000300a00 */
[----:B------:R0:W-:Y:S04]  /*486b0*/  STL.64 [R1+0x940], R8 ;  /* 0x0009400801007387 */ /* 0x0001e80000100a00 */
[----:B------:R1:W-:Y:S04]  /*486c0*/  STL.64 [R1+0x948], R10 ;  /* 0x0009480a01007387 */ /* 0x0003e80000100a00 */
[----:B0-----:R-:W3:Y:S04]  /*486d0*/  LDL.LU R8, [R1+0x290] ;  /* 0x0002900001087983 */ /* 0x001ee80000300800 */
[----:B------:R-:W3:Y:S04]  /*486e0*/  LDL.LU R9, [R1+0x294] ;  /* 0x0002940001097983 */ /* 0x000ee80000300800 */
[----:B-1----:R-:W3:Y:S04]  /*486f0*/  LDL.LU R10, [R1+0x298] ;  /* 0x00029800010a7983 */ /* 0x002ee80000300800 */
[----:B------:R-:W3:Y:S01]  /*48700*/  LDL.LU R11, [R1+0x29c] ;  /* 0x00029c00010b7983 */ /* 0x000ee20000300800 */
[----:B----4-:R-:W-:Y:S01]  /*48710*/  IMAD.MOV.U32 R3, RZ, RZ, R27 ;  /* 0x000000ffff037224 */ /* 0x010fe200078e001b */
[----:B--2---:R-:W-:Y:S02]  /*48720*/  HMMA.16816.F32 R4, R20, R26, R4 ;  /* 0x0000001a1404723c */ /* 0x004fe40000001804 */
[----:B---3--:R-:W-:Y:S04]  /*48730*/  STL.64 [R1+0x6230], R10 ;  /* 0x0062300a01007387 */ /* 0x008fe80000100a00 */
[----:B------:R0:W-:Y:S04]  /*48740*/  STL.64 [R1+0x6228], R8 ;  /* 0x0062280801007387 */ /* 0x0001e80000100a00 */
        /* <DEDUP_REMOVED lines=9> */
[----:B------:R-:W-:Y:S04]  /*487e0*/  STL [R1+0x6200], R3 ;  /* 0x0062000301007387 */ /* 0x000fe80000100800 */
[----:B------:R-:W-:Y:S01]  /*487f0*/  STL [R1+0x61fc], R4 ;  /* 0x0061fc0401007387 */ /* 0x000fe20000100800 */
[----:B----4-:R-:W-:Y:S06]  /*48800*/  HMMA.16816.F32 R16, R20, R26, R16 ;  /* 0x0000001a1410723c */ /* 0x010fec0000001810 */
[----:B------:R-:W-:-:S02]  /*48810*/  IMAD.MOV.U32 R29, RZ, RZ, R26 ;  /* 0x000000ffff1d7224 */ /* 0x000fc400078e001a */
[----:B------:R-:W-:-:S15]  /*48820*/  IMAD.MOV.U32 R28, RZ, RZ, R27 ;  /* 0x000000ffff1c7224 */ /* 0x000fde00078e001b */
[----:B------:R-:W-:Y:S04]  /*48830*/  STL.64 [R1+0x920], R16 ;  /* 0x0009201001007387 */ /* 0x000fe80000100a00 */
[----:B------:R0:W-:Y:S04]  /*48840*/  STL.64 [R1+0x928], R18 ;  /* 0x0009281201007387 */ /* 0x0001e80000100a00 */
[----:B0-----:R-:W4:Y:S04]  /*48850*/  LDL.LU.64 R18, [R1+0x62a8] ;  /* 0x0062a80001127983 */ /* 0x001f280000300a00 */
[----:B------:R-:W4:Y:S04]  /*48860*/  LDL.LU.64 R16, [R1+0x62a0] ;  /* 0x0062a00001107983 */ /* 0x000f280000300a00 */
[----:B------:R-:W4:Y:S04]  /*48870*/  LDL.LU.64 R26, [R1+0x6298] ;  /* 0x00629800011a7983 */ /* 0x000f280000300a00 */
        /* <DEDUP_REMOVED lines=25> */
[----:B----4-:R-:W-:-:S15]  /*48a10*/  HMMA.16816.F32 R16, R20, R26, R16 ;  /* 0x0000001a1410723c */ /* 0x010fde0000001810 */
[----:B------:R-:W-:-:S08]  /*48a20*/  NOP ;  /* 0x0000000000007918 */ /* 0x000fd00000000000 */
[----:B------:R-:W-:Y:S04]  /*48a30*/  STL.64 [R1+0xca0], R16 ;  /* 0x000ca01001007387 */ /* 0x000fe80000100a00 */
[----:B------:R0:W-:Y:S04]  /*48a40*/  STL.64 [R1+0xca8], R18 ;  /* 0x000ca81201007387 */ /* 0x0001e80000100a00 */
[----:B0-----:R-:W4:Y:S04]  /*48a50*/  LDL.LU.64 R18, [R1+0x6248] ;  /* 0x0062480001127983 */ /* 0x001f280000300a00 */
[----:B------:R-:W4:Y:S02]  /*48a60*/  LDL.LU.64 R16, [R1+0x6240] ;  /* 0x0062400001107983 */ /* 0x000f240000300a00 */
[----:B----4-:R-:W-:-:S15]  /*48a70*/  HMMA.16816.F32 R16, R20, R14, R16 ;  /* 0x0000000e1410723c */ /* 0x010fde0000001810 */
[----:B------:R-:W-:-:S08]  /*48a80*/  NOP ;  /* 0x0000000000007918 */ /* 0x000fd00000000000 */
[----:B------:R0:W-:Y:S04]  /*48a90*/  STL.64 [R1+0xc90], R16 ;  /* 0x000c901001007387 */ /* 0x0001e80000100a00 */
[----:B------:R-:W-:Y:S01]  /*48aa0*/  STL.64 [R1+0xc98], R18 ;  /* 0x000c981201007387 */ /* 0x000fe20000100a00 */
[----:B0-----:R-:W-:Y:S02]  /*48ab0*/  IMAD.MOV.U32 R17, RZ, RZ, R14 ;  /* 0x000000ffff117224 */ /* 0x001fe400078e000e */
        /* <DEDUP_REMOVED lines=12> */
[----:B0-----:R-:W4:Y:S04]  /*48b80*/  LDL.LU R24, [R1+0x250] ;  /* 0x0002500001187983 */ /* 0x001f280000300800 */
[----:B------:R-:W4:Y:S04]  /*48b90*/  LDL.LU R25, [R1+0x254] ;  /* 0x0002540001197983 */ /* 0x000f280000300800 */
[----:B------:R-:W4:Y:S04]  /*48ba0*/  LDL.LU R26, [R1+0x258] ;  /* 0x00025800011a7983 */ /* 0x000f280000300800 */
[----:B------:R-:W4:Y:S01]  /*48bb0*/  LDL.LU R27, [R1+0x25c] ;  /* 0x00025c00011b7983 */ /* 0x000f220000300800 */
[----:B--2---:R-:W-:Y:S03]  /*48bc0*/  HMMA.16816.F32 R20, R20, R14, R8 ;  /* 0x0000000e1414723c */ /* 0x004fe60000001808 */
[----:B------:R-:W4:Y:S04]  /*48bd0*/  LDL.LU.64 R10, [R1+0x6218] ;  /* 0x00621800010a7983 */ /* 0x000f280000300a00 */
[----:B------:R-:W3:Y:S04]  /*48be0*/  LDL.LU.64 R14, [R1+0x6210] ;  /* 0x00621000010e7983 */ /* 0x000ee80000300a00 */
[----:B------:R-:W3:-:S12]  /*48bf0*/  LDL.LU.64 R12, [R1+0x6208] ;  /* 0x00620800010c7983 */ /* 0x000ed80000300a00 */
[----:B------:R0:W-:Y:S04]  /*48c00*/  STL.64 [R1+0x2e0], R20 ;  /* 0x0002e01401007387 */ /* 0x0001e80000100a00 */
[----:B------:R1:W-:Y:S04]  /*48c10*/  STL.64 [R1+0x2e8], R22 ;  /* 0x0002e81601007387 */ /* 0x0003e80000100a00 */
[----:B0-----:R-:W3:Y:S04]  /*48c20*/  LDL.LU R20, [R1+0x270] ;  /* 0x0002700001147983 */ /* 0x001ee80000300800 */
[----:B------:R-:W3:Y:S04]  /*48c30*/  LDL.LU R21, [R1+0x274] ;  /* 0x0002740001157983 */ /* 0x000ee80000300800 */
[----:B-1----:R-:W3:Y:S04]  /*48c40*/  LDL.LU R22, [R1+0x278] ;  /* 0x0002780001167983 */ /* 0x002ee80000300800 */
[----:B------:R-:W3:Y:S02]  /*48c50*/  LDL.LU R23, [R1+0x27c] ;  /* 0x00027c0001177983 */ /* 0x000ee40000300800 */
[----:B---3--:R-:W-:-:S15]  /*48c60*/  HMMA.16816.F32 R20, R12, R6, R20 ;  /* 0x000000060c14723c */ /* 0x008fde0000001814 */
[----:B------:R-:W-:-:S08]  /*48c70*/  NOP ;  /* 0x0000000000007918 */ /* 0x000fd00000000000 */
[----:B------:R-:W-:Y:S04]  /*48c80*/  STL.64 [R1+0x290], R20 ;  /* 0x0002901401007387 */ /* 0x000fe80000100a00 */
[----:B------:R4:W-:Y:S02]  /*48c90*/  STL.64 [R1+0x298], R22 ;  /* 0x0002981601007387 */ /* 0x0009e40000100a00 */
[----:B----4-:R-:W-:Y:S06]  /*48ca0*/  HMMA.16816.F32 R20, R12, R10, R24 ;  /* 0x0000000a0c14723c */ /* 0x010fec0000001818 */
[----:B------:R0:W-:Y:S04]  /*48cb0*/  STL.64 [R1+0x60b8], R10 ;  /* 0x0060b80a01007387 */ /* 0x0001e80000100a00 */
[----:B------:R-:W2:-:S13]  /*48cc0*/  LDL.LU R8, [R1+0x240] ;  /* 0x0002400001087983 */ /* 0x000e9a0000300800 */
[----:B------:R-:W-:Y:S04]  /*48cd0*/  STL.64 [R1+0x270], R20 ;  /* 0x0002701401007387 */ /* 0x000fe80000100a00 */
[----:B------:R-:W-:Y:S04]  /*48ce0*/  STL.64 [R1+0x278], R22 ;  /* 0x0002781601007387 */ /* 0x000fe80000100a00 */
[----:B------:R-:W2:Y:S04]  /*48cf0*/  LDL.LU R9, [R1+0x244] ;  /* 0x0002440001097983 */ /* 0x000ea80000300800 */
[----:B0-----:R-:W3:Y:S04]  /*48d00*/  LDL.LU R10, [R1+0x248] ;  /* 0x00024800010a7983 */ /* 0x001ee80000300800 */
[----:B------:R-:W3:Y:S04]  /*48d10*/  LDL.LU R11, [R1+0x24c] ;  /* 0x00024c00010b7983 */ /* 0x000ee80000300800 */
[----:B---3--:R0:W-:Y:S04]  /*48d20*/  STL.64 [R1+0x60d8], R10 ;  /* 0x0060d80a01007387 */ /* 0x0081e80000100a00 */
[----:B--2---:R-:W-:Y:S01]  /*48d30*/  STL.64 [R1+0x60d0], R8 ;  /* 0x0060d00801007387 */ /* 0x004fe20000100a00 */
[----:B0-----:R-:W-:-:S02]  /*48d40*/  IMAD.MOV.U32 R10, RZ, RZ, R17 ;  /* 0x000000ffff0a7224 */ /* 0x001fc400078e0011 */
[----:B------:R-:W-:-:S05]  /*48d50*/  IMAD.MOV.U32 R11, RZ, RZ, R16 ;  /* 0x000000ffff0b7224 */ /* 0x000fca00078e0010 */
[----:B------:R-:W-:Y:S04]  /*48d60*/  STL.64 [R1+0x61a0], R10 ;  /* 0x0061a00a01007387 */ /* 0x000fe80000100a00 */
[----:B------:R-:W2:Y:S04]  /*48d70*/  LDL.LU R16, [R1+0x5c0] ;  /* 0x0005c00001107983 */ /* 0x000ea80000300800 */
[----:B------:R-:W2:Y:S04]  /*48d80*/  LDL.LU R17, [R1+0x5c4] ;  /* 0x0005c40001117983 */ /* 0x000ea80000300800 */
[----:B------:R-:W3:Y:S04]  /*48d90*/  LDL.LU R18, [R1+0x5c8] ;  /* 0x0005c80001127983 */ /* 0x000ee80000300800 */
[----:B------:R-:W3:Y:S01]  /*48da0*/  LDL.LU R19, [R1+0x5cc] ;  /* 0x0005cc0001137983 */ /* 0x000ee20000300800 */
[----:B------:R-:W-:-:S02]  /*48db0*/  IMAD.MOV.U32 R26, RZ, RZ, R29 ;  /* 0x000000ffff1a7224 */ /* 0x000fc400078e001d */
[----:B------:R-:W-:Y:S01]  /*48dc0*/  IMAD.MOV.U32 R27, RZ, RZ, R3 ;  /* 0x000000ffff1b7224 */ /* 0x000fe200078e0003 */
[----:B------:R-:W4:Y:S04]  /*48dd0*/  LDL.LU R29, [R1+0x6204] ;  /* 0x00620400011d7983 */ /* 0x000f280000300800 */
[----:B------:R-:W4:Y:S04]  /*48de0*/  LDL.LU R3, [R1+0x6200] ;  /* 0x0062000001037983 */ /* 0x000f280000300800 */
[----:B------:R-:W-:Y:S04]  /*48df0*/  STL.64 [R1+0x6120], R26 ;  /* 0x0061201a01007387 */ /* 0x000fe80000100a00 */
[----:B---3--:R-:W-:Y:S04]  /*48e00*/  STL.64 [R1+0x60e8], R18 ;  /* 0x0060e81201007387 */ /* 0x008fe80000100a00 */
[----:B--2---:R0:W-:Y:S04]  /*48e10*/  STL.64 [R1+0x60e0], R16 ;  /* 0x0060e01001007387 */ /* 0x0041e80000100a00 */
[----:B0-----:R-:W2:Y:S04]  /*48e20*/  LDL.LU R16, [R1+0x5d0] ;  /* 0x0005d00001107983 */ /* 0x001ea80000300800 */
        /* <DEDUP_REMOVED lines=21> */
[----:B----4-:R-:W1:Y:S04]  /*48f80*/  LDSM.16.MT88.4 R20, [R5+UR4+0x4000] ;  /* 0x004000040514783b */ /* 0x010e680008004200 */
        /* <DEDUP_REMOVED lines=20> */
[----:B--2---:R0:W-:Y:S04]  /*490d0*/  STL.64 [R1+0x61b0], R10 ;  /* 0x0061b00a01007387 */ /* 0x0041e80000100a00 */
[----:B----4-:R-:W-:Y:S04]  /*490e0*/  STL.64 [R1+0x61a8], R8 ;  /* 0x0061a80801007387 */ /* 0x010fe80000100a00 */
[----:B0-----:R-:W2:Y:S04]  /*490f0*/  LDL.64 R10, [R1+0x1a8] ;  /* 0x0001a800010a7983 */ /* 0x001ea80000100a00 */
[----:B--2---:R0:W-:Y:S04]  /*49100*/  STL.64 [R1+0x61c0], R10 ;  /* 0x0061c00a01007387 */ /* 0x0041e80000100a00 */
[----:B0-----:R-:W2:Y:S04]  /*49110*/  LDL.64 R10, [R1+0x1b8] ;  /* 0x0001b800010a7983 */ /* 0x001ea80000100a00 */
[----:B--2---:R-:W-:Y:S04]  /*49120*/  STL.64 [R1+0x61d8], R10 ;  /* 0x0061d80a01007387 */ /* 0x004fe80000100a00 */
[----:B------:R-:W2:Y:S04]  /*49130*/  LDL.64 R26, [R1+0x188] ;  /* 0x00018800011a7983 */ /* 0x000ea80000100a00 */
[----:B--2---:R0:W-:Y:S04]  /*49140*/  STL.64 [R1+0x6198], R26 ;  /* 0x0061981a01007387 */ /* 0x0041e80000100a00 */
[----:B0-----:R-:W2:Y:S04]  /*49150*/  LDL.64 R26, [R1+0x198] ;  /* 0x00019800011a7983 */ /* 0x001ea80000100a00 */
[----:B--2---:R0:W-:Y:S04]  /*49160*/  STL.64 [R1+0x61b8], R26 ;  /* 0x0061b81a01007387 */ /* 0x0041e80000100a00 */
[----:B------:R-:W2:Y:S04]  /*49170*/  LDL.LU R24, [R1+0x660] ;  /* 0x0006600001187983 */ /* 0x000ea80000300800 */
[----:B------:R-:W2:Y:S04]  /*49180*/  LDL.LU R25, [R1+0x664] ;  /* 0x0006640001197983 */ /* 0x000ea80000300800 */
[----:B0-----:R-:W4:Y:S04]  /*49190*/  LDL.LU R26, [R1+0x668] ;  /* 0x00066800011a7983 */ /* 0x001f280000300800 */
[----:B------:R-:W4:Y:S04]  /*491a0*/  LDL.LU R27, [R1+0x66c] ;  /* 0x00066c00011b7983 */ /* 0x000f280000300800 */
        /* <DEDUP_REMOVED lines=12> */
[----:B---3--:R-:W-:Y:S04]  /*49270*/  STL.64 [R1+0x6148], R18 ;  /* 0x0061481201007387 */ /* 0x008fe80000100a00 */
[----:B------:R0:W-:Y:S04]  /*49280*/  STL.64 [R1+0x6140], R16 ;  /* 0x0061401001007387 */ /* 0x0001e80000100a00 */
        /* <DEDUP_REMOVED lines=8> */
[----:B------:R-:W4:Y:S04]  /*49310*/  LDL.LU R18, [R1+0x628] ;  /* 0x0006280001127983 */ /* 0x000f280000300800 */
[----:B------:R-:W4:Y:S01]  /*49320*/  LDL.LU R19, [R1+0x62c] ;  /* 0x00062c0001137983 */ /* 0x000f220000300800 */
[----:B------:R-:W-:-:S02]  /*49330*/  IMAD.MOV.U32 R10, RZ, RZ, R2 ;  /* 0x000000ffff0a7224 */ /* 0x000fc400078e0002 */
[----:B------:R-:W-:Y:S01]  /*49340*/  IMAD.MOV.U32 R11, RZ, RZ, R0 ;  /* 0x000000ffff0b7224 */ /* 0x000fe200078e0000 */
[----:B----4-:R-:W-:Y:S04]  /*49350*/  STL.64 [R1+0x6178], R18 ;  /* 0x0061781201007387 */ /* 0x010fe80000100a00 */
[----:B---3--:R0:W-:Y:S04]  /*49360*/  STL.64 [R1+0x6170], R16 ;  /* 0x0061701001007387 */ /* 0x0081e80000100a00 */
[----:B0-----:R-:W3:Y:S04]  /*49370*/  LDL.LU R16, [R1+0x630] ;  /* 0x0006300001107983 */ /* 0x001ee80000300800 */
[----:B------:R-:W3:Y:S04]  /*49380*/  LDL.LU R17, [R1+0x634] ;  /* 0x0006340001117983 */ /* 0x000ee80000300800 */
[----:B------:R-:W4:Y:S04]  /*49390*/  LDL.LU R18, [R1+0x638] ;  /* 0x0006380001127983 */ /* 0x000f280000300800 */
[----:B------:R-:W4:Y:S01]  /*493a0*/  LDL.LU R19, [R1+0x63c] ;  /* 0x00063c0001137983 */ /* 0x000f220000300800 */
[C---:B--2---:R-:W-:Y:S03]  /*493b0*/  HMMA.16816.F32 R8, R12.reuse, R10, R24 ;  /* 0x0000000a0c08723c */ /* 0x044fe60000001818 */
[----:B----4-:R-:W-:Y:S04]  /*493c0*/  STL.64 [R1+0x6190], R18 ;  /* 0x0061901201007387 */ /* 0x010fe80000100a00 */
[----:B---3--:R0:W-:Y:S04]  /*493d0*/  STL.64 [R1+0x6188], R16 ;  /* 0x0061881001007387 */ /* 0x0081e80000100a00 */
[----:B0-----:R-:W2:Y:S04]  /*493e0*/  LDL.LU R16, [R1+0x640] ;  /* 0x0006400001107983 */ /* 0x001ea80000300800 */
[----:B------:R-:W2:Y:S04]  /*493f0*/  LDL.LU R17, [R1+0x644] ;  /* 0x0006440001117983 */ /* 0x000ea80000300800 */
[----:B------:R-:W2:Y:S04]  /*49400*/  LDL.LU R18, [R1+0x648] ;  /* 0x0006480001127983 */ /* 0x000ea80000300800 */
[----:B------:R-:W2:Y:S04]  /*49410*/  LDL.LU R19, [R1+0x64c] ;  /* 0x00064c0001137983 */ /* 0x000ea80000300800 */
[----:B-1----:R0:W-:Y:S04]  /*49420*/  STL.64 [R1+0x5fc8], R22 ;  /* 0x005fc81601007387 */ /* 0x0021e80000100a00 */
[----:B------:R-:W-:Y:S04]  /*49430*/  STL.64 [R1+0x5fc0], R20 ;  /* 0x005fc01401007387 */ /* 0x000fe80000100a00 */
[----:B0-----:R-:W3:Y:S04]  /*49440*/  LDL.64 R22, [R1+0xf8] ;  /* 0x0000f80001167983 */ /* 0x001ee80000100a00 */
[----:B------:R-:W4:Y:S04]  /*49450*/  LDL.LU.64 R26, [R1+0x61e8] ;  /* 0x0061e800011a7983 */ /* 0x000f280000300a00 */
[----:B------:R-:W4:Y:S04]  /*49460*/  LDL.LU.64 R24, [R1+0x61e0] ;  /* 0x0061e00001187983 */ /* 0x000f280000300a00 */
[----:B------:R-:W-:Y:S04]  /*49470*/  STL.64 [R1+0x7c0], R8 ;  /* 0x0007c00801007387 */ /* 0x000fe80000100a00 */
[----:B------:R0:W-:Y:S04]  /*49480*/  STL.64 [R1+0x7c8], R10 ;  /* 0x0007c80a01007387 */ /* 0x0001e80000100a00 */
[----:B0-----:R-:W4:Y:S02]  /*49490*/  LDL.LU.64 R10, [R1+0x61d8] ;  /* 0x0061d800010a7983 */ /* 0x001f240000300a00 */
        /* <DEDUP_REMOVED lines=18> */
[----:B------:R0:W-:Y:S04]  /*495c0*/  STL.64 [R1+0x790], R8 ;  /* 0x0007900801007387 */ /* 0x0001e80000100a00 */
[----:B------:R1:W-:Y:S01]  /*495d0*/  STL.64 [R1+0x798], R10 ;  /* 0x0007980a01007387 */ /* 0x0003e20000100a00 */
[----:B0-----:R-:W-:-:S03]  /*495e0*/  IMAD.MOV.U32 R9, RZ, RZ, R26 ;  /* 0x000000ffff097224 */ /* 0x001fc600078e001a */
[----:B-1----:R-:W4:Y:S01]  /*495f0*/  LDL.LU.64 R10, [R1+0x61a0] ;  /* 0x0061a000010a7983 */ /* 0x002f220000300a00 */
[----:B------:R-:W-:-:S03]  /*49600*/  IMAD.MOV.U32 R8, RZ, RZ, R27 ;  /* 0x000000ffff087224 */ /* 0x000fc600078e001b */
        /* <DEDUP_REMOVED lines=43> */
[----:B0-----:R-:W2:Y:S04]  /*498c0*/  LDL.LU.64 R26, [R1+0x6108] ;  /* 0x00610800011a7983 */ /* 0x001ea80000300a00 */
[----:B------:R-:W3:Y:S01]  /*498d0*/  LDL.LU.64 R24, [R1+0x6100] ;  /* 0x0061000001187983 */ /* 0x000ee20000300a00 */
        /* <DEDUP_REMOVED lines=8> */
[----:B--2---:R0:W-:Y:S02]  /*49960*/  STL.64 [R1+0x6068], R26 ;  /* 0x0060681a01007387 */ /* 0x0041e40000100a00 */
[----:B0-----:R-:W-:-:S02]  /*49970*/  IMAD.MOV.U32 R26, RZ, RZ, R9 ;  /* 0x000000ffff1a7224 */ /* 0x001fc400078e0009 */
[----:B------:R-:W-:Y:S02]  /*49980*/  IMAD.MOV.U32 R27, RZ, RZ, R8 ;  /* 0x000000ffff1b7224 */ /* 0x000fe400078e0008 */
[----:B----4-:R-:W-:Y:S03]  /*49990*/  HMMA.16816.F32 R8, R12, R10, R16 ;  /* 0x0000000a0c08723c */ /* 0x010fe60000001810 */
[----:B------:R-:W-:Y:S04]  /*499a0*/  STL.64 [R1+0x6080], R26 ;  /* 0x0060801a01007387 */ /* 0x000fe80000100a00 */
[----:B------:R-:W2:Y:S04]  /*499b0*/  LDL.LU.64 R18, [R1+0x60e8] ;  /* 0x0060e80001127983 */ /* 0x000ea80000300a00 */
[----:B------:R-:W2:-:S12]  /*499c0*/  LDL.LU.64 R16, [R1+0x60e0] ;  /* 0x0060e00001107983 */ /* 0x000e980000300a00 */
[----:B------:R-:W-:Y:S04]  /*499d0*/  STL.64 [R1+0x990], R8 ;  /* 0x0009900801007387 */ /* 0x000fe80000100a00 */
[----:B------:R0:W-:Y:S04]  /*499e0*/  STL.64 [R1+0x998], R10 ;  /* 0x0009980a01007387 */ /* 0x0001e80000100a00 */
[----:B0-----:R-:W4:Y:S04]  /*499f0*/  LDL.LU.64 R10, [R1+0x60d8] ;  /* 0x0060d800010a7983 */ /* 0x001f280000300a00 */
[----:B------:R-:W4:Y:S01]  /*49a00*/  LDL.LU.64 R8, [R1+0x60d0] ;  /* 0x0060d00001087983 */ /* 0x000f220000300a00 */
[----:B------:R-:W-:-:S02]  /*49a10*/  IMAD.MOV.U32 R26, RZ, RZ, R21 ;  /* 0x000000ffff1a7224 */ /* 0x000fc400078e0015 */
[----:B------:R-:W-:-:S05]  /*49a20*/  IMAD.MOV.U32 R27, RZ, RZ, R20 ;  /* 0x000000ffff1b7224 */ /* 0x000fca00078e0014 */
[----:B------:R3:W-:Y:S02]  /*49a30*/  STL.64 [R1+0x6098], R26 ;  /* 0x0060981a01007387 */ /* 0x0007e40000100a00 */
[----:B---3--:R-:W-:Y:S02]  /*49a40*/  IMAD.MOV.U32 R26, RZ, RZ, R25 ;  /* 0x000000ffff1a7224 */ /* 0x008fe400078e0019 */
[----:B------:R-:W-:-:S07]  /*49a50*/  IMAD.MOV.U32 R27, RZ, RZ, R24 ;  /* 0x000000ffff1b7224 */ /* 0x000fce00078e0018 */
[C---:B--2---:R-:W-:Y:S01]  /*49a60*/  HMMA.16816.F32 R24, R12.reuse, R26, R16 ;  /* 0x0000001a0c18723c */ /* 0x044fe20000001810 */
[----:B------:R-:W2:Y:S04]  /*49a70*/  LDL.LU.64 R18, [R1+0x60c8] ;  /* 0x0060c80001127983 */ /* 0x000ea80000300a00 */
[----:B------:R-:W2:Y:S01]  /*49a80*/  LDL.LU.64 R16, [R1+0x60c0] ;  /* 0x0060c00001107983 */ /* 0x000ea20000300a00 */
[----:B----4-:R-:W-:Y:S03]  /*49a90*/  HMMA.16816.F32 R12, R12, R22, R8 ;  /* 0x000000160c0c723c */ /* 0x010fe60000001808 */
[----:B------:R-:W2:-:S14]  /*49aa0*/  LDL.LU R8, [R1+0x60] ;  /* 0x0000600001087983 */ /* 0x000e9c0000300800 */
[----:B------:R-:W-:Y:S04]  /*49ab0*/  STL.64 [R1+0x840], R24 ;  /* 0x0008401801007387 */ /* 0x000fe80000100a00 */
[----:B------:R0:W-:Y:S02]  /*49ac0*/  STL.64 [R1+0x848], R26 ;  /* 0x0008481a01007387 */ /* 0x0001e40000100a00 */
[----:B0-----:R-:W-:Y:S02]  /*49ad0*/  IMAD.MOV.U32 R26, RZ, RZ, R4 ;  /* 0x000000ffff1a7224 */ /* 0x001fe400078e0004 */
[----:B------:R-:W-:Y:S01]  /*49ae0*/  IMAD.MOV.U32 R27, RZ, RZ, R3 ;  /* 0x000000ffff1b7224 */ /* 0x000fe200078e0003 */
[----:B------:R0:W-:Y:S04]  /*49af0*/  STL.64 [R1+0x260], R12 ;  /* 0x0002600c01007387 */ /* 0x0001e80000100a00 */
[----:B------:R1:W-:Y:S04]  /*49b00*/  STL.64 [R1+0x268], R14 ;  /* 0x0002680e01007387 */ /* 0x0003e80000100a00 */
        /* <DEDUP_REMOVED lines=8> */
[----:B0-----:R-:W4:Y:S04]  /*49b90*/  LDL.64 R26, [R1+0x8] ;  /* 0x00000800011a7983 */ /* 0x001f280000100a00 */
[----:B------:R0:W-:Y:S04]  /*49ba0*/  STL.64 [R1+0x5fd8], R22 ;  /* 0x005fd81601007387 */ /* 0x0001e80000100a00 */
[----:B------:R-:W2:Y:S04]  /*49bb0*/  LDL.LU R20, [R1+0x560] ;  /* 0x0005600001147983 */ /* 0x000ea80000300800 */
[----:B------:R-:W2:Y:S04]  /*49bc0*/  LDL.LU R21, [R1+0x564] ;  /* 0x0005640001157983 */ /* 0x000ea80000300800 */
[----:B0-----:R-:W3:Y:S04]  /*49bd0*/  LDL.LU R22, [R1+0x568] ;  /* 0x0005680001167983 */ /* 0x001ee80000300800 */
[----:B------:R-:W3:Y:S04]  /*49be0*/  LDL.LU R23, [R1+0x56c] ;  /* 0x00056c0001177983 */ /* 0x000ee80000300800 */
        /* <DEDUP_REMOVED lines=11> */
[----:B------:R-:W3:Y:S04]  /*49ca0*/  LDL.LU R22, [R1+0x598] ;  /* 0x0005980001167983 */ /* 0x000ee80000300800 */
[----:B------:R-:W3:Y:S04]  /*49cb0*/  LDL.LU R23, [R1+0x59c] ;  /* 0x00059c0001177983 */ /* 0x000ee80000300800 */
[----:B---3--:R-:W-:Y:S04]  /*49cc0*/  STL.64 [R1+0x60a8], R22 ;  /* 0x0060a81601007387 */ /* 0x008fe80000100a00 */
[----:B--2---:R0:W-:Y:S04]  /*49cd0*/  STL.64 [R1+0x60a0], R20 ;  /* 0x0060a01401007387 */ /* 0x0041e80000100a00 */
[----:B0-----:R-:W2:Y:S04]  /*49ce0*/  LDL.LU R20, [R1+0x5a0] ;  /* 0x0005a00001147983 */ /* 0x001ea80000300800 */
[----:B------:R-:W2:Y:S04]  /*49cf0*/  LDL.LU R21, [R1+0x5a4] ;  /* 0x0005a40001157983 */ /* 0x000ea80000300800 */
[----:B------:R-:W2:Y:S04]  /*49d00*/  LDL.LU R22, [R1+0x5a8] ;  /* 0x0005a80001167983 */ /* 0x000ea80000300800 */
[----:B------:R-:W2:Y:S04]  /*49d10*/  LDL.LU R23, [R1+0x5ac] ;  /* 0x0005ac0001177983 */ /* 0x000ea80000300800 */
[----:B------:R-:W-:Y:S04]  /*49d20*/  STL.64 [R1+0x250], R8 ;  /* 0x0002500801007387 */ /* 0x000fe80000100a00 */
[----:B------:R0:W-:Y:S04]  /*49d30*/  STL.64 [R1+0x258], R10 ;  /* 0x0002580a01007387 */ /* 0x0001e80000100a00 */
[----:B0-----:R-:W3:Y:S02]  /*49d40*/  LDL.LU.64 R10, [R1+0x60b8] ;  /* 0x0060b800010a7983 */ /* 0x001ee40000300a00 */
[----:B---3--:R-:W-:Y:S06]  /*49d50*/  HMMA.16816.F32 R12, R16, R10, R12 ;  /* 0x0000000a100c723c */ /* 0x008fec000000180c */
[----:B------:R-:W-:-:S15]  /*49d60*/  STL.64 [R1+0x5fd0], R10 ;  /* 0x005fd00a01007387 */ /* 0x000fde0000100a00 */
[----:B------:R-:W-:-:S02]  /*49d70*/  NOP ;  /* 0x0000000000007918 */ /* 0x000fc40000000000 */
[----:B------:R-:W-:Y:S04]  /*49d80*/  STL.64 [R1+0x240], R12 ;  /* 0x0002400c01007387 */ /* 0x000fe80000100a00 */
[----:B------:R-:W-:Y:S04]  /*49d90*/  STL.64 [R1+0x248], R14 ;  /* 0x0002480e01007387 */ /* 0x000fe80000100a00 */
[----:B------:R-:W0:Y:S04]  /*49da0*/  LDSM.16.MT88.4 R12, [R5+UR4+0x4080] ;  /* 0x00408004050c783b */ /* 0x000e280008004200 */
[----:B0-----:R-:W-:Y:S04]  /*49db0*/  STL.64 [R1+0x5e98], R14 ;  /* 0x005e980e01007387 */ /* 0x001fe80000100a00 */
[----:B------:R0:W-:Y:S04]  /*49dc0*/  STL.64 [R1+0x5e90], R12 ;  /* 0x005e900c01007387 */ /* 0x0001e80000100a00 */
[----:B0-----:R-:W4:Y:S04]  /*49dd0*/  LDL.LU R12, [R1+0x5b0] ;  /* 0x0005b000010c7983 */ /* 0x001f280000300800 */
[----:B------:R-:W4:Y:S04]  /*49de0*/  LDL.LU R13, [R1+0x5b4] ;  /* 0x0005b400010d7983 */ /* 0x000f280000300800 */
[----:B------:R-:W4:Y:S04]  /*49df0*/  LDL.LU R14, [R1+0x5b8] ;  /* 0x0005b800010e7983 */ /* 0x000f280000300800 */
[----:B------:R-:W4:Y:S02]  /*49e00*/  LDL.LU R15, [R1+0x5bc] ;  /* 0x0005bc00010f7983 */ /* 0x000f240000300800 */
[----:B----4-:R-:W-:-:S15]  /*49e10*/  HMMA.16816.F32 R12, R16, R26, R12 ;  /* 0x0000001a100c723c */ /* 0x010fde000000180c */
[----:B------:R-:W-:-:S08]  /*49e20*/  NOP ;  /* 0x0000000000007918 */ /* 0x000fd00000000000 */
[----:B------:R-:W-:Y:S04]  /*49e30*/  STL.64 [R1+0x830], R12 ;  /* 0x0008300c01007387 */ /* 0x000fe80000100a00 */
[----:B------:R0:W-:Y:S02]  /*49e40*/  STL.64 [R1+0x838], R14 ;  /* 0x0008380e01007387 */ /* 0x0001e40000100a00 */
[----:B0-----:R-:W-:Y:S02]  /*49e50*/  IMAD.MOV.U32 R15, RZ, RZ, R26 ;  /* 0x000000ffff0f7224 */ /* 0x001fe400078e001a */
[----:B------:R-:W-:Y:S02]  /*49e60*/  IMAD.MOV.U32 R14, RZ, RZ, R27 ;  /* 0x000000ffff0e7224 */ /* 0x000fe400078e001b */
[----:B------:R-:W2:Y:S04]  /*49e70*/  LDL.LU.64 R26, [R1+0x60b0] ;  /* 0x0060b000011a7983 */ /* 0x000ea80000300a00 */
[----:B------:R0:W-:Y:S04]  /*49e80*/  STL.64 [R1+0x6020], R14 ;  /* 0x0060200e01007387 */ /* 0x0001e80000100a00 */
[----:B------:R-:W3:Y:S04]  /*49e90*/  LDL.LU R12, [R1+0x570] ;  /* 0x00057000010c7983 */ /* 0x000ee80000300800 */
[----:B------:R-:W3:Y:S04]  /*49ea0*/  LDL.LU R13, [R1+0x574] ;  /* 0x00057400010d7983 */ /* 0x000ee80000300800 */
[----:B0-----:R-:W3:Y:S04]  /*49eb0*/  LDL.LU R14, [R1+0x578] ;  /* 0x00057800010e7983 */ /* 0x001ee80000300800 */
[----:B------:R-:W3:Y:S01]  /*49ec0*/  LDL.LU R15, [R1+0x57c] ;  /* 0x00057c00010f7983 */ /* 0x000ee20000300800 */
[----:B--2---:R-:W-:Y:S03]  /*49ed0*/  HMMA.16816.F32 R24, R16, R26, R20 ;  /* 0x0000001a1018723c */ /* 0x004fe60000001814 */
[----:B------:R-:W2:Y:S04]  /*49ee0*/  LDL.LU.64 R22, [R1+0x60a8] ;  /* 0x0060a80001167983 */ /* 0x000ea80000300a00 */
[----:B------:R-:W2:-:S15]  /*49ef0*/  LDL.LU.64 R20, [R1+0x60a0] ;  /* 0x0060a00001147983 */ /* 0x000e9e0000300a00 */
[----:B------:R-:W-:-:S01]  /*49f00*/  NOP ;  /* 0x0000000000007918 */ /* 0x000fc20000000000 */
        /* <DEDUP_REMOVED lines=16> */
[----:B0-----:R-:W2:Y:S01]  /*4a010*/  LDL.LU.64 R26, [R1+0x6068] ;  /* 0x00606800011a7983 */ /* 0x001ea20000300a00 */
[----:B------:R-:W-:Y:S02]  /*4a020*/  IMAD.MOV.U32 R10, RZ, RZ, R2 ;  /* 0x000000ffff0a7224 */ /* 0x000fe400078e0002 */
[----:B------:R-:W-:-:S07]  /*4a030*/  IMAD.MOV.U32 R11, RZ, RZ, R0 ;  /* 0x000000ffff0b7224 */ /* 0x000fce00078e0000 */
[----:B---3--:R-:W-:-:S15]  /*4a040*/  HMMA.16816.F32 R12, R16, R10, R12 ;  /* 0x0000000a100c723c */ /* 0x008fde000000180c */
[----:B------:R-:W-:-:S08]  /*4a050*/  NOP ;  /* 0x0000000000007918 */ /* 0x000fd00000000000 */
[----:B------:R-:W-:Y:S04]  /*4a060*/  STL.64 [R1+0x7f0], R12 ;  /* 0x0007f00c01007387 */ /* 0x000fe80000100a00 */
[----:B------:R-:W-:Y:S01]  /*4a070*/  STL.64 [R1+0x7f8], R14 ;  /* 0x0007f80e01007387 */ /* 0x000fe20000100a00 */
[----:B--2---:R-:W-:-:S15]  /*4a080*/  HMMA.16816.F32 R8, R16, R26, R20 ;  /* 0x0000001a1008723c */ /* 0x004fde0000001814 */
[----:B------:R-:W-:-:S08]  /*4a090*/  NOP ;  /* 0x0000000000007918 */ /* 0x000fd00000000000 */
[----:B------:R0:W-:Y:S04]  /*4a0a0*/  STL.64 [R1+0x7e0], R8 ;  /* 0x0007e00801007387 */ /* 0x0001e80000100a00 */
[----:B------:R1:W-:Y:S04]  /*4a0b0*/  STL.64 [R1+0x7e8], R10 ;  /* 0x0007e80a01007387 */ /* 0x0003e80000100a00 */
[----:B------:R-:W2:Y:S04]  /*4a0c0*/  LDL.64 R22, [R1+0x108] ;  /* 0x0001080001167983 */ /* 0x000ea80000100a00 */
[----:B--2---:R-:W-:Y:S04]  /*4a0d0*/  STL.64 [R1+0x5ff0], R22 ;  /* 0x005ff01601007387 */ /* 0x004fe80000100a00 */
[----:B0-----:R-:W2:Y:S04]  /*4a0e0*/  LDL.LU R8, [R1+0x40] ;  /* 0x0000400001087983 */ /* 0x001ea80000300800 */
[----:B------:R-:W2:Y:S04]  /*4a0f0*/  LDL.LU R9, [R1+0x44] ;  /* 0x0000440001097983 */ /* 0x000ea80000300800 */
[----:B-1----:R-:W3:Y:S04]  /*4a100*/  LDL.LU R10, [R1+0x48] ;  /* 0x00004800010a7983 */ /* 0x002ee80000300800 */
[----:B------:R-:W3:Y:S04]  /*4a110*/  LDL.LU R11, [R1+0x4c] ;  /* 0x00004c00010b7983 */ /* 0x000ee80000300800 */
[----:B------:R-:W4:Y:S04]  /*4a120*/  LDL.LU R12, [R1+0x520] ;  /* 0x00052000010c7983 */ /* 0x000f280000300800 */
[----:B------:R-:W4:Y:S04]  /*4a130*/  LDL.LU R13, [R1+0x524] ;  /* 0x00052400010d7983 */ /* 0x000f280000300800 */
[----:B------:R-:W2:Y:S04]  /*4a140*/  LDL.LU R14, [R1+0x528] ;  /* 0x00052800010e7983 */ /* 0x000ea80000300800 */
[----:B------:R-:W2:Y:S04]  /*4a150*/  LDL.LU R15, [R1+0x52c] ;  /* 0x00052c00010f7983 */ /* 0x000ea80000300800 */
[----:B------:R-:W3:Y:S01]  /*4a160*/  LDL.LU R24, [R1+0x550] ;  /* 0x0005500001187983 */ /* 0x000ee20000300800 */
[----:B------:R-:W-:-:S03]  /*4a170*/  IMAD.MOV.U32 R4, RZ, RZ, R26 ;  /* 0x000000ffff047224 */ /* 0x000fc600078e001a */
[----:B------:R-:W3:Y:S01]  /*4a180*/  LDL.LU R25, [R1+0x554] ;  /* 0x0005540001197983 */ /* 0x000ee20000300800 */
[----:B------:R-:W-:-:S03]  /*4a190*/  IMAD.MOV.U32 R3, RZ, RZ, R27 ;  /* 0x000000ffff037224 */ /* 0x000fc600078e001b */
[----:B------:R-:W3:Y:S04]  /*4a1a0*/  LDL.LU R26, [R1+0x558] ;  /* 0x00055800011a7983 */ /* 0x000ee80000300800 */
[----:B------:R-:W3:Y:S04]  /*4a1b0*/  LDL.LU R27, [R1+0x55c] ;  /* 0x00055c00011b7983 */ /* 0x000ee80000300800 */
[----:B--2---:R0:W-:Y:S04]  /*4a1c0*/  STL.64 [R1+0x6030], R14 ;  /* 0x0060300e01007387 */ /* 0x0041e80000100a00 */
[----:B----4-:R-:W-:Y:S04]  /*4a1d0*/  STL.64 [R1+0x6028], R12 ;  /* 0x0060280c01007387 */ /* 0x010fe80000100a00 */
[----:B0-----:R-:W2:Y:S04]  /*4a1e0*/  LDL.64 R14, [R1+0x148] ;  /* 0x00014800010e7983 */ /* 0x001ea80000100a00 */
[----:B--2---:R0:W-:Y:S04]  /*4a1f0*/  STL.64 [R1+0x6040], R14 ;  /* 0x0060400e01007387 */ /* 0x0041e80000100a00 */
[----:B0-----:R-:W2:Y:S04]  /*4a200*/  LDL.64 R14, [R1+0x158] ;  /* 0x00015800010e7983 */ /* 0x001ea80000100a00 */
[----:B--2---:R0:W-:Y:S04]  /*4a210*/  STL.64 [R1+0x6058], R14 ;  /* 0x0060580e01007387 */ /* 0x0041e80000100a00 */
[----:B------:R-:W2:Y:S04]  /*4a220*/  LDL.64 R22, [R1+0x118] ;  /* 0x0001180001167983 */ /* 0x000ea80000100a00 */
[----:B0-----:R-:W3:Y:S04]  /*4a230*/  LDL.64 R14, [R1+0x168] ;  /* 0x00016800010e7983 */ /* 0x001ee80000100a00 */
[----:B--2---:R0:W-:Y:S04]  /*4a240*/  STL.64 [R1+0x6008], R22 ;  /* 0x0060081601007387 */ /* 0x0041e80000100a00 */
[----:B------:R-:W2:Y:S04]  /*4a250*/  LDL.LU R20, [R1+0x510] ;  /* 0x0005100001147983 */ /* 0x000ea80000300800 */
[----:B------:R-:W2:Y:S04]  /*4a260*/  LDL.LU R21, [R1+0x514] ;  /* 0x0005140001157983 */ /* 0x000ea80000300800 */
[----:B0-----:R-:W4:Y:S04]  /*4a270*/  LDL.LU R22, [R1+0x518] ;  /* 0x0005180001167983 */ /* 0x001f280000300800 */
[----:B------:R-:W4:Y:S04]  /*4a280*/  LDL.LU R23, [R1+0x51c] ;  /* 0x00051c0001177983 */ /* 0x000f280000300800 */
[----:B----4-:R0:W-:Y:S04]  /*4a290*/  STL.64 [R1+0x6018], R22 ;  /* 0x0060181601007387 */ /* 0x0101e80000100a00 */
[----:B--2---:R1:W-:Y:S04]  /*4a2a0*/  STL.64 [R1+0x6010], R20 ;  /* 0x0060101401007387 */ /* 0x0043e80000100a00 */
[----:B0-----:R-:W2:Y:S04]  /*4a2b0*/  LDL.64 R22, [R1+0x138] ;  /* 0x0001380001167983 */ /* 0x001ea80000100a00 */
[----:B--2---:R0:W-:Y:S04]  /*4a2c0*/  STL.64 [R1+0x6038], R22 ;  /* 0x0060381601007387 */ /* 0x0041e80000100a00 */
[----:B-1----:R-:W2:Y:S04]  /*4a2d0*/  LDL.LU R20, [R1+0x530] ;  /* 0x0005300001147983 */ /* 0x002ea80000300800 */
[----:B------:R-:W2:Y:S04]  /*4a2e0*/  LDL.LU R21, [R1+0x534] ;  /* 0x0005340001157983 */ /* 0x000ea80000300800 */
[----:B0-----:R-:W4:Y:S04]  /*4a2f0*/  LDL.LU R22, [R1+0x538] ;  /* 0x0005380001167983 */ /* 0x001f280000300800 */
[----:B------:R-:W4:Y:S01]  /*4a300*/  LDL.LU R23, [R1+0x53c] ;  /* 0x00053c0001177983 */ /* 0x000f220000300800 */
[----:B---3--:R-:W-:Y:S03]  /*4a310*/  HMMA.16816.F32 R24, R16, R14, R24 ;  /* 0x0000000e1018723c */ /* 0x008fe60000001818 */
        /* <DEDUP_REMOVED lines=18> */
[----:B------:R-:W-:Y:S04]  /*4a440*/  STL [R1+0x5fa4], R3 ;  /* 0x005fa40301007387 */ /* 0x000fe80000100800 */
[----:B------:R-:W-:Y:S04]  /*4a450*/  STL [R1+0x5fa0], R4 ;  /* 0x005fa00401007387 */ /* 0x000fe80000100800 */
[----:B------:R0:W-:Y:S04]  /*4a460*/  STL.64 [R1+0x7d0], R24 ;  /* 0x0007d01801007387 */ /* 0x0001e80000100a00 */
[----:B------:R1:W-:Y:S01]  /*4a470*/  STL.64 [R1+0x7d8], R26 ;  /* 0x0007d81a01007387 */ /* 0x0003e20000100a00 */
[----:B0-----:R-:W-:-:S03]  /*4a480*/  IMAD.MOV.U32 R25, RZ, RZ, R14 ;  /* 0x000000ffff197224 */ /* 0x001fc600078e000e */
[----:B-1----:R-:W4:Y:S01]  /*4a490*/  LDL.LU.64 R26, [R1+0x6060] ;  /* 0x00606000011a7983 */ /* 0x002f220000300a00 */
[----:B------:R-:W-:-:S03]  /*4a4a0*/  IMAD.MOV.U32 R24, RZ, RZ, R15 ;  /* 0x000000ffff187224 */ /* 0x000fc600078e000f */
        /* <DEDUP_REMOVED lines=22> */
[----:B------:R1:W-:Y:S01]  /*4a610*/  STL.64 [R1+0x668], R14 ;  /* 0x0006680e01007387 */ /* 0x0003e20000100a00 */
[----:B0-----:R-:W-:-:S03]  /*4a620*/  IMAD.MOV.U32 R13, RZ, RZ, R22 ;  /* 0x000000ffff0d7224 */ /* 0x001fc600078e0016 */
[----:B-1----:R-:W2:Y:S01]  /*4a630*/  LDL.LU.64 R14, [R1+0x6020] ;  /* 0x00602000010e7983 */ /* 0x002ea20000300a00 */
[----:B------:R-:W-:-:S03]  /*4a640*/  IMAD.MOV.U32 R12, RZ, RZ, R23 ;  /* 0x000000ffff0c7224 */ /* 0x000fc600078e0017 */
[----:B------:R-:W4:Y:S04]  /*4a650*/  LDL.LU.64 R22, [R1+0x6018] ;  /* 0x0060180001167983 */ /* 0x000f280000300a00 */
[----:B------:R-:W4:Y:S02]  /*4a660*/  LDL.LU.64 R20, [R1+0x6010] ;  /* 0x0060100001147983 */ /* 0x000f240000300a00 */
[C---:B----4-:R-:W-:Y:S02]  /*4a670*/  HMMA.16816.F32 R20, R16.reuse, R26, R20 ;  /* 0x0000001a1014723c */ /* 0x050fe40000001814 */
[----:B--2---:R-:W-:Y:S04]  /*4a680*/  STL.64 [R1+0x5fb8], R14 ;  /* 0x005fb80e01007387 */ /* 0x004fe80000100a00 */
[----:B------:R0:W-:Y:S04]  /*4a690*/  STL.64 [R1+0x5fb0], R12 ;  /* 0x005fb00c01007387 */ /* 0x0001e80000100a00 */
        /* <DEDUP_REMOVED lines=25> */
[----:B------:R-:W3:Y:S05]  /*4a830*/  LDL.LU.64 R10, [R1+0x5fd0] ;  /* 0x005fd000010a7983 */ /* 0x000eea0000300a00 */
        /* <DEDUP_REMOVED lines=10> */
[C---:B--2---:R-:W-:Y:S06]  /*4a8e0*/  HMMA.16816.F32 R12, R20.reuse, R6, R12 ;  /* 0x00000006140c723c */ /* 0x044fec000000180c */
[----:B---3--:R-:W-:-:S15]  /*4a8f0*/  HMMA.16816.F32 R16, R20, R10, R16 ;  /* 0x0000000a1410723c */ /* 0x008fde0000001810 */
[----:B------:R-:W-:-:S02]  /*4a900*/  NOP ;  /* 0x0000000000007918 */ /* 0x000fc40000000000 */
[----:B------:R-:W-:Y:S04]  /*4a910*/  STL.64 [R1+0x540], R12 ;  /* 0x0005400c01007387 */ /* 0x000fe80000100a00 */
[----:B------:R0:W-:Y:S04]  /*4a920*/  STL.64 [R1+0x548], R14 ;  /* 0x0005480e01007387 */ /* 0x0001e80000100a00 */
[----:B0-----:R-:W2:Y:S04]  /*4a930*/  LDL.LU.64 R14, [R1+0x5fb8] ;  /* 0x005fb800010e7983 */ /* 0x001ea80000300a00 */
[----:B------:R-:W3:Y:S04]  /*4a940*/  LDL.LU.64 R12, [R1+0x5fb0] ;  /* 0x005fb000010c7983 */ /* 0x000ee80000300a00 */
[----:B------:R-:W-:Y:S04]  /*4a950*/  STL [R1+0x5ebc], R6 ;  /* 0x005ebc0601007387 */ /* 0x000fe80000100800 */
[----:B------:R-:W-:Y:S04]  /*4a960*/  STL [R1+0x5eb8], R7 ;  /* 0x005eb80701007387 */ /* 0x000fe80000100800 */
[----:B------:R-:W-:Y:S04]  /*4a970*/  STL.64 [R1+0x5e88], R10 ;  /* 0x005e880a01007387 */ /* 0x000fe80000100a00 */
[----:B------:R-:W-:Y:S04]  /*4a980*/  STL.64 [R1+0x530], R16 ;  /* 0x0005301001007387 */ /* 0x000fe80000100a00 */
[----:B------:R-:W-:Y:S04]  /*4a990*/  STL.64 [R1+0x538], R18 ;  /* 0x0005381201007387 */ /* 0x000fe80000100a00 */
[----:B------:R-:W0:Y:S04]  /*4a9a0*/  LDSM.16.MT88.4 R16, [R5+UR4+0x4100] ;  /* 0x004100040510783b */ /* 0x000e280008004200 */
[----:B------:R-:W-:Y:S04]  /*4a9b0*/  STL [R1+0x5f80], R5 ;  /* 0x005f800501007387 */ /* 0x000fe80000100800 */
[----:B0-----:R0:W-:Y:S04]  /*4a9c0*/  STL.64 [R1+0x5d88], R18 ;  /* 0x005d881201007387 */ /* 0x0011e80000100a00 */
[----:B------:R1:W-:Y:S01]  /*4a9d0*/  STL.64 [R1+0x5d80], R16 ;  /* 0x005d801001007387 */ /* 0x0003e20000100a00 */
[----:B0-----:R-:W-:-:S02]  /*4a9e0*/  IMAD.MOV.U32 R18, RZ, RZ, R9 ;  /* 0x000000ffff127224 */ /* 0x001fc400078e0009 */
[----:B------:R-:W-:-:S05]  /*4a9f0*/  IMAD.MOV.U32 R19, RZ, RZ, R8 ;  /* 0x000000ffff137224 */ /* 0x000fca00078e0008 */
[----:B------:R0:W-:Y:S04]  /*4aa00*/  STL.64 [R1+0x5ea0], R18 ;  /* 0x005ea01201007387 */ /* 0x0001e80000100a00 */
[----:B-1----:R-:W4:Y:S04]  /*4aa10*/  LDL.LU R16, [R1+0xf30] ;  /* 0x000f300001107983 */ /* 0x002f280000300800 */
[----:B------:R-:W4:Y:S04]  /*4aa20*/  LDL.LU R17, [R1+0xf34] ;  /* 0x000f340001117983 */ /* 0x000f280000300800 */
[----:B0-----:R-:W4:Y:S04]  /*4aa30*/  LDL.LU R18, [R1+0xf38] ;  /* 0x000f380001127983 */ /* 0x001f280000300800 */
[----:B------:R-:W4:Y:S04]  /*4aa40*/  LDL.LU R19, [R1+0xf3c] ;  /* 0x000f3c0001137983 */ /* 0x000f280000300800 */
[----:B------:R-:W3:Y:S01]  /*4aa50*/  LDL.LU R8, [R1+0x490] ;  /* 0x0004900001087983 */ /* 0x000ee20000300800 */
[----:B--2---:R-:W-:-:S02]  /*4aa60*/  IMAD.MOV.U32 R10, RZ, RZ, R15 ;  /* 0x000000ffff0a7224 */ /* 0x004fc400078e000f */
[----:B------:R-:W-:-:S07]  /*4aa70*/  IMAD.MOV.U32 R11, RZ, RZ, R14 ;  /* 0x000000ffff0b7224 */ /* 0x000fce00078e000e */
[----:B----4-:R-:W-:-:S15]  /*4aa80*/  HMMA.16816.F32 R16, R20, R10, R16 ;  /* 0x0000000a1410723c */ /* 0x010fde0000001810 */
[----:B------:R-:W-:-:S08]  /*4aa90*/  NOP ;  /* 0x0000000000007918 */ /* 0x000fd00000000000 */
[----:B------:R-:W-:Y:S04]  /*4aaa0*/  STL.64 [R1+0x1580], R16 ;  /* 0x0015801001007387 */ /* 0x000fe80000100a00 */
[----:B------:R-:W-:Y:S04]  /*4aab0*/  STL.64 [R1+0x1588], R18 ;  /* 0x0015881201007387 */ /* 0x000fe80000100a00 */
[----:B------:R-:W2:Y:S04]  /*4aac0*/  LDL.LU R9, [R1+0x494] ;  /* 0x0004940001097983 */ /* 0x000ea80000300800 */
[----:B------:R-:W4:Y:S04]  /*4aad0*/  LDL.LU R10, [R1+0x498] ;  /* 0x00049800010a7983 */ /* 0x000f280000300800 */
[----:B------:R-:W4:Y:S01]  /*4aae0*/  LDL.LU R11, [R1+0x49c] ;  /* 0x00049c00010b7983 */ /* 0x000f220000300800 */
[----:B---3--:R-:W-:-:S02]  /*4aaf0*/  IMAD.MOV.U32 R26, RZ, RZ, R13 ;  /* 0x000000ffff1a7224 */ /* 0x008fc400078e000d */
[----:B------:R-:W-:-:S05]  /*4ab00*/  IMAD.MOV.U32 R27, RZ, RZ, R12 ;  /* 0x000000ffff1b7224 */ /* 0x000fca00078e000c */
[----:B------:R0:W-:Y:S04]  /*4ab10*/  STL.64 [R1+0x5ee8], R26 ;  /* 0x005ee81a01007387 */ /* 0x0001e80000100a00 */
[----:B----4-:R-:W-:Y:S04]  /*4ab20*/  STL.64 [R1+0x5eb0], R10 ;  /* 0x005eb00a01007387 */ /* 0x010fe80000100a00 */
[----:B--2---:R-:W-:Y:S04]  /*4ab30*/  STL.64 [R1+0x5ea8], R8 ;  /* 0x005ea80801007387 */ /* 0x004fe80000100a00 */
[----:B------:R-:W2:Y:S04]  /*4ab40*/  LDL.LU R12, [R1+0xe70] ;  /* 0x000e7000010c7983 */ /* 0x000ea80000300800 */
[----:B------:R-:W2:Y:S04]  /*4ab50*/  LDL.LU R13, [R1+0xe74] ;  /* 0x000e7400010d7983 */ /* 0x000ea80000300800 */
[----:B------:R-:W3:Y:S04]  /*4ab60*/  LDL.LU R14, [R1+0xe78] ;  /* 0x000e7800010e7983 */ /* 0x000ee80000300800 */
[----:B------:R-:W3:Y:S01]  /*4ab70*/  LDL.LU R15, [R1+0xe7c] ;  /* 0x000e7c00010f7983 */ /* 0x000ee20000300800 */
[----:B0-----:R-:W-:-:S02]  /*4ab80*/  IMAD.MOV.U32 R26, RZ, RZ, R24 ;  /* 0x000000ffff1a7224 */ /* 0x001fc400078e0018 */
        /* <DEDUP_REMOVED lines=21> */
[----:B----4-:R-:W-:-:S02]  /*4ace0*/  IMAD.MOV.U32 R26, RZ, RZ, R25 ;  /* 0x000000ffff1a7224 */ /* 0x010fc400078e0019 */
        /* <DEDUP_REMOVED lines=25> */
[----:B------:R-:W2:Y:S04]  /*4ae80*/  LDL.64 R26, [R1+0x198] ;  /* 0x00019800011a7983 */ /* 0x000ea80000100a00 */
[----:B0-----:R-:W4:Y:S04]  /*4ae90*/  LDL.64 R6, [R1+0x1b8] ;  /* 0x0001b80001067983 */ /* 0x001f280000100a00 */
[----:B--2---:R0:W-:Y:S04]  /*4aea0*/  STL.64 [R1+0x5f78], R26 ;  /* 0x005f781a01007387 */ /* 0x0041e80000100a00 */
[----:B0-----:R-:W2:Y:S04]  /*4aeb0*/  LDL.64 R26, [R1+0x1a8] ;  /* 0x0001a800011a7983 */ /* 0x001ea80000100a00 */
[----:B--2---:R0:W-:Y:S04]  /*4aec0*/  STL.64 [R1+0x5f98], R26 ;  /* 0x005f981a01007387 */ /* 0x0041e80000100a00 */
[----:B------:R-:W4:Y:S04]  /*4aed0*/  LDL.LU R24, [R1+0xf20] ;  /* 0x000f200001187983 */ /* 0x000f280000300800 */
[----:B------:R-:W4:Y:S04]  /*4aee0*/  LDL.LU R25, [R1+0xf24] ;  /* 0x000f240001197983 */ /* 0x000f280000300800 */
[----:B0-----:R-:W4:Y:S04]  /*4aef0*/  LDL.LU R26, [R1+0xf28] ;  /* 0x000f2800011a7983 */ /* 0x001f280000300800 */
[----:B------:R-:W4:Y:S04]  /*4af00*/  LDL.LU R27, [R1+0xf2c] ;  /* 0x000f2c00011b7983 */ /* 0x000f280000300800 */
[----:B---3--:R-:W-:Y:S04]  /*4af10*/  STL.64 [R1+0x5f28], R14 ;  /* 0x005f280e01007387 */ /* 0x008fe80000100a00 */
[----:B------:R0:W-:Y:S04]  /*4af20*/  STL.64 [R1+0x5f20], R12 ;  /* 0x005f200c01007387 */ /* 0x0001e80000100a00 */
        /* <DEDUP_REMOVED lines=8> */
[----:B------:R-:W3:Y:S04]  /*4afb0*/  LDL.LU R14, [R1+0xee8] ;  /* 0x000ee800010e7983 */ /* 0x000ee80000300800 */
[----:B------:R-:W3:Y:S01]  /*4afc0*/  LDL.LU R15, [R1+0xeec] ;  /* 0x000eec00010f7983 */ /* 0x000ee20000300800 */
[----:B----4-:R-:W-:Y:S03]  /*4afd0*/  HMMA.16816.F32 R24, R20, R6, R24 ;  /* 0x000000061418723c */ /* 0x010fe60000001818 */
[----:B---3--:R-:W-:Y:S04]  /*4afe0*/  STL.64 [R1+0x5f58], R14 ;  /* 0x005f580e01007387 */ /* 0x008fe80000100a00 */
[----:B--2---:R0:W-:Y:S04]  /*4aff0*/  STL.64 [R1+0x5f50], R12 ;  /* 0x005f500c01007387 */ /* 0x0041e80000100a00 */
[----:B0-----:R-:W2:Y:S04]  /*4b000*/  LDL.LU R12, [R1+0xef0] ;  /* 0x000ef000010c7983 */ /* 0x001ea80000300800 */
[----:B------:R-:W2:Y:S04]  /*4b010*/  LDL.LU R13, [R1+0xef4] ;  /* 0x000ef400010d7983 */ /* 0x000ea80000300800 */
[----:B------:R-:W3:Y:S04]  /*4b020*/  LDL.LU R14, [R1+0xef8] ;  /* 0x000ef800010e7983 */ /* 0x000ee80000300800 */
[----:B------:R-:W3:Y:S01]  /*4b030*/  LDL.LU R15, [R1+0xefc] ;  /* 0x000efc00010f7983 */ /* 0x000ee20000300800 */
[----:B------:R-:W-:-:S02]  /*4b040*/  IMAD.MOV.U32 R18, RZ, RZ, R2 ;  /* 0x000000ffff127224 */ /* 0x000fc400078e0002 */
[----:B------:R-:W-:Y:S02]  /*4b050*/  IMAD.MOV.U32 R19, RZ, RZ, R0 ;  /* 0x000000ffff137224 */ /* 0x000fe400078e0000 */
[----:B------:R-:W-:Y:S02]  /*4b060*/  IMAD.MOV.U32 R2, RZ, RZ, R6 ;  /* 0x000000ffff027224 */ /* 0x000fe400078e0006 */
[----:B------:R-:W-:Y:S01]  /*4b070*/  IMAD.MOV.U32 R0, RZ, RZ, R7 ;  /* 0x000000ffff007224 */ /* 0x000fe200078e0007 */
        /* <DEDUP_REMOVED lines=10> */
[----:B------:R-:W-:Y:S04]  /*4b120*/  STL.64 [R1+0x1570], R24 ;  /* 0x0015701801007387 */ /* 0x000fe80000100a00 */
[----:B------:R0:W-:Y:S04]  /*4b130*/  STL.64 [R1+0x1578], R26 ;  /* 0x0015781a01007387 */ /* 0x0001e80000100a00 */
[----:B0-----:R-:W4:Y:S04]  /*4b140*/  LDL.LU.64 R26, [R1+0x5f98] ;  /* 0x005f9800011a7983 */ /* 0x001f280000300a00 */
[----:B------:R-:W4:Y:S04]  /*4b150*/  LDL.LU.64 R6, [R1+0x5f90] ;  /* 0x005f900001067983 */ /* 0x000f280000300a00 */
[----:B------:R-:W4:Y:S02]  /*4b160*/  LDL.LU.64 R4, [R1+0x5f88] ;  /* 0x005f880001047983 */ /* 0x000f240000300a00 */
[----:B----4-:R-:W-:Y:S06]  /*4b170*/  HMMA.16816.F32 R4, R20, R26, R4 ;  /* 0x0000001a1404723c */ /* 0x010fec0000001804 */
[----:B------:R-:W-:-:S15]  /*4b180*/  IMAD.MOV.U32 R3, RZ, RZ, R27 ;  /* 0x000000ffff037224 */ /* 0x000fde00078e001b */
[----:B------:R-:W-:-:S02]  /*4b190*/  NOP ;  /* 0x0000000000007918 */ /* 0x000fc40000000000 */
[----:B------:R0:W-:Y:S04]  /*4b1a0*/  STL.64 [R1+0x1560], R4 ;  /* 0x0015600401007387 */ /* 0x0001e80000100a00 */
[----:B------:R-:W-:Y:S04]  /*4b1b0*/  STL.64 [R1+0x1568], R6 ;  /* 0x0015680601007387 */ /* 0x000fe80000100a00 */
[----:B0-----:R-:W4:Y:S01]  /*4b1c0*/  LDL.LU R5, [R1+0x5f80] ;  /* 0x005f800001057983 */ /* 0x001f220000300800 */
        /* <DEDUP_REMOVED lines=57> */
[----:B0-----:R-:W2:Y:S04]  /*4b560*/  LDL.LU.64 R14, [R1+0x5ec8] ;  /* 0x005ec800010e7983 */ /* 0x001ea80000300a00 */
[----:B------:R-:W2:Y:S04]  /*4b570*/  LDL.LU.64 R12, [R1+0x5ec0] ;  /* 0x005ec000010c7983 */ /* 0x000ea80000300a00 */
[----:B------:R0:W-:Y:S04]  /*4b580*/  STL.64 [R1+0x5e00], R26 ;  /* 0x005e001a01007387 */ /* 0x0001e80000100a00 */
[----:B0-----:R-:W3:Y:S04]  /*4b590*/  LDL.64 R26, [R1+0x158] ;  /* 0x00015800011a7983 */ /* 0x001ee80000100a00 */
[----:B---3--:R0:W-:Y:S04]  /*4b5a0*/  STL.64 [R1+0x5e08], R26 ;  /* 0x005e081a01007387 */ /* 0x0081e80000100a00 */
[----:B------:R-:W3:Y:S04]  /*4b5b0*/  LDL.LU R24, [R1+0xd40] ;  /* 0x000d400001187983 */ /* 0x000ee80000300800 */
[----:B------:R-:W3:Y:S04]  /*4b5c0*/  LDL.LU R25, [R1+0xd44] ;  /* 0x000d440001197983 */ /* 0x000ee80000300800 */
[----:B0-----:R-:W4:Y:S04]  /*4b5d0*/  LDL.LU R26, [R1+0xd48] ;  /* 0x000d4800011a7983 */ /* 0x001f280000300800 */
[----:B------:R-:W4:Y:S04]  /*4b5e0*/  LDL.LU R27, [R1+0xd4c] ;  /* 0x000d4c00011b7983 */ /* 0x000f280000300800 */
[----:B----4-:R0:W-:Y:S04]  /*4b5f0*/  STL.64 [R1+0x5e18], R26 ;  /* 0x005e181a01007387 */ /* 0x0101e80000100a00 */
[----:B---3--:R-:W-:Y:S01]  /*4b600*/  STL.64 [R1+0x5e10], R24 ;  /* 0x005e101801007387 */ /* 0x008fe20000100a00 */
[----:B0-----:R-:W-:-:S02]  /*4b610*/  IMAD.MOV.U32 R26, RZ, RZ, R6 ;  /* 0x000000ffff1a7224 */ /* 0x001fc400078e0006 */
[----:B------:R-:W-:Y:S01]  /*4b620*/  IMAD.MOV.U32 R27, RZ, RZ, R7 ;  /* 0x000000ffff1b7224 */ /* 0x000fe200078e0007 */
[----:B------:R-:W3:Y:S04]  /*4b630*/  LDL.LU R6, [R1+0x5ebc] ;  /* 0x005ebc0001067983 */ /* 0x000ee80000300800 */
[----:B------:R-:W3:Y:S04]  /*4b640*/  LDL.LU R7, [R1+0x5eb8] ;  /* 0x005eb80001077983 */ /* 0x000ee80000300800 */
[----:B------:R0:W-:Y:S02]  /*4b650*/  STL.64 [R1+0x5e28], R26 ;  /* 0x005e281a01007387 */ /* 0x0001e40000100a00 */
[----:B0-----:R-:W-:-:S02]  /*4b660*/  IMAD.MOV.U32 R26, RZ, RZ, R17 ;  /* 0x000000ffff1a7224 */ /* 0x001fc400078e0011 */
[----:B------:R-:W-:Y:S02]  /*4b670*/  IMAD.MOV.U32 R27, RZ, RZ, R16 ;  /* 0x000000ffff1b7224 */ /* 0x000fe400078e0010 */
[----:B------:R-:W-:Y:S03]  /*4b680*/  HMMA.16816.F32 R16, R20, R18, R8 ;  /* 0x000000121410723c */ /* 0x000fe60000001808 */
[----:B------:R-:W-:Y:S04]  /*4b690*/  STL.64 [R1+0x5e40], R26 ;  /* 0x005e401a01007387 */ /* 0x000fe80000100a00 */
[----:B------:R-:W4:Y:S04]  /*4b6a0*/  LDL.LU.64 R10, [R1+0x5eb0] ;  /* 0x005eb000010a7983 */ /* 0x000f280000300a00 */
[----:B------:R-:W4:-:S12]  /*4b6b0*/  LDL.LU.64 R8, [R1+0x5ea8] ;  /* 0x005ea80001087983 */ /* 0x000f180000300a00 */
[----:B------:R-:W-:Y:S04]  /*4b6c0*/  STL.64 [R1+0x14d0], R16 ;  /* 0x0014d01001007387 */ /* 0x000fe80000100a00 */
[----:B------:R0:W-:Y:S04]  /*4b6d0*/  STL.64 [R1+0x14d8], R18 ;  /* 0x0014d81201007387 */ /* 0x0001e80000100a00 */
[----:B0-----:R-:W4:Y:S01]  /*4b6e0*/  LDL.LU.64 R18, [R1+0x5ea0] ;  /* 0x005ea00001127983 */ /* 0x001f220000300a00 */
[----:B------:R-:W-:Y:S02]  /*4b6f0*/  IMAD.MOV.U32 R26, RZ, RZ, R29 ;  /* 0x000000ffff1a7224 */ /* 0x000fe400078e001d */
[----:B------:R-:W-:-:S07]  /*4b700*/  IMAD.MOV.U32 R27, RZ, RZ, R28 ;  /* 0x000000ffff1b7224 */ /* 0x000fce00078e001c */
[----:B--2---:R-:W-:Y:S01]  /*4b710*/  HMMA.16816.F32 R24, R20, R26, R12 ;  /* 0x0000001a1418723c */ /* 0x004fe2000000180c */
[----:B------:R-:W3:Y:S04]  /*4b720*/  LDL.LU.64 R14, [R1+0x5e98] ;  /* 0x005e9800010e7983 */ /* 0x000ee80000300a00 */
[----:B------:R-:W3:-:S15]  /*4b730*/  LDL.LU.64 R12, [R1+0x5e90] ;  /* 0x005e9000010c7983 */ /* 0x000ede0000300a00 */
[----:B------:R-:W-:-:S03]  /*4b740*/  NOP ;  /* 0x0000000000007918 */ /* 0x000fc60000000000 */
[----:B------:R-:W-:Y:S04]  /*4b750*/  STL.64 [R1+0x14c0], R24 ;  /* 0x0014c01801007387 */ /* 0x000fe80000100a00 */
[----:B------:R0:W-:Y:S02]  /*4b760*/  STL.64 [R1+0x14c8], R26 ;  /* 0x0014c81a01007387 */ /* 0x0001e40000100a00 */
[----:B0-----:R-:W-:Y:S02]  /*4b770*/  IMAD.MOV.U32 R26, RZ, RZ, R4 ;  /* 0x000000ffff1a7224 */ /* 0x001fe400078e0004 */
[----:B------:R-:W-:Y:S01]  /*4b780*/  IMAD.MOV.U32 R27, RZ, RZ, R3 ;  /* 0x000000ffff1b7224 */ /* 0x000fe200078e0003 */
[----:B----4-:R-:W-:-:S15]  /*4b790*/  HMMA.16816.F32 R8, R20, R18, R8 ;  /* 0x000000121408723c */ /* 0x010fde0000001808 */
[----:B------:R-:W-:-:S08]  /*4b7a0*/  NOP ;  /* 0x0000000000007918 */ /* 0x000fd00000000000 */
[----:B------:R0:W-:Y:S04]  /*4b7b0*/  STL.64 [R1+0x520], R8 ;  /* 0x0005200801007387 */ /* 0x0001e80000100a00 */
[----:B------:R-:W-:Y:S04]  /*4b7c0*/  STL.64 [R1+0x528], R10 ;  /* 0x0005280a01007387 */ /* 0x000fe80000100a00 */
[----:B------:R1:W-:Y:S04]  /*4b7d0*/  STL.64 [R1+0x5e58], R26 ;  /* 0x005e581a01007387 */ /* 0x0003e80000100a00 */
[----:B------:R-:W2:Y:S04]  /*4b7e0*/  LDL.LU R20, [R1+0x430] ;  /* 0x0004300001147983 */ /* 0x000ea80000300800 */
[----:B------:R-:W2:Y:S04]  /*4b7f0*/  LDL.LU R21, [R1+0x434] ;  /* 0x0004340001157983 */ /* 0x000ea80000300800 */
[----:B------:R-:W2:Y:S04]  /*4b800*/  LDL.LU R22, [R1+0x438] ;  /* 0x0004380001167983 */ /* 0x000ea80000300800 */
[----:B------:R-:W2:Y:S04]  /*4b810*/  LDL.LU R23, [R1+0x43c] ;  /* 0x00043c0001177983 */ /* 0x000ea80000300800 */
[----:B0-----:R-:W3:Y:S04]  /*4b820*/  LDL.LU R8, [R1+0x440] ;  /* 0x0004400001087983 */ /* 0x001ee80000300800 */
[----:B------:R-:W3:Y:S01]  /*4b830*/  LDL.LU R9, [R1+0x444] ;  /* 0x0004440001097983 */ /* 0x000ee20000300800 */
[----:B-1----:R-:W-:-:S02]  /*4b840*/  IMAD.MOV.U32 R26, RZ, RZ, R2 ;  /* 0x000000ffff1a7224 */ /* 0x002fc400078e0002 */
[----:B------:R-:W-:Y:S01]  /*4b850*/  IMAD.MOV.U32 R27, RZ, RZ, R0 ;  /* 0x000000ffff1b7224 */ /* 0x000fe200078e0000 */
[----:B------:R-:W3:Y:S04]  /*4b860*/  LDL.LU R10, [R1+0x448] ;  /* 0x00044800010a7983 */ /* 0x000ee80000300800 */
[----:B------:R-:W3:Y:S04]  /*4b870*/  LDL.LU R11, [R1+0x44c] ;  /* 0x00044c00010b7983 */ /* 0x000ee80000300800 */
[----:B------:R-:W-:Y:S04]  /*4b880*/  STL.64 [R1+0x5e70], R26 ;  /* 0x005e701a01007387 */ /* 0x000fe80000100a00 */
[----:B------:R0:W-:Y:S04]  /*4b890*/  STL.64 [R1+0x5da0], R18 ;  /* 0x005da01201007387 */ /* 0x0001e80000100a00 */
[----:B0-----:R-:W4:Y:S04]  /*4b8a0*/  LDL.64 R18, [R1+0x178] ;  /* 0x0001780001127983 */ /* 0x001f280000100a00 */
[----:B----4-:R0:W-:Y:S04]  /*4b8b0*/  STL.64 [R1+0x5e20], R18 ;  /* 0x005e201201007387 */ /* 0x0101e80000100a00 */
[----:B------:R-:W4:Y:S04]  /*4b8c0*/  LDL.LU R16, [R1+0xd50] ;  /* 0x000d500001107983 */ /* 0x000f280000300800 */
[----:B------:R-:W4:Y:S04]  /*4b8d0*/  LDL.LU R17, [R1+0xd54] ;  /* 0x000d540001117983 */ /* 0x000f280000300800 */
[----:B0-----:R-:W2:Y:S04]  /*4b8e0*/  LDL.LU R18, [R1+0xd58] ;  /* 0x000d580001127983 */ /* 0x001ea80000300800 */
        /* <DEDUP_REMOVED lines=14> */
[----:B---3--:R-:W-:Y:S03]  /*4b9d0*/  HMMA.16816.F32 R8, R12, R6, R8 ;  /* 0x000000060c08723c */ /* 0x008fe60000001808 */
[----:B----4-:R-:W-:Y:S04]  /*4b9e0*/  STL.64 [R1+0x5e68], R18 ;  /* 0x005e681201007387 */ /* 0x010fe80000100a00 */
        /* <DEDUP_REMOVED lines=13> */
[----:B0-----:R-:W3:Y:S01]  /*4bac0*/  LDL.LU.64 R10, [R1+0x5e88] ;  /* 0x005e8800010a7983 */ /* 0x001ee20000300a00 */
[----:B------:R-:W-:-:S02]  /*4bad0*/  IMAD.MOV.U32 R2, RZ, RZ, R26 ;  /* 0x000000ffff027224 */ /* 0x000fc400078e001a */
[----:B------:R-:W-:Y:S01]  /*4bae0*/  IMAD.MOV.U32 R0, RZ, RZ, R27 ;  /* 0x000000ffff007224 */ /* 0x000fe200078e001b */
[----:B---3--:R-:W-:Y:S06]  /*4baf0*/  HMMA.16816.F32 R20, R12, R10, R20 ;  /* 0x0000000a0c14723c */ /* 0x008fec0000001814 */
[----:B------:R0:W-:Y:S04]  /*4bb00*/  STL.64 [R1+0x5d78], R10 ;  /* 0x005d780a01007387 */ /* 0x0001e80000100a00 */
[----:B------:R-:W3:-:S13]  /*4bb10*/  LDL.LU R8, [R1+0xd20] ;  /* 0x000d200001087983 */ /* 0x000eda0000300800 */
[----:B------:R-:W-:Y:S04]  /*4bb20*/  STL.64 [R1+0x4c0], R20 ;  /* 0x0004c01401007387 */ /* 0x000fe80000100a00 */
[----:B------:R-:W-:Y:S04]  /*4bb30*/  STL.64 [R1+0x4c8], R22 ;  /* 0x0004c81601007387 */ /* 0x000fe80000100a00 */
[----:B------:R-:W1:Y:S01]  /*4bb40*/  LDSM.16.MT88.4 R20, [R5+UR4+0x4180] ;  /* 0x004180040514783b */ /* 0x000e620008004200 */
[C---:B--2---:R-:W-:Y:S03]  /*4bb50*/  HMMA.16816.F32 R16, R12.reuse, R26, R16 ;  /* 0x0000001a0c10723c */ /* 0x044fe60000001810 */
[----:B------:R-:W3:Y:S04]  /*4bb60*/  LDL.LU R9, [R1+0xd24] ;  /* 0x000d240001097983 */ /* 0x000ee80000300800 */
[----:B0-----:R-:W3:Y:S04]  /*4bb70*/  LDL.LU R10, [R1+0xd28] ;  /* 0x000d2800010a7983 */ /* 0x001ee80000300800 */
[----:B------:R-:W3:Y:S04]  /*4bb80*/  LDL.LU R11, [R1+0xd2c] ;  /* 0x000d2c00010b7983 */ /* 0x000ee80000300800 */
[----:B-1----:R-:W-:Y:S04]  /*4bb90*/  STL.64 [R1+0x5c68], R22 ;  /* 0x005c681601007387 */ /* 0x002fe80000100a00 */
[----:B------:R0:W-:Y:S04]  /*4bba0*/  STL.64 [R1+0x5c60], R20 ;  /* 0x005c601401007387 */ /* 0x0001e80000100a00 */
[----:B0-----:R-:W2:Y:S04]  /*4bbb0*/  LDL.LU R20, [R1+0xd30] ;  /* 0x000d300001147983 */ /* 0x001ea80000300800 */
[----:B------:R-:W2:Y:S04]  /*4bbc0*/  LDL.LU R21, [R1+0xd34] ;  /* 0x000d340001157983 */ /* 0x000ea80000300800 */
[----:B------:R-:W2:Y:S04]  /*4bbd0*/  LDL.LU R22, [R1+0xd38] ;  /* 0x000d380001167983 */ /* 0x000ea80000300800 */
[----:B------:R-:W2:Y:S04]  /*4bbe0*/  LDL.LU R23, [R1+0xd3c] ;  /* 0x000d3c0001177983 */ /* 0x000ea80000300800 */
        /* <DEDUP_REMOVED lines=9> */
[----:B------:R-:W-:Y:S04]  /*4bc80*/  STL.64 [R1+0xec0], R24 ;  /* 0x000ec01801007387 */ /* 0x000fe80000100a00 */
[----:B------:R0:W-:Y:S04]  /*4bc90*/  STL.64 [R1+0xec8], R26 ;  /* 0x000ec81a01007387 */ /* 0x0001e80000100a00 */
[----:B0-----:R-:W4:Y:S02]  /*4bca0*/  LDL.LU.64 R26, [R1+0x5e58] ;  /* 0x005e5800011a7983 */ /* 0x001f240000300a00 */
        /* <DEDUP_REMOVED lines=15> */
[----:B------:R-:W4:-:S15]  /*4bda0*/  LDL.LU.64 R18, [R1+0x5e20] ;  /* 0x005e200001127983 */ /* 0x000f1e0000300a00 */
[----:B------:R-:W-:-:S06]  /*4bdb0*/  NOP ;  /* 0x0000000000007918 */ /* 0x000fcc0000000000 */
[----:B------:R-:W-:Y:S04]  /*4bdc0*/  STL.64 [R1+0xe90], R24 ;  /* 0x000e901801007387 */ /* 0x000fe80000100a00 */
[----:B------:R0:W-:Y:S04]  /*4bdd0*/  STL.64 [R1+0xe98], R26 ;  /* 0x000e981a01007387 */ /* 0x0001e80000100a00 */
[----:B0-----:R-:W3:Y:S04]  /*4bde0*/  LDL.LU.64 R26, [R1+0x5e18] ;  /* 0x005e1800011a7983 */ /* 0x001ee80000300a00 */
[----:B------:R-:W3:Y:S01]  /*4bdf0*/  LDL.LU.64 R24, [R1+0x5e10] ;  /* 0x005e100001187983 */ /* 0x000ee20000300a00 */
[----:B----4-:R-:W-:-:S02]  /*4be00*/  IMAD.MOV.U32 R4, RZ, RZ, R18 ;  /* 0x000000ffff047224 */ /* 0x010fc400078e0012 */
[----:B------:R-:W-:Y:S01]  /*4be10*/  IMAD.MOV.U32 R3, RZ, RZ, R19 ;  /* 0x000000ffff037224 */ /* 0x000fe200078e0013 */
[----:B---3--:R-:W-:-:S15]  /*4be20*/  HMMA.16816.F32 R24, R12, R18, R24 ;  /* 0x000000120c18723c */ /* 0x008fde0000001818 */
[----:B------:R-:W-:-:S08]  /*4be30*/  NOP ;  /* 0x0000000000007918 */ /* 0x000fd00000000000 */
[----:B------:R-:W-:Y:S04]  /*4be40*/  STL.64 [R1+0xe80], R24 ;  /* 0x000e801801007387 */ /* 0x000fe80000100a00 */
[----:B------:R0:W-:Y:S04]  /*4be50*/  STL.64 [R1+0xe88], R26 ;  /* 0x000e881a01007387 */ /* 0x0001e80000100a00 */
[----:B0-----:R-:W3:Y:S04]  /*4be60*/  LDL.LU.64 R26, [R1+0x5e08] ;  /* 0x005e0800011a7983 */ /* 0x001ee80000300a00 */
[----:B------:R-:W4:Y:S04]  /*4be70*/  LDL.64 R18, [R1+0x108] ;  /* 0x0001080001127983 */ /* 0x000f280000100a00 */
[----:B----4-:R0:W-:Y:S04]  /*4be80*/  STL.64 [R1+0x5db8], R18 ;  /* 0x005db81201007387 */ /* 0x0101e80000100a00 */
[----:B0-----:R-:W2:Y:S04]  /*4be90*/  LDL.64 R18, [R1+0x168] ;  /* 0x0001680001127983 */ /* 0x001ea80000100a00 */
[----:B------:R-:W-:Y:S04]  /*4bea0*/  STL.64 [R1+0x5d98], R6 ;  /* 0x005d980601007387 */ /* 0x000fe80000100a00 */
[----:B------:R2:W-:Y:S02]  /*4beb0*/  STL.64 [R1+0x5d90], R4 ;  /* 0x005d900401007387 */ /* 0x0005e40000100a00 */
[----:B--2---:R-:W-:Y:S07]  /*4bec0*/  HMMA.16816.F32 R4, R12, R18, R20 ;  /* 0x000000120c04723c */ /* 0x004fee0000001814 */
[----:B------:R-:W-:-:S02]  /*4bed0*/  IMAD.MOV.U32 R21, RZ, RZ, R18 ;  /* 0x000000ffff157224 */ /* 0x000fc400078e0012 */
[----:B------:R-:W-:-:S14]  /*4bee0*/  IMAD.MOV.U32 R20, RZ, RZ, R19 ;  /* 0x000000ffff147224 */ /* 0x000fdc00078e0013 */
[----:B------:R-:W-:Y:S04]  /*4bef0*/  STL.64 [R1+0xe70], R4 ;  /* 0x000e700401007387 */ /* 0x000fe80000100a00 */
[----:B------:R3:W-:Y:S04]  /*4bf00*/  STL.64 [R1+0xe78], R6 ;  /* 0x000e780601007387 */ /* 0x0007e80000100a00 */
[----:B------:R-:W2:Y:S01]  /*4bf10*/  LDL.64 R18, [R1+0x118] ;  /* 0x0001180001127983 */ /* 0x000ea20000100a00 */
[----:B---3--:R-:W-:Y:S03]  /*4bf20*/  HMMA.16816.F32 R4, R12, R26, R8 ;  /* 0x0000001a0c04723c */ /* 0x008fe60000001808 */
[----:B--2---:R0:W-:-:S15]  /*4bf30*/  STL.64 [R1+0x5dd0], R18 ;  /* 0x005dd01201007387 */ /* 0x0041de0000100a00 */
[----:B------:R-:W-:-:S05]  /*4bf40*/  NOP ;  /* 0x0000000000007918 */ /* 0x000fca0000000000 */
[----:B------:R-:W-:Y:S04]  /*4bf50*/  STL.64 [R1+0x1420], R4 ;  /* 0x0014200401007387 */ /* 0x000fe80000100a00 */
[----:B------:R-:W-:Y:S04]  /*4bf60*/  STL.64 [R1+0x1428], R6 ;  /* 0x0014280601007387 */ /* 0x000fe80000100a00 */
[----:B------:R-:W2:Y:S04]  /*4bf70*/  LDL.LU R16, [R1+0xcf0] ;  /* 0x000cf00001107983 */ /* 0x000ea80000300800 */
[----:B------:R-:W2:Y:S04]  /*4bf80*/  LDL.LU R17, [R1+0xcf4] ;  /* 0x000cf40001117983 */ /* 0x000ea80000300800 */
[----:B0-----:R-:W3:Y:S04]  /*4bf90*/  LDL.LU R18, [R1+0xcf8] ;  /* 0x000cf80001127983 */ /* 0x001ee80000300800 */
[----:B------:R-:W3:Y:S04]  /*4bfa0*/  LDL.LU R19, [R1+0xcfc] ;  /* 0x000cfc0001137983 */ /* 0x000ee80000300800 */
[----:B------:R-:W4:Y:S01]  /*4bfb0*/  LDL.LU R24, [R1+0xd10] ;  /* 0x000d100001187983 */ /* 0x000f220000300800 */
[----:B------:R-:W-:-:S03]  /*4bfc0*/  IMAD.MOV.U32 R23, RZ, RZ, R26 ;  /* 0x000000ffff177224 */ /* 0x000fc600078e001a */
[----:B------:R-:W4:Y:S01]  /*4bfd0*/  LDL.LU R25, [R1+0xd14] ;  /* 0x000d140001197983 */ /* 0x000f220000300800 */
[----:B------:R-:W-:-:S03]  /*4bfe0*/  IMAD.MOV.U32 R22, RZ, RZ, R27 ;  /* 0x000000ffff167224 */ /* 0x000fc600078e001b */
[----:B------:R-:W4:Y:S04]  /*4bff0*/  LDL.LU R26, [R1+0xd18] ;  /* 0x000d1800011a7983 */ /* 0x000f280000300800 */
[----:B------:R-:W4:Y:S04]  /*4c000*/  LDL.LU R27, [R1+0xd1c] ;  /* 0x000d1c00011b7983 */ /* 0x000f280000300800 */
[----:B---3--:R0:W-:Y:S04]  /*4c010*/  STL.64 [R1+0x5de0], R18 ;  /* 0x005de01201007387 */ /* 0x0081e80000100a00 */
[----:B--2---:R-:W-:Y:S04]  /*4c020*/  STL.64 [R1+0x5dd8], R16 ;  /* 0x005dd81001007387 */ /* 0x004fe80000100a00 */
[----:B0-----:R-:W2:Y:S04]  /*4c030*/  LDL.64 R18, [R1+0x138] ;  /* 0x0001380001127983 */ /* 0x001ea80000100a00 */
[----:B--2---:R0:W-:Y:S04]  /*4c040*/  STL.64 [R1+0x5df8], R18 ;  /* 0x005df81201007387 */ /* 0x0041e80000100a00 */
[----:B0-----:R-:W4:Y:S04]  /*4c050*/  LDL.64 R18, [R1+0x148] ;  /* 0x0001480001127983 */ /* 0x001f280000100a00 */
[----:B------:R-:W2:Y:S04]  /*4c060*/  LDL.LU R4, [R1+0x420] ;  /* 0x0004200001047983 */ /* 0x000ea80000300800 */
        /* <DEDUP_REMOVED lines=26> */
[----:B------:R0:W-:Y:S04]  /*4c210*/  STL.64 [R1+0x5d58], R22 ;  /* 0x005d581601007387 */ /* 0x0001e80000100a00 */
[----:B------:R-:W-:Y:S04]  /*4c220*/  STL.64 [R1+0x5d50], R20 ;  /* 0x005d501401007387 */ /* 0x000fe80000100a00 */
[----:B0-----:R-:W4:Y:S04]  /*4c230*/  LDL.64 R22, [R1+0x1b8] ;  /* 0x0001b80001167983 */ /* 0x001f280000100a00 */
[----:B----4-:R-:W-:Y:S04]  /*4c240*/  STL.64 [R1+0x5d60], R22 ;  /* 0x005d601601007387 */ /* 0x010fe80000100a00 */
        /* <DEDUP_REMOVED lines=14> */
[----:B------:R-:W4:Y:S02]  /*4c330*/  LDL.LU.64 R16, [R1+0x5dd8] ;  /* 0x005dd80001107983 */ /* 0x000f240000300a00 */
[----:B----4-:R-:W-:-:S15]  /*4c340*/  HMMA.16816.F32 R16, R12, R26, R16 ;  /* 0x0000001a0c10723c */ /* 0x010fde0000001810 */
[----:B------:R-:W-:-:S08]  /*4c350*/  NOP ;  /* 0x0000000000007918 */ /* 0x000fd00000000000 */
[----:B------:R-:W-:Y:S04]  /*4c360*/  STL.64 [R1+0x13f0], R16 ;  /* 0x0013f01001007387 */ /* 0x000fe80000100a00 */
[----:B------:R0:W-:Y:S04]  /*4c370*/  STL.64 [R1+0x13f8], R18 ;  /* 0x0013f81201007387 */ /* 0x0001e80000100a00 */
[----:B0-----:R-:W2:Y:S04]  /*4c380*/  LDL.LU.64 R18, [R1+0x5dd0] ;  /* 0x005dd00001127983 */ /* 0x001ea80000300a00 */
[----:B------:R-:W-:Y:S01]  /*4c390*/  STL.64 [R1+0x5ca8], R26 ;  /* 0x005ca81a01007387 */ /* 0x000fe20000100a00 */
        /* <DEDUP_REMOVED lines=25> */
[----:B------:R-:W3:Y:S04]  /*4c530*/  LDL.LU.64 R6, [R1+0x5d98] ;  /* 0x005d980001067983 */ /* 0x000ee80000300a00 */
[----:B------:R-:W2:Y:S04]  /*4c540*/  LDL.LU.64 R4, [R1+0x5d90] ;  /* 0x005d900001047983 */ /* 0x000ea80000300a00 */
[----:B------:R-:W3:Y:S04]  /*4c550*/  LDL.LU.64 R18, [R1+0x5d88] ;  /* 0x005d880001127983 */ /* 0x000ee80000300a00 */
[----:B------:R-:W3:Y:S08]  /*4c560*/  LDL.LU.64 R16, [R1+0x5d80] ;  /* 0x005d800001107983 */ /* 0x000ef00000300a00 */
[----:B------:R0:W-:Y:S04]  /*4c570*/  STL.64 [R1+0x480], R12 ;  /* 0x0004800c01007387 */ /* 0x0001e80000100a00 */
[----:B------:R1:W-:Y:S04]  /*4c580*/  STL.64 [R1+0x488], R14 ;  /* 0x0004880e01007387 */ /* 0x0003e80000100a00 */
[----:B0-----:R-:W4:Y:S04]  /*4c590*/  LDL.LU R12, [R1+0x3d0] ;  /* 0x0003d000010c7983 */ /* 0x001f280000300800 */
[----:B------:R-:W4:Y:S04]  /*4c5a0*/  LDL.LU R13, [R1+0x3d4] ;  /* 0x0003d400010d7983 */ /* 0x000f280000300800 */
[----:B-1----:R-:W4:Y:S04]  /*4c5b0*/  LDL.LU R14, [R1+0x3d8] ;  /* 0x0003d800010e7983 */ /* 0x002f280000300800 */
[----:B------:R-:W4:Y:S01]  /*4c5c0*/  LDL.LU R15, [R1+0x3dc] ;  /* 0x0003dc00010f7983 */ /* 0x000f220000300800 */
[----:B---3--:R-:W-:-:S15]  /*4c5d0*/  HMMA.16816.F32 R8, R16, R6, R8 ;  /* 0x000000061008723c */ /* 0x008fde0000001808 */
[----:B------:R-:W-:-:S08]  /*4c5e0*/  NOP ;  /* 0x0000000000007918 */ /* 0x000fd00000000000 */
[----:B------:R-:W-:Y:S04]  /*4c5f0*/  STL.64 [R1+0x420], R8 ;  /* 0x0004200801007387 */ /* 0x000fe80000100a00 */
[----:B------:R0:W-:Y:S04]  /*4c600*/  STL.64 [R1+0x428], R10 ;  /* 0x0004280a01007387 */ /* 0x0001e80000100a00 */
[----:B0-----:R-:W4:Y:S02]  /*4c610*/  LDL.LU.64 R10, [R1+0x5d78] ;  /* 0x005d7800010a7983 */ /* 0x001f240000300a00 */
[----:B----4-:R-:W-:Y:S06]  /*4c620*/  HMMA.16816.F32 R12, R16, R10, R12 ;  /* 0x0000000a100c723c */ /* 0x010fec000000180c */
[----:B------:R0:W-:Y:S04]  /*4c630*/  STL.64 [R1+0x5c58], R10 ;  /* 0x005c580a01007387 */ /* 0x0001e80000100a00 */
[----:B------:R-:W3:-:S13]  /*4c640*/  LDL.LU R8, [R1+0xbe0] ;  /* 0x000be00001087983 */ /* 0x000eda0000300800 */
[----:B------:R-:W-:Y:S04]  /*4c650*/  STL.64 [R1+0x3e0], R12 ;  /* 0x0003e00c01007387 */ /* 0x000fe80000100a00 */
[----:B------:R-:W-:Y:S04]  /*4c660*/  STL.64 [R1+0x3e8], R14 ;  /* 0x0003e80e01007387 */ /* 0x000fe80000100a00 */
[----:B--2---:R-:W1:Y:S04]  /*4c670*/  LDSM.16.MT88.4 R12, [R5+UR4+0x4200] ;  /* 0x00420004050c783b */ /* 0x004e680008004200 */
[----:B------:R-:W3:Y:S04]  /*4c680*/  LDL.LU R9, [R1+0xbe4] ;  /* 0x000be40001097983 */ /* 0x000ee80000300800 */
[----:B0-----:R-:W3:Y:S04]  /*4c690*/  LDL.LU R10, [R1+0xbe8] ;  /* 0x000be800010a7983 */ /* 0x001ee80000300800 */
[----:B------:R-:W3:Y:S04]  /*4c6a0*/  LDL.LU R11, [R1+0xbec] ;  /* 0x000bec00010b7983 */ /* 0x000ee80000300800 */
[----:B------:R-:W-:Y:S04]  /*4c6b0*/  STL.64 [R1+0x5d30], R6 ;  /* 0x005d300601007387 */ /* 0x000fe80000100a00 */
[----:B------:R-:W-:Y:S04]  /*4c6c0*/  STL [R1+0x5d28], R5 ;  /* 0x005d280501007387 */ /* 0x000fe80000100800 */
[----:B-1----:R0:W-:Y:S04]  /*4c6d0*/  STL.64 [R1+0x5b58], R14 ;  /* 0x005b580e01007387 */ /* 0x0021e80000100a00 */
[----:B------:R-:W-:Y:S04]  /*4c6e0*/  STL.64 [R1+0x5b50], R12 ;  /* 0x005b500c01007387 */ /* 0x000fe80000100a00 */
[----:B0-----:R-:W2:Y:S01]  /*4c6f0*/  LDL.64 R14, [R1+0xf8] ;  /* 0x0000f800010e7983 */ /* 0x001ea20000100a00 */
[C---:B------:R-:W-:Y:S03]  /*4c700*/  HMMA.16816.F32 R20, R16.reuse, R22, R24 ;  /* 0x000000161014723c */ /* 0x040fe60000001818 */
[----:B--2---:R0:W-:Y:S04]  /*4c710*/  STL.64 [R1+0x5c70], R14 ;  /* 0x005c700e01007387 */ /* 0x0041e80000100a00 */
[----:B0-----:R-:W2:Y:S04]  /*4c720*/  LDL R14, [R1+0x1a8] ;  /* 0x0001a800010e7983 */ /* 0x001ea80000100800 */
[----:B------:R-:W2:Y:S04]  /*4c730*/  LDL R15, [R1+0x1ac] ;  /* 0x0001ac00010f7983 */ /* 0x000ea80000100800 */
[----:B------:R-:W4:Y:S04]  /*4c740*/  LDL.LU.64 R26, [R1+0x5d70] ;  /* 0x005d7000011a7983 */ /* 0x000f280000300a00 */
[----:B------:R-:W4:Y:S04]  /*4c750*/  LDL.LU.64 R24, [R1+0x5d68] ;  /* 0x005d680001187983 */ /* 0x000f280000300a00 */
[----:B------:R-:W-:Y:S04]  /*4c760*/  STL.64 [R1+0xd30], R20 ;  /* 0x000d301401007387 */ /* 0x000fe80000100a00 */
[----:B------:R0:W-:Y:S04]  /*4c770*/  STL.64 [R1+0xd38], R22 ;  /* 0x000d381601007387 */ /* 0x0001e80000100a00 */
[----:B0-----:R-:W3:Y:S02]  /*4c780*/  LDL.LU.64 R22, [R1+0x5d60] ;  /* 0x005d600001167983 */ /* 0x001ee40000300a00 */
[----:B---3--:R-:W-:-:S15]  /*4c790*/  HMMA.16816.F32 R8, R16, R22, R8 ;  /* 0x000000161008723c */ /* 0x008fde0000001808 */
[----:B------:R-:W-:-:S08]  /*4c7a0*/  NOP ;  /* 0x0000000000007918 */ /* 0x000fd00000000000 */
[----:B------:R0:W-:Y:S04]  /*4c7b0*/  STL.64 [R1+0xd20], R8 ;  /* 0x000d200801007387 */ /* 0x0001e80000100a00 */
[----:B------:R-:W-:Y:S01]  /*4c7c0*/  STL.64 [R1+0xd28], R10 ;  /* 0x000d280a01007387 */ /* 0x000fe20000100a00 */
[----:B0-----:R-:W-:Y:S02]  /*4c7d0*/  IMAD.MOV.U32 R9, RZ, RZ, R22 ;  /* 0x000000ffff097224 */ /* 0x001fe400078e0016 */
[----:B------:R-:W-:Y:S02]  /*4c7e0*/  IMAD.MOV.U32 R8, RZ, RZ, R23 ;  /* 0x000000ffff087224 */ /* 0x000fe400078e0017 */
[----:B------:R-:W3:Y:S04]  /*4c7f0*/  LDL.LU.64 R22, [R1+0x5d58] ;  /* 0x005d580001167983 */ /* 0x000ee80000300a00 */
[----:B------:R-:W3:Y:S04]  /*4c800*/  LDL.LU.64 R20, [R1+0x5d50] ;  /* 0x005d500001147983 */ /* 0x000ee80000300a00 */
[----:B------:R0:W-:Y:S04]  /*4c810*/  STL.64 [R1+0x5ca0], R8 ;  /* 0x005ca00801007387 */ /* 0x0001e80000100a00 */
[----:B0-----:R-:W2:Y:S04]  /*4c820*/  LDL.LU R8, [R1+0xbd0] ;  /* 0x000bd00001087983 */ /* 0x001ea80000300800 */
[----:B------:R-:W2:Y:S04]  /*4c830*/  LDL.LU R9, [R1+0xbd4] ;  /* 0x000bd40001097983 */ /* 0x000ea80000300800 */
[----:B------:R-:W2:Y:S04]  /*4c840*/  LDL.LU R10, [R1+0xbd8] ;  /* 0x000bd800010a7983 */ /* 0x000ea80000300800 */
[----:B------:R-:W2:Y:S02]  /*4c850*/  LDL.LU R11, [R1+0xbdc] ;  /* 0x000bdc00010b7983 */ /* 0x000ea40000300800 */
[----:B--2---:R-:W-:Y:S07]  /*4c860*/  HMMA.16816.F32 R8, R16, R14, R8 ;  /* 0x0000000e1008723c */ /* 0x004fee0000001808 */
[----:B----4-:R-:W-:-:S02]  /*4c870*/  IMAD.MOV.U32 R14, RZ, RZ, R27 ;  /* 0x000000ffff0e7224 */ /* 0x010fc400078e001b */
[----:B------:R-:W-:Y:S02]  /*4c880*/  IMAD.MOV.U32 R15, RZ, RZ, R26 ;  /* 0x000000ffff0f7224 */ /* 0x000fe400078e001a */
[----:B------:R-:W-:Y:S02]  /*4c890*/  IMAD.MOV.U32 R26, RZ, RZ, R29 ;  /* 0x000000ffff1a7224 */ /* 0x000fe400078e001d */
[----:B------:R-:W-:-:S10]  /*4c8a0*/  IMAD.MOV.U32 R27, RZ, RZ, R28 ;  /* 0x000000ffff1b7224 */ /* 0x000fd400078e001c */
[----:B------:R0:W-:Y:S04]  /*4c8b0*/  STL.64 [R1+0xd10], R8 ;  /* 0x000d100801007387 */ /* 0x0001e80000100a00 */
[----:B------:R1:W-:Y:S04]  /*4c8c0*/  STL.64 [R1+0xd18], R10 ;  /* 0x000d180a01007387 */ /* 0x0003e80000100a00 */
[----:B------:R2:W-:Y:S04]  /*4c8d0*/  STL.64 [R1+0x5cc0], R26 ;  /* 0x005cc01a01007387 */ /* 0x0005e80000100a00 */
[----:B0-----:R-:W4:Y:S04]  /*4c8e0*/  LDL.LU R8, [R1+0xb50] ;  /* 0x000b500001087983 */ /* 0x001f280000300800 */
[----:B------:R-:W4:Y:S04]  /*4c8f0*/  LDL.LU R9, [R1+0xb54] ;  /* 0x000b540001097983 */ /* 0x000f280000300800 */
[----:B-1----:R-:W3:Y:S04]  /*4c900*/  LDL.LU R10, [R1+0xb58] ;  /* 0x000b5800010a7983 */ /* 0x002ee80000300800 */
[----:B------:R-:W3:Y:S01]  /*4c910*/  LDL.LU R11, [R1+0xb5c] ;  /* 0x000b5c00010b7983 */ /* 0x000ee20000300800 */
[----:B--2---:R-:W-:-:S02]  /*4c920*/  IMAD.MOV.U32 R26, RZ, RZ, R25 ;  /* 0x000000ffff1a7224 */ /* 0x004fc400078e0019 */
[----:B------:R-:W-:-:S05]  /*4c930*/  IMAD.MOV.U32 R27, RZ, RZ, R24 ;  /* 0x000000ffff1b7224 */ /* 0x000fca00078e0018 */
[----:B------:R-:W-:Y:S04]  /*4c940*/  STL.64 [R1+0x5cd8], R26 ;  /* 0x005cd81a01007387 */ /* 0x000fe80000100a00 */
[----:B---3--:R-:W-:Y:S04]  /*4c950*/  STL.64 [R1+0x5cb8], R10 ;  /* 0x005cb80a01007387 */ /* 0x008fe80000100a00 */
[----:B----4-:R0:W-:Y:S04]  /*4c960*/  STL.64 [R1+0x5cb0], R8 ;  /* 0x005cb00801007387 */ /* 0x0101e80000100a00 */
[----:B0-----:R-:W2:Y:S04]  /*4c970*/  LDL.LU R8, [R1+0xb60] ;  /* 0x000b600001087983 */ /* 0x001ea80000300800 */
[----:B------:R-:W2:Y:S04]  /*4c980*/  LDL.LU R9, [R1+0xb64] ;  /* 0x000b640001097983 */ /* 0x000ea80000300800 */
[----:B------:R-:W3:Y:S04]  /*4c990*/  LDL.LU R10, [R1+0xb68] ;  /* 0x000b6800010a7983 */ /* 0x000ee80000300800 */
[----:B------:R-:W3:Y:S01]  /*4c9a0*/  LDL.LU R11, [R1+0xb6c] ;  /* 0x000b6c00010b7983 */ /* 0x000ee20000300800 */
[----:B------:R-:W-:-:S02]  /*4c9b0*/  IMAD.MOV.U32 R26, RZ, RZ, R23 ;  /* 0x000000ffff1a7224 */ /* 0x000fc400078e0017 */
[----:B------:R-:W-:-:S05]  /*4c9c0*/  IMAD.MOV.U32 R27, RZ, RZ, R22 ;  /* 0x000000ffff1b7224 */ /* 0x000fca00078e0016 */
        /* <DEDUP_REMOVED lines=20> */
[----:B------:R-:W2:Y:S01]  /*4cb10*/  LDL.LU R7, [R1+0xbbc] ;  /* 0x000bbc0001077983 */ /* 0x000ea20000300800 */
[----:B------:R-:W-:-:S03]  /*4cb20*/  IMAD.MOV.U32 R27, RZ, RZ, R3 ;  /* 0x000000ffff1b7224 */ /* 0x000fc600078e0003 */
[----:B--2---:R0:W-:Y:S04]  /*4cb30*/  STL.64 [R1+0x5d40], R6 ;  /* 0x005d400601007387 */ /* 0x0041e80000100a00 */
[----:B----4-:R-:W-:Y:S04]  /*4cb40*/  STL.64 [R1+0x5d38], R4 ;  /* 0x005d380401007387 */ /* 0x010fe80000100a00 */
[----:B0-----:R-:W2:Y:S04]  /*4cb50*/  LDL.64 R6, [R1+0x198] ;  /* 0x0001980001067983 */ /* 0x001ea80000100a00 */
[----:B------:R0:W-:Y:S04]  /*4cb60*/  STL.64 [R1+0x5d20], R26 ;  /* 0x005d201a01007387 */ /* 0x0001e80000100a00 */
[----:B0-----:R-:W4:Y:S04]  /*4cb70*/  LDL.64 R26, [R1+0x188] ;  /* 0x00018800011a7983 */ /* 0x001f280000100a00 */
[----:B----4-:R0:W-:Y:S04]  /*4cb80*/  STL.64 [R1+0x5d48], R26 ;  /* 0x005d481a01007387 */ /* 0x0101e80000100a00 */
[----:B------:R-:W2:Y:S04]  /*4cb90*/  LDL.LU R24, [R1+0xbc0] ;  /* 0x000bc00001187983 */ /* 0x000ea80000300800 */
[----:B------:R-:W2:Y:S04]  /*4cba0*/  LDL.LU R25, [R1+0xbc4] ;  /* 0x000bc40001197983 */ /* 0x000ea80000300800 */
[----:B0-----:R-:W2:Y:S04]  /*4cbb0*/  LDL.LU R26, [R1+0xbc8] ;  /* 0x000bc800011a7983 */ /* 0x001ea80000300800 */
        /* <DEDUP_REMOVED lines=14> */
[----:B------:R-:W4:Y:S04]  /*4cca0*/  LDL.LU R20, [R1+0x3c0] ;  /* 0x0003c00001147983 */ /* 0x000f280000300800 */
[----:B------:R-:W4:Y:S04]  /*4ccb0*/  LDL.LU R21, [R1+0x3c4] ;  /* 0x0003c40001157983 */ /* 0x000f280000300800 */
[----:B------:R-:W3:Y:S04]  /*4ccc0*/  LDL.LU R22, [R1+0x3c8] ;  /* 0x0003c80001167983 */ /* 0x000ee80000300800 */
[----:B------:R-:W3:Y:S01]  /*4ccd0*/  LDL.LU R23, [R1+0x3cc] ;  /* 0x0003cc0001177983 */ /* 0x000ee20000300800 */
[----:B--2---:R-:W-:Y:S03]  /*4cce0*/  HMMA.16816.F32 R24, R16, R6, R24 ;  /* 0x000000061018723c */ /* 0x004fe60000001818 */
[----:B---3--:R-:W-:Y:S04]  /*4ccf0*/  STL.64 [R1+0x5c80], R22 ;  /* 0x005c801601007387 */ /* 0x008fe80000100a00 */
[----:B----4-:R0:W-:Y:S04]  /*4cd00*/  STL.64 [R1+0x5c78], R20 ;  /* 0x005c781401007387 */ /* 0x0101e80000100a00 */
        /* <DEDUP_REMOVED lines=23> */
[----:B------:R1:W-:Y:S01]  /*4ce80*/  STL.64 [R1+0xcf8], R6 ;  /* 0x000cf80601007387 */ /* 0x0003e20000100a00 */
[----:B0-----:R-:W-:-:S03]  /*4ce90*/  IMAD.MOV.U32 R4, RZ, RZ, R26 ;  /* 0x000000ffff047224 */ /* 0x001fc600078e001a */
[----:B-1----:R-:W3:Y:S04]  /*4cea0*/  LDL.LU.64 R6, [R1+0x5d30] ;  /* 0x005d300001067983 */ /* 0x002ee80000300a00 */
[----:B------:R-:W4:Y:S04]  /*4ceb0*/  LDL.LU R5, [R1+0x5d28] ;  /* 0x005d280001057983 */ /* 0x000f280000300800 */
        /* <DEDUP_REMOVED lines=38> */
[----:B------:R0:W-:Y:S04]  /*4d120*/  STL.64 [R1+0x1380], R8 ;  /* 0x0013800801007387 */ /* 0x0001e80000100a00 */
[----:B------:R-:W-:Y:S04]  /*4d130*/  STL.64 [R1+0x1388], R10 ;  /* 0x0013880a01007387 */ /* 0x000fe80000100a00 */
[----:B0-----:R-:W2:Y:S04]  /*4d140*/  LDL.LU.64 R8, [R1+0x5ca0] ;  /* 0x005ca00001087983 */ /* 0x001ea80000300a00 */
[----:B------:R0:W-:Y:S04]  /*4d150*/  STL.64 [R1+0x5c10], R26 ;  /* 0x005c101a01007387 */ /* 0x0001e80000100a00 */
[----:B0-----:R-:W3:Y:S01]  /*4d160*/  LDL.64 R26, [R1+0x1a8] ;  /* 0x0001a800011a7983 */ /* 0x001ee20000100a00 */
[----:B------:R-:W-:Y:S03]  /*4d170*/  HMMA.16816.F32 R12, R16, R14, R20 ;  /* 0x0000000e100c723c */ /* 0x000fe60000001814 */
[----:B---3--:R2:W-:Y:S02]  /*4d180*/  STL.64 [R1+0x5c20], R26 ;  /* 0x005c201a01007387 */ /* 0x0085e40000100a00 */
[----:B--2---:R-:W-:-:S02]  /*4d190*/  IMAD.MOV.U32 R26, RZ, RZ, R9 ;  /* 0x000000ffff1a7224 */ /* 0x004fc400078e0009 */
[----:B------:R-:W-:Y:S02]  /*4d1a0*/  IMAD.MOV.U32 R27, RZ, RZ, R8 ;  /* 0x000000ffff1b7224 */ /* 0x000fe400078e0008 */
[----:B------:R-:W2:Y:S04]  /*4d1b0*/  LDL.LU R8, [R1+0x380] ;  /* 0x0003800001087983 */ /* 0x000ea80000300800 */
[----:B------:R-:W2:Y:S04]  /*4d1c0*/  LDL.LU R9, [R1+0x384] ;  /* 0x0003840001097983 */ /* 0x000ea80000300800 */
[----:B------:R-:W2:Y:S04]  /*4d1d0*/  LDL.LU R10, [R1+0x388] ;  /* 0x00038800010a7983 */ /* 0x000ea80000300800 */
[----:B------:R-:W2:Y:S04]  /*4d1e0*/  LDL.LU R11, [R1+0x38c] ;  /* 0x00038c00010b7983 */ /* 0x000ea80000300800 */
[----:B------:R0:W-:Y:S04]  /*4d1f0*/  STL.64 [R1+0x5c38], R26 ;  /* 0x005c381a01007387 */ /* 0x0001e80000100a00 */
[----:B0-----:R-:W3:Y:S04]  /*4d200*/  LDL.64 R26, [R1+0x8] ;  /* 0x00000800011a7983 */ /* 0x001ee80000100a00 */
[----:B---3--:R0:W-:Y:S04]  /*4d210*/  STL.64 [R1+0x5c50], R26 ;  /* 0x005c501a01007387 */ /* 0x0081e80000100a00 */
[----:B------:R-:W3:Y:S04]  /*4d220*/  LDL.LU R24, [R1+0x370] ;  /* 0x0003700001187983 */ /* 0x000ee80000300800 */
[----:B------:R-:W3:Y:S04]  /*4d230*/  LDL.LU R25, [R1+0x374] ;  /* 0x0003740001197983 */ /* 0x000ee80000300800 */
[----:B0-----:R-:W3:Y:S04]  /*4d240*/  LDL.LU R26, [R1+0x378] ;  /* 0x00037800011a7983 */ /* 0x001ee80000300800 */
[----:B------:R-:W3:Y:S04]  /*4d250*/  LDL.LU R27, [R1+0x37c] ;  /* 0x00037c00011b7983 */ /* 0x000ee80000300800 */
[----:B------:R-:W4:Y:S04]  /*4d260*/  LDL.LU.64 R22, [R1+0x5c98] ;  /* 0x005c980001167983 */ /* 0x000f280000300a00 */
[----:B------:R-:W4:Y:S04]  /*4d270*/  LDL.LU.64 R20, [R1+0x5c90] ;  /* 0x005c900001147983 */ /* 0x000f280000300a00 */
        /* <DEDUP_REMOVED lines=11> */
[----:B------:R-:W2:Y:S04]  /*4d330*/  LDL.LU.64 R22, [R1+0x5c68] ;  /* 0x005c680001167983 */ /* 0x000ea80000300a00 */
[----:B------:R-:W2:-:S15]  /*4d340*/  LDL.LU.64 R20, [R1+0x5c60] ;  /* 0x005c600001147983 */ /* 0x000e9e0000300a00 */
[----:B------:R-:W-:-:S02]  /*4d350*/  NOP ;  /* 0x0000000000007918 */ /* 0x000fc40000000000 */
[----:B------:R-:W-:Y:S04]  /*4d360*/  STL.64 [R1+0x3d0], R16 ;  /* 0x0003d01001007387 */ /* 0x000fe80000100a00 */
[----:B------:R0:W-:Y:S02]  /*4d370*/  STL.64 [R1+0x3d8], R18 ;  /* 0x0003d81201007387 */ /* 0x0001e40000100a00 */
[----:B0-----:R-:W-:Y:S02]  /*4d380*/  IMAD.MOV.U32 R18, RZ, RZ, R4 ;  /* 0x000000ffff127224 */ /* 0x001fe400078e0004 */
[----:B------:R-:W-:-:S05]  /*4d390*/  IMAD.MOV.U32 R19, RZ, RZ, R3 ;  /* 0x000000ffff137224 */ /* 0x000fca00078e0003 */
        /* <DEDUP_REMOVED lines=18> */
[----:B------:R0:W-:Y:S04]  /*4d4c0*/  STL.64 [R1+0x5b70], R14 ;  /* 0x005b700e01007387 */ /* 0x0001e80000100a00 */
[----:B------:R-:W3:Y:S04]  /*4d4d0*/  LDL.LU R12, [R1+0x320] ;  /* 0x00032000010c7983 */ /* 0x000ee80000300800 */
[----:B------:R-:W3:Y:S04]  /*4d4e0*/  LDL.LU R13, [R1+0x324] ;  /* 0x00032400010d7983 */ /* 0x000ee80000300800 */
[----:B0-----:R-:W3:Y:S04]  /*4d4f0*/  LDL.LU R14, [R1+0x328] ;  /* 0x00032800010e7983 */ /* 0x001ee80000300800 */
[----:B------:R-:W3:Y:S04]  /*4d500*/  LDL.LU R15, [R1+0x32c] ;  /* 0x00032c00010f7983 */ /* 0x000ee80000300800 */
[----:B------:R-:W-:Y:S04]  /*4d510*/  STL.64 [R1+0x3c0], R8 ;  /* 0x0003c00801007387 */ /* 0x000fe80000100a00 */
[----:B------:R0:W-:Y:S04]  /*4d520*/  STL.64 [R1+0x3c8], R10 ;  /* 0x0003c80a01007387 */ /* 0x0001e80000100a00 */
[----:B0-----:R-:W4:Y:S02]  /*4d530*/  LDL.LU.64 R10, [R1+0x5c58] ;  /* 0x005c5800010a7983 */ /* 0x001f240000300a00 */
[----:B----4-:R-:W-:-:S15]  /*4d540*/  HMMA.16816.F32 R24, R20, R10, R24 ;  /* 0x0000000a1418723c */ /* 0x010fde0000001818 */
        /* <DEDUP_REMOVED lines=13> */
[----:B------:R-:W-:Y:S04]  /*4d620*/  STL [R1+0x5b34], R3 ;  /* 0x005b340301007387 */ /* 0x000fe80000100800 */
[----:B------:R-:W-:Y:S01]  /*4d630*/  STL [R1+0x5b30], R29 ;  /* 0x005b301d01007387 */ /* 0x000fe20000100800 */
[----:B--2---:R-:W-:Y:S03]  /*4d640*/  HMMA.16816.F32 R24, R20, R26, R16 ;  /* 0x0000001a1418723c */ /* 0x004fe60000001810 */
[----:B------:R-:W2:Y:S04]  /*4d650*/  LDL.LU.64 R18, [R1+0x5c30] ;  /* 0x005c300001127983 */ /* 0x000ea80000300a00 */
[----:B------:R-:W2:-:S15]  /*4d660*/  LDL.LU.64 R16, [R1+0x5c28] ;  /* 0x005c280001107983 */ /* 0x000e9e0000300a00 */
[----:B------:R-:W-:-:S01]  /*4d670*/  NOP ;  /* 0x0000000000007918 */ /* 0x000fc20000000000 */
[----:B------:R-:W-:Y:S04]  /*4d680*/  STL.64 [R1+0x1340], R24 ;  /* 0x0013401801007387 */ /* 0x000fe80000100a00 */
[----:B------:R0:W-:Y:S04]  /*4d690*/  STL.64 [R1+0x1348], R26 ;  /* 0x0013481a01007387 */ /* 0x0001e80000100a00 */
[----:B0-----:R-:W2:Y:S02]  /*4d6a0*/  LDL.LU.64 R26, [R1+0x5c20] ;  /* 0x005c2000011a7983 */ /* 0x001ea40000300a00 */
[----:B--2---:R-:W-:Y:S06]  /*4d6b0*/  HMMA.16816.F32 R16, R20, R26, R16 ;  /* 0x0000001a1410723c */ /* 0x004fec0000001810 */
[----:B------:R-:W-:-:S02]  /*4d6c0*/  IMAD.MOV.U32 R29, RZ, RZ, R26 ;  /* 0x000000ffff1d7224 */ /* 0x000fc400078e001a */
[----:B------:R-:W-:-:S15]  /*4d6d0*/  IMAD.MOV.U32 R24, RZ, RZ, R27 ;  /* 0x000000ffff187224 */ /* 0x000fde00078e001b */
[----:B------:R-:W-:Y:S04]  /*4d6e0*/  STL.64 [R1+0x1330], R16 ;  /* 0x0013301001007387 */ /* 0x000fe80000100a00 */
[----:B------:R0:W-:Y:S04]  /*4d6f0*/  STL.64 [R1+0x1338], R18 ;  /* 0x0013381201007387 */ /* 0x0001e80000100a00 */
[----:B0-----:R-:W3:Y:S04]  /*4d700*/  LDL.LU.64 R18, [R1+0x5c18] ;  /* 0x005c180001127983 */ /* 0x001ee80000300a00 */
[----:B------:R-:W2:Y:S04]  /*4d710*/  LDL.LU.64 R26, [R1+0x5c10] ;  /* 0x005c1000011a7983 */ /* 0x000ea80000300a00 */
[----:B------:R0:W-:Y:S01]  /*4d720*/  STL [R1+0x5b48], R24 ;  /* 0x005b481801007387 */ /* 0x0001e20000100800 */
[----:B------:R-:W-:-:S02]  /*4d730*/  IMAD.MOV.U32 R10, RZ, RZ, R2 ;  /* 0x000000ffff0a7224 */ /* 0x000fc400078e0002 */
[----:B------:R-:W-:Y:S01]  /*4d740*/  IMAD.MOV.U32 R11, RZ, RZ, R0 ;  /* 0x000000ffff0b7224 */ /* 0x000fe200078e0000 */
[----:B--2---:R1:W-:Y:S04]  /*4d750*/  STL.64 [R1+0x5bf0], R26 ;  /* 0x005bf01a01007387 */ /* 0x0043e80000100a00 */
[----:B0-----:R-:W2:Y:S04]  /*4d760*/  LDL.LU R24, [R1+0x330] ;  /* 0x0003300001187983 */ /* 0x001ea80000300800 */
[----:B------:R-:W2:Y:S04]  /*4d770*/  LDL.LU R25, [R1+0x334] ;  /* 0x0003340001197983 */ /* 0x000ea80000300800 */
[----:B-1----:R-:W2:Y:S04]  /*4d780*/  LDL.LU R26, [R1+0x338] ;  /* 0x00033800011a7983 */ /* 0x002ea80000300800 */
[----:B------:R-:W2:Y:S04]  /*4d790*/  LDL.LU R27, [R1+0x33c] ;  /* 0x00033c00011b7983 */ /* 0x000ea80000300800 */
[----:B------:R-:W-:Y:S01]  /*4d7a0*/  STL [R1+0x5b44], R29 ;  /* 0x005b441d01007387 */ /* 0x000fe20000100800 */
[C---:B--2---:R-:W-:Y:S06]  /*4d7b0*/  HMMA.16816.F32 R24, R20.reuse, R10, R24 ;  /* 0x0000000a1418723c */ /* 0x044fec0000001818 */
[----:B---3--:R-:W-:Y:S01]  /*4d7c0*/  HMMA.16816.F32 R8, R20, R18, R12 ;  /* 0x000000121408723c */ /* 0x008fe2000000180c */
[----:B------:R-:W2:Y:S04]  /*4d7d0*/  LDL.64 R14, [R1+0x108] ;  /* 0x00010800010e7983 */ /* 0x000ea80000100a00 */
[----:B------:R-:W0:-:S12]  /*4d7e0*/  LDSM.16.MT88.4 R16, [R5+UR4+0x4280] ;  /* 0x004280040510783b */ /* 0x000e180008004200 */
[----:B------:R-:W-:Y:S04]  /*4d7f0*/  STL.64 [R1+0x1320], R24 ;  /* 0x0013201801007387 */ /* 0x000fe80000100a00 */
[----:B------:R-:W-:Y:S04]  /*4d800*/  STL.64 [R1+0x1328], R26 ;  /* 0x0013281a01007387 */ /* 0x000fe80000100a00 */
[----:B--2---:R1:W-:Y:S04]  /*4d810*/  STL.64 [R1+0x5b78], R14 ;  /* 0x005b780e01007387 */ /* 0x0043e80000100a00 */
[----:B------:R-:W-:Y:S04]  /*4d820*/  STL.64 [R1+0x1310], R8 ;  /* 0x0013100801007387 */ /* 0x000fe80000100a00 */
[----:B------:R-:W-:Y:S04]  /*4d830*/  STL.64 [R1+0x1318], R10 ;  /* 0x0013180a01007387 */ /* 0x000fe80000100a00 */
[----:B-1----:R-:W2:Y:S04]  /*4d840*/  LDL.64 R14, [R1+0x118] ;  /* 0x00011800010e7983 */ /* 0x002ea80000100a00 */
[----:B--2---:R1:W-:Y:S04]  /*4d850*/  STL.64 [R1+0x5b90], R14 ;  /* 0x005b900e01007387 */ /* 0x0043e80000100a00 */
[----:B------:R-:W2:Y:S04]  /*4d860*/  LDL.LU R12, [R1+0xa00] ;  /* 0x000a0000010c7983 */ /* 0x000ea80000300800 */
[----:B------:R-:W2:Y:S04]  /*4d870*/  LDL.LU R13, [R1+0xa04] ;  /* 0x000a0400010d7983 */ /* 0x000ea80000300800 */
[----:B-1----:R-:W3:Y:S04]  /*4d880*/  LDL.LU R14, [R1+0xa08] ;  /* 0x000a0800010e7983 */ /* 0x002ee80000300800 */
[----:B------:R-:W3:Y:S04]  /*4d890*/  LDL.LU R15, [R1+0xa0c] ;  /* 0x000a0c00010f7983 */ /* 0x000ee80000300800 */
[----:B---3--:R1:W-:Y:S04]  /*4d8a0*/  STL.64 [R1+0x5ba0], R14 ;  /* 0x005ba00e01007387 */ /* 0x0083e80000100a00 */
[----:B--2---:R-:W-:Y:S04]  /*4d8b0*/  STL.64 [R1+0x5b98], R12 ;  /* 0x005b980c01007387 */ /* 0x004fe80000100a00 */
[----:B-1----:R-:W2:Y:S04]  /*4d8c0*/  LDL.64 R14, [R1+0x138] ;  /* 0x00013800010e7983 */ /* 0x002ea80000100a00 */
[----:B--2---:R1:W-:Y:S04]  /*4d8d0*/  STL.64 [R1+0x5bb8], R14 ;  /* 0x005bb80e01007387 */ /* 0x0043e80000100a00 */
[----:B-1----:R-:W2:Y:S04]  /*4d8e0*/  LDL.64 R14, [R1+0x148] ;  /* 0x00014800010e7983 */ /* 0x002ea80000100a00 */
[----:B--2---:R-:W-:Y:S04]  /*4d8f0*/  STL.64 [R1+0x5bc8], R14 ;  /* 0x005bc80e01007387 */ /* 0x004fe80000100a00 */
[----:B------:R1:W-:Y:S04]  /*4d900*/  STL [R1+0x5b38], R5 ;  /* 0x005b380501007387 */ /* 0x0003e80000100800 */
[----:B------:R2:W-:Y:S04]  /*4d910*/  STL.64 [R1+0x5bc0], R6 ;  /* 0x005bc00601007387 */ /* 0x0005e80000100a00 */
[----:B------:R-:W3:Y:S04]  /*4d920*/  LDL.LU R4, [R1+0xa20] ;  /* 0x000a200001047983 */ /* 0x000ee80000300800 */
[----:B-1----:R-:W3:Y:S04]  /*4d930*/  LDL.LU R5, [R1+0xa24] ;  /* 0x000a240001057983 */ /* 0x002ee80000300800 */
[----:B--2---:R-:W2:Y:S04]  /*4d940*/  LDL.LU R6, [R1+0xa28] ;  /* 0x000a280001067983 */ /* 0x004ea80000300800 */
[----:B------:R-:W2:Y:S04]  /*4d950*/  LDL.LU R7, [R1+0xa2c] ;  /* 0x000a2c0001077983 */ /* 0x000ea80000300800 */
[----:B------:R-:W4:Y:S04]  /*4d960*/  LDL.LU R8, [R1+0xa50] ;  /* 0x000a500001087983 */ /* 0x000f280000300800 */
[----:B------:R-:W4:Y:S04]  /*4d970*/  LDL.LU R9, [R1+0xa54] ;  /* 0x000a540001097983 */ /* 0x000f280000300800 */
[----:B------:R-:W4:Y:S04]  /*4d980*/  LDL.LU R10, [R1+0xa58] ;  /* 0x000a5800010a7983 */ /* 0x000f280000300800 */
[----:B------:R-:W4:Y:S04]  /*4d990*/  LDL.LU R11, [R1+0xa5c] ;  /* 0x000a5c00010b7983 */ /* 0x000f280000300800 */
[----:B--2---:R-:W-:Y:S04]  /*4d9a0*/  STL.64 [R1+0x5bd8], R6 ;  /* 0x005bd80601007387 */ /* 0x004fe80000100a00 */
[----:B---3--:R1:W-:Y:S04]  /*4d9b0*/  STL.64 [R1+0x5bd0], R4 ;  /* 0x005bd00401007387 */ /* 0x0083e80000100a00 */
[----:B-1----:R-:W2:Y:S04]  /*4d9c0*/  LDL.LU R4, [R1+0xa30] ;  /* 0x000a300001047983 */ /* 0x002ea80000300800 */
        /* <DEDUP_REMOVED lines=9> */
[----:B-1----:R-:W2:Y:S04]  /*4da60*/  LDL.64 R26, [R1+0x178] ;  /* 0x00017800011a7983 */ /* 0x002ea80000100a00 */
[----:B---3--:R1:W-:Y:S04]  /*4da70*/  STL.64 [R1+0x5be8], R6 ;  /* 0x005be80601007387 */ /* 0x0083e80000100a00 */
[----:B------:R-:W-:Y:S04]  /*4da80*/  STL.64 [R1+0x5be0], R4 ;  /* 0x005be00401007387 */ /* 0x000fe80000100a00 */
[----:B------:R-:W3:Y:S04]  /*4da90*/  LDL.64 R14, [R1+0x158] ;  /* 0x00015800010e7983 */ /* 0x000ee80000100a00 */
[----:B-1----:R-:W4:Y:S04]  /*4daa0*/  LDL.64 R6, [R1+0x168] ;  /* 0x0001680001067983 */ /* 0x002f280000100a00 */
[----:B0-----:R-:W-:Y:S04]  /*4dab0*/  STL.64 [R1+0x5a28], R18 ;  /* 0x005a281201007387 */ /* 0x001fe80000100a00 */
        /* <DEDUP_REMOVED lines=11> */
[----:B------:R-:W-:Y:S03]  /*4db70*/  HMMA.16816.F32 R8, R20, R26, R8 ;  /* 0x0000001a1408723c */ /* 0x000fe60000001808 */
        /* <DEDUP_REMOVED lines=9> */
[----:B-1----:R-:W3:Y:S01]  /*4dc10*/  LDL.LU.64 R10, [R1+0x5c08] ;  /* 0x005c0800010a7983 */ /* 0x002ee20000300a00 */
[----:B------:R-:W-:-:S03]  /*4dc20*/  IMAD.MOV.U32 R9, RZ, RZ, R27 ;  /* 0x000000ffff097224 */ /* 0x000fc600078e001b */
[----:B------:R-:W2:Y:S04]  /*4dc30*/  LDL.LU.64 R26, [R1+0x5c00] ;  /* 0x005c0000011a7983 */ /* 0x000ea80000300a00 */
[----:B------:R-:W2:Y:S01]  /*4dc40*/  LDL.LU.64 R24, [R1+0x5bf8] ;  /* 0x005bf80001187983 */ /* 0x000ea20000300a00 */
        /* <DEDUP_REMOVED lines=13> */
[----:B------:R-:W4:Y:S01]  /*4dd20*/  LDL.LU.64 R4, [R1+0x5be0] ;  /* 0x005be00001047983 */ /* 0x000f220000300a00 */
[----:B------:R-:W-:Y:S02]  /*4dd30*/  IMAD.MOV.U32 R2, RZ, RZ, R14 ;  /* 0x000000ffff027224 */ /* 0x000fe400078e000e */
[----:B------:R-:W-:Y:S01]  /*4dd40*/  IMAD.MOV.U32 R0, RZ, RZ, R15 ;  /* 0x000000ffff007224 */ /* 0x000fe200078e000f */
[----:B----4-:R-:W-:-:S15]  /*4dd50*/  HMMA.16816.F32 R4, R20, R14, R4 ;  /* 0x0000000e1404723c */ /* 0x010fde0000001804 */
[----:B------:R-:W-:-:S08]  /*4dd60*/  NOP ;  /* 0x0000000000007918 */ /* 0x000fd00000000000 */
        /* <DEDUP_REMOVED lines=9> */
[----:B------:R1:W-:Y:S01]  /*4de00*/  STL.64 [R1+0xb68], R6 ;  /* 0x000b680601007387 */ /* 0x0003e20000100a00 */
[----:B0-----:R-:W-:-:S03]  /*4de10*/  IMAD.MOV.U32 R5, RZ, RZ, R14 ;  /* 0x000000ffff057224 */ /* 0x001fc600078e000e */
[----:B-1----:R-:W4:Y:S04]  /*4de20*/  LDL.LU.64 R6, [R1+0x5bc0] ;  /* 0x005bc00001067983 */ /* 0x002f280000300a00 */
        /* <DEDUP_REMOVED lines=15> */
[----:B------:R0:W-:Y:S01]  /*4df20*/  STL.64 [R1+0x5a70], R26 ;  /* 0x005a701a01007387 */ /* 0x0001e20000100a00 */
[----:B--2---:R-:W-:Y:S06]  /*4df30*/  HMMA.16816.F32 R16, R20, R14, R16 ;  /* 0x0000000e1410723c */ /* 0x004fec0000001810 */
[----:B0-----:R-:W-:-:S02]  /*4df40*/  IMAD.MOV.U32 R26, RZ, RZ, R14 ;  /* 0x000000ffff1a7224 */ /* 0x001fc400078e000e */
        /* <DEDUP_REMOVED lines=8> */
[----:B--2---:R-:W-:-:S15]  /*4dfd0*/  HMMA.16816.F32 R16, R20, R14, R16 ;  /* 0x0000000e1410723c */ /* 0x004fde0000001810 */
[----:B------:R-:W-:-:S08]  /*4dfe0*/  NOP ;  /* 0x0000000000007918 */ /* 0x000fd00000000000 */
[----:B------:R0:W-:Y:S04]  /*4dff0*/  STL.64 [R1+0x1300], R16 ;  /* 0x0013001001007387 */ /* 0x0001e80000100a00 */
[----:B------:R1:W-:Y:S01]  /*4e000*/  STL.64 [R1+0x1308], R18 ;  /* 0x0013081201007387 */ /* 0x0003e20000100a00 */
[----:B0-----:R-:W-:Y:S02]  /*4e010*/  IMAD.MOV.U32 R17, RZ, RZ, R14 ;  /* 0x000000ffff117224 */ /* 0x001fe400078e000e */
[----:B------:R-:W-:Y:S02]  /*4e020*/  IMAD.MOV.U32 R16, RZ, RZ, R15 ;  /* 0x000000ffff107224 */ /* 0x000fe400078e000f */
[----:B------:R-:W2:Y:S01]  /*4e030*/  LDL.LU.64 R14, [R1+0x5b70] ;  /* 0x005b7000010e7983 */ /* 0x000ea20000300a00 */
[----:B-1----:R-:W-:-:S02]  /*4e040*/  IMAD.MOV.U32 R18, RZ, RZ, R2 ;  /* 0x000000ffff127224 */ /* 0x002fc400078e0002 */
[----:B------:R-:W-:Y:S01]  /*4e050*/  IMAD.MOV.U32 R19, RZ, RZ, R0 ;  /* 0x000000ffff137224 */ /* 0x000fe200078e0000 */
[----:B------:R0:W-:Y:S04]  /*4e060*/  STL.64 [R1+0x5a88], R16 ;  /* 0x005a881001007387 */ /* 0x0001e80000100a00 */
[----:B------:R1:W-:Y:S04]  /*4e070*/  STL.64 [R1+0x5a98], R18 ;  /* 0x005a981201007387 */ /* 0x0003e80000100a00 */
[----:B0-----:R-:W4:Y:S04]  /*4e080*/  LDL.LU R16, [R1+0x2d0] ;  /* 0x0002d00001107983 */ /* 0x001f280000300800 */
[----:B------:R-:W4:Y:S04]  /*4e090*/  LDL.LU R17, [R1+0x2d4] ;  /* 0x0002d40001117983 */ /* 0x000f280000300800 */
[----:B-1----:R-:W4:Y:S04]  /*4e0a0*/  LDL.LU R18, [R1+0x2d8] ;  /* 0x0002d80001127983 */ /* 0x002f280000300800 */
[----:B------:R-:W4:Y:S01]  /*4e0b0*/  LDL.LU R19, [R1+0x2dc] ;  /* 0x0002dc0001137983 */ /* 0x000f220000300800 */
[----:B--2---:R-:W-:Y:S03]  /*4e0c0*/  HMMA.16816.F32 R20, R20, R14, R8 ;  /* 0x0000000e1414723c */ /* 0x004fe60000001808 */
[----:B------:R-:W2:Y:S04]  /*4e0d0*/  LDL.LU.64 R10, [R1+0x5b68] ;  /* 0x005b6800010a7983 */ /* 0x000ea80000300a00 */
[----:B------:R-:W3:Y:S01]  /*4e0e0*/  LDL.LU.64 R8, [R1+0x5b60] ;  /* 0x005b600001087983 */ /* 0x000ee20000300a00 */
[----:B------:R-:W-:-:S02]  /*4e0f0*/  IMAD.MOV.U32 R2, RZ, RZ, R14 ;  /* 0x000000ffff027224 */ /* 0x000fc400078e000e */
[----:B------:R-:W-:-:S13]  /*4e100*/  IMAD.MOV.U32 R0, RZ, RZ, R15 ;  /* 0x000000ffff007224 */ /* 0x000fda00078e000f */
[----:B------:R0:W-:Y:S04]  /*4e110*/  STL.64 [R1+0x360], R20 ;  /* 0x0003601401007387 */ /* 0x0001e80000100a00 */
[----:B------:R1:W-:Y:S04]  /*4e120*/  STL.64 [R1+0x368], R22 ;  /* 0x0003681601007387 */ /* 0x0003e80000100a00 */
[----:B------:R-:W4:Y:S04]  /*4e130*/  LDL.LU.64 R14, [R1+0x5b58] ;  /* 0x005b5800010e7983 */ /* 0x000f280000300a00 */
[----:B------:R-:W4:Y:S04]  /*4e140*/  LDL.LU.64 R12, [R1+0x5b50] ;  /* 0x005b5000010c7983 */ /* 0x000f280000300a00 */
[----:B0-----:R-:W2:Y:S04]  /*4e150*/  LDL.LU R20, [R1+0x2c0] ;  /* 0x0002c00001147983 */ /* 0x001ea80000300800 */
[----:B------:R-:W2:Y:S04]  /*4e160*/  LDL.LU R21, [R1+0x2c4] ;  /* 0x0002c40001157983 */ /* 0x000ea80000300800 */
[----:B-1----:R-:W2:Y:S04]  /*4e170*/  LDL.LU R22, [R1+0x2c8] ;  /* 0x0002c80001167983 */ /* 0x002ea80000300800 */
[----:B------:R-:W2:Y:S01]  /*4e180*/  LDL.LU R23, [R1+0x2cc] ;  /* 0x0002cc0001177983 */ /* 0x000ea20000300800 */
[C---:B----4-:R-:W-:Y:S06]  /*4e190*/  HMMA.16816.F32 R16, R12.reuse, R6, R16 ;  /* 0x000000060c10723c */ /* 0x050fec0000001810 */
[----:B--2---:R-:W-:-:S15]  /*4e1a0*/  HMMA.16816.F32 R20, R12, R10, R20 ;  /* 0x0000000a0c14723c */ /* 0x004fde0000001814 */
[----:B------:R-:W-:-:S02]  /*4e1b0*/  NOP ;  /* 0x0000000000007918 */ /* 0x000fc40000000000 */
[----:B------:R-:W-:Y:S04]  /*4e1c0*/  STL.64 [R1+0x320], R16 ;  /* 0x0003201001007387 */ /* 0x000fe80000100a00 */
[----:B------:R0:W-:Y:S02]  /*4e1d0*/  STL.64 [R1+0x328], R18 ;  /* 0x0003281201007387 */ /* 0x0001e40000100a00 */
[----:B0-----:R-:W-:Y:S02]  /*4e1e0*/  IMAD.MOV.U32 R18, RZ, RZ, R24 ;  /* 0x000000ffff127224 */ /* 0x001fe400078e0018 */
[----:B------:R-:W-:Y:S01]  /*4e1f0*/  IMAD.MOV.U32 R19, RZ, RZ, R29 ;  /* 0x000000ffff137224 */ /* 0x000fe200078e001d */
[----:B------:R-:W2:Y:S04]  /*4e200*/  LDL.LU R24, [R1+0x5b48] ;  /* 0x005b480001187983 */ /* 0x000ea80000300800 */
[----:B------:R-:W4:Y:S04]  /*4e210*/  LDL.LU R29, [R1+0x5b44] ;  /* 0x005b4400011d7983 */ /* 0x000f280000300800 */
[----:B------:R3:W-:Y:S04]  /*4e220*/  STL.64 [R1+0x5ab0], R18 ;  /* 0x005ab01201007387 */ /* 0x0007e80000100a00 */
[----:B------:R-:W-:Y:S01]  /*4e230*/  STL.64 [R1+0x5a30], R6 ;  /* 0x005a300601007387 */ /* 0x000fe20000100a00 */
[----:B---3--:R-:W-:-:S02]  /*4e240*/  IMAD.MOV.U32 R18, RZ, RZ, R8 ;  /* 0x000000ffff127224 */ /* 0x008fc400078e0008 */
[----:B------:R-:W-:Y:S01]  /*4e250*/  IMAD.MOV.U32 R19, RZ, RZ, R9 ;  /* 0x000000ffff137224 */ /* 0x000fe200078e0009 */
[----:B------:R-:W3:Y:S04]  /*4e260*/  LDL.LU R8, [R1+0x5b40] ;  /* 0x005b400001087983 */ /* 0x000ee80000300800 */
[----:B------:R-:W-:Y:S04]  /*4e270*/  STL.64 [R1+0x2d0], R20 ;  /* 0x0002d01401007387 */ /* 0x000fe80000100a00 */
[----:B------:R-:W-:Y:S04]  /*4e280*/  STL.64 [R1+0x2d8], R22 ;  /* 0x0002d81601007387 */ /* 0x000fe80000100a00 */
[----:B------:R-:W3:Y:S04]  /*4e290*/  LDL.LU R9, [R1+0x5b3c] ;  /* 0x005b3c0001097983 */ /* 0x000ee80000300800 */
[----:B------:R0:W-:Y:S04]  /*4e2a0*/  STL.64 [R1+0x5ac8], R18 ;  /* 0x005ac81201007387 */ /* 0x0001e80000100a00 */
[----:B------:R-:W2:Y:S04]  /*4e2b0*/  LDL.LU R16, [R1+0x8c0] ;  /* 0x0008c00001107983 */ /* 0x000ea80000300800 */
[----:B------:R-:W2:Y:S04]  /*4e2c0*/  LDL.LU R17, [R1+0x8c4] ;  /* 0x0008c40001117983 */ /* 0x000ea80000300800 */
[----:B0-----:R-:W4:Y:S04]  /*4e2d0*/  LDL.LU R18, [R1+0x8c8] ;  /* 0x0008c80001127983 */ /* 0x001f280000300800 */
[----:B------:R-:W4:Y:S04]  /*4e2e0*/  LDL.LU R19, [R1+0x8cc] ;  /* 0x0008cc0001137983 */ /* 0x000f280000300800 */
[----:B----4-:R0:W-:Y:S04]  /*4e2f0*/  STL.64 [R1+0x5ad8], R18 ;  /* 0x005ad81201007387 */ /* 0x0101e80000100a00 */
[----:B--2---:R-:W-:Y:S04]  /*4e300*/  STL.64 [R1+0x5ad0], R16 ;  /* 0x005ad01001007387 */ /* 0x004fe80000100a00 */
[----:B0-----:R-:W2:Y:S04]  /*4e310*/  LDL R18, [R1+0x198] ;  /* 0x0001980001127983 */ /* 0x001ea80000100800 */
[----:B------:R-:W2:Y:S04]  /*4e320*/  LDL R19, [R1+0x19c] ;  /* 0x00019c0001137983 */ /* 0x000ea80000100800 */
[----:B--2---:R0:W-:Y:S04]  /*4e330*/  STL.64 [R1+0x5af0], R18 ;  /* 0x005af01201007387 */ /* 0x0041e80000100a00 */
[----:B------:R1:W-:Y:S04]  /*4e340*/  STL.64 [R1+0x5a18], R10 ;  /* 0x005a180a01007387 */ /* 0x0003e80000100a00 */
[----:B---3--:R2:W-:Y:S01]  /*4e350*/  STL.64 [R1+0x5a10], R8 ;  /* 0x005a100801007387 */ /* 0x0085e20000100a00 */
[----:B0-----:R-:W-:-:S02]  /*4e360*/  IMAD.MOV.U32 R18, RZ, RZ, R29 ;  /* 0x000000ffff127224 */ /* 0x001fc400078e001d */
[----:B------:R-:W-:Y:S02]  /*4e370*/  IMAD.MOV.U32 R19, RZ, RZ, R24 ;  /* 0x000000ffff137224 */ /* 0x000fe400078e0018 */
[----:B-1----:R-:W-:Y:S02]  /*4e380*/  IMAD.MOV.U32 R10, RZ, RZ, R5 ;  /* 0x000000ffff0a7224 */ /* 0x002fe400078e0005 */
[----:B------:R-:W-:Y:S01]  /*4e390*/  IMAD.MOV.U32 R11, RZ, RZ, R3 ;  /* 0x000000ffff0b7224 */ /* 0x000fe200078e0003 */
[----:B------:R-:W3:Y:S04]  /*4e3a0*/  LDL.LU R5, [R1+0x5b38] ;  /* 0x005b380001057983 */ /* 0x000ee80000300800 */
[----:B------:R-:W4:Y:S04]  /*4e3b0*/  LDL.LU R3, [R1+0x5b34] ;  /* 0x005b340001037983 */ /* 0x000f280000300800 */
[----:B------:R-:W4:Y:S04]  /*4e3c0*/  LDL.LU R29, [R1+0x5b30] ;  /* 0x005b3000011d7983 */ /* 0x000f280000300800 */
[----:B------:R-:W-:Y:S04]  /*4e3d0*/  STL.64 [R1+0x5b08], R18 ;  /* 0x005b081201007387 */ /* 0x000fe80000100a00 */
[----:B------:R0:W-:Y:S04]  /*4e3e0*/  STL.64 [R1+0x5a90], R10 ;  /* 0x005a900a01007387 */ /* 0x0001e80000100a00 */
[----:B--2---:R-:W2:Y:S04]  /*4e3f0*/  LDL.LU R8, [R1+0x890] ;  /* 0x0008900001087983 */ /* 0x004ea80000300800 */
[----:B------:R-:W2:Y:S04]  /*4e400*/  LDL.LU R9, [R1+0x894] ;  /* 0x0008940001097983 */ /* 0x000ea80000300800 */
[----:B0-----:R-:W4:Y:S04]  /*4e410*/  LDL.LU R10, [R1+0x898] ;  /* 0x00089800010a7983 */ /* 0x001f280000300800 */
[----:B------:R-:W4:Y:S04]  /*4e420*/  LDL.LU R11, [R1+0x89c] ;  /* 0x00089c00010b7983 */ /* 0x000f280000300800 */
[----:B------:R-:W2:Y:S04]  /*4e430*/  LDL.LU R24, [R1+0x8f0] ;  /* 0x0008f00001187983 */ /* 0x000ea80000300800 */
[----:B------:R-:W2:Y:S04]  /*4e440*/  LDL.LU R25, [R1+0x8f4] ;  /* 0x0008f40001197983 */ /* 0x000ea80000300800 */
[----:B------:R-:W4:Y:S04]  /*4e450*/  LDL.LU R26, [R1+0x8f8] ;  /* 0x0008f800011a7983 */ /* 0x000f280000300800 */
[----:B------:R-:W4:Y:S04]  /*4e460*/  LDL.LU R27, [R1+0x8fc] ;  /* 0x0008fc00011b7983 */ /* 0x000f280000300800 */
[----:B---3--:R-:W0:Y:S04]  /*4e470*/  LDSM.16.MT88.4 R20, [R5+UR4+0x4300] ;  /* 0x004300040514783b */ /* 0x008e280008004200 */
[----:B----4-:R-:W-:Y:S04]  /*4e480*/  STL.64 [R1+0x5b20], R26 ;  /* 0x005b201a01007387 */ /* 0x010fe80000100a00 */
[----:B--2---:R-:W-:Y:S04]  /*4e490*/  STL.64 [R1+0x5b18], R24 ;  /* 0x005b181801007387 */ /* 0x004fe80000100a00 */
[----:B------:R-:W2:Y:S04]  /*4e4a0*/  LDL.64 R18, [R1+0x1b8] ;  /* 0x0001b80001127983 */ /* 0x000ea80000100a00 */
[----:B--2---:R1:W-:Y:S04]  /*4e4b0*/  STL.64 [R1+0x5b28], R18 ;  /* 0x005b281201007387 */ /* 0x0043e80000100a00 */
[----:B------:R-:W2:Y:S04]  /*4e4c0*/  LDL.LU R16, [R1+0x900] ;  /* 0x0009000001107983 */ /* 0x000ea80000300800 */
[----:B------:R-:W2:Y:S04]  /*4e4d0*/  LDL.LU R17, [R1+0x904] ;  /* 0x0009040001117983 */ /* 0x000ea80000300800 */
[----:B-1----:R-:W2:Y:S04]  /*4e4e0*/  LDL.LU R18, [R1+0x908] ;  /* 0x0009080001127983 */ /* 0x002ea80000300800 */
[----:B------:R-:W2:Y:S04]  /*4e4f0*/  LDL.LU R19, [R1+0x90c] ;  /* 0x00090c0001137983 */ /* 0x000ea80000300800 */
[----:B------:R-:W-:Y:S04]  /*4e500*/  STL.64 [R1+0x5aa8], R10 ;  /* 0x005aa80a01007387 */ /* 0x000fe80000100a00 */
[----:B------:R1:W-:Y:S04]  /*4e510*/  STL.64 [R1+0x5aa0], R8 ;  /* 0x005aa00801007387 */ /* 0x0003e80000100a00 */
[----:B-1----:R-:W3:Y:S04]  /*4e520*/  LDL.LU R8, [R1+0x8a0] ;  /* 0x0008a00001087983 */ /* 0x002ee80000300800 */
[----:B------:R-:W3:Y:S04]  /*4e530*/  LDL.LU R9, [R1+0x8a4] ;  /* 0x0008a40001097983 */ /* 0x000ee80000300800 */
[----:B------:R-:W4:Y:S04]  /*4e540*/  LDL.LU R10, [R1+0x8a8] ;  /* 0x0008a800010a7983 */ /* 0x000f280000300800 */
[----:B------:R-:W4:Y:S04]  /*4e550*/  LDL.LU R11, [R1+0x8ac] ;  /* 0x0008ac00010b7983 */ /* 0x000f280000300800 */
[----:B----4-:R-:W-:Y:S04]  /*4e560*/  STL.64 [R1+0x5ac0], R10 ;  /* 0x005ac00a01007387 */ /* 0x010fe80000100a00 */
[----:B---3--:R1:W-:Y:S04]  /*4e570*/  STL.64 [R1+0x5ab8], R8 ;  /* 0x005ab80801007387 */ /* 0x0083e80000100a00 */
[----:B-1----:R-:W3:Y:S04]  /*4e580*/  LDL.LU R8, [R1+0x8b0] ;  /* 0x0008b00001087983 */ /* 0x002ee80000300800 */
[----:B------:R-:W3:Y:S04]  /*4e590*/  LDL.LU R9, [R1+0x8b4] ;  /* 0x0008b40001097983 */ /* 0x000ee80000300800 */
[----:B------:R-:W4:Y:S04]  /*4e5a0*/  LDL.LU R10, [R1+0x8b8] ;  /* 0x0008b800010a7983 */ /* 0x000f280000300800 */
[----:B------:R-:W4:Y:S01]  /*4e5b0*/  LDL.LU R11, [R1+0x8bc] ;  /* 0x0008bc00010b7983 */ /* 0x000f220000300800 */
[----:B------:R-:W-:-:S02]  /*4e5c0*/  IMAD.MOV.U32 R26, RZ, RZ, R29 ;  /* 0x000000ffff1a7224 */ /* 0x000fc400078e001d */
[----:B------:R-:W-:Y:S01]  /*4e5d0*/  IMAD.MOV.U32 R27, RZ, RZ, R3 ;  /* 0x000000ffff1b7224 */ /* 0x000fe200078e0003 */
[----:B----4-:R-:W-:Y:S04]  /*4e5e0*/  STL.64 [R1+0x5ae8], R10 ;  /* 0x005ae80a01007387 */ /* 0x010fe80000100a00 */
[----:B---3--:R1:W-:Y:S04]  /*4e5f0*/  STL.64 [R1+0x5ae0], R8 ;  /* 0x005ae00801007387 */ /* 0x0083e80000100a00 */
[----:B-1----:R-:W3:Y:S04]  /*4e600*/  LDL.LU R8, [R1+0x8d0] ;  /* 0x0008d00001087983 */ /* 0x002ee80000300800 */
[----:B------:R-:W3:Y:S04]  /*4e610*/  LDL.LU R9, [R1+0x8d4] ;  /* 0x0008d40001097983 */ /* 0x000ee80000300800 */
[----:B------:R-:W4:Y:S04]  /*4e620*/  LDL.LU R10, [R1+0x8d8] ;  /* 0x0008d800010a7983 */ /* 0x000f280000300800 */
[----:B------:R-:W4:Y:S01]  /*4e630*/  LDL.LU R11, [R1+0x8dc] ;  /* 0x0008dc00010b7983 */ /* 0x000f220000300800 */
[C---:B--2---:R-:W-:Y:S03]  /*4e640*/  HMMA.16816.F32 R24, R12.reuse, R26, R16 ;  /* 0x0000001a0c18723c */ /* 0x044fe60000001810 */
[----:B----4-:R-:W-:Y:S04]  /*4e650*/  STL.64 [R1+0x5b00], R10 ;  /* 0x005b000a01007387 */ /* 0x010fe80000100a00 */
[----:B---3--:R1:W-:Y:S04]  /*4e660*/  STL.64 [R1+0x5af8], R8 ;  /* 0x005af80801007387 */ /* 0x0083e80000100a00 */
[----:B-1----:R-:W2:Y:S04]  /*4e670*/  LDL.LU R8, [R1+0x8e0] ;  /* 0x0008e00001087983 */ /* 0x002ea80000300800 */
[----:B------:R-:W2:Y:S04]  /*4e680*/  LDL.LU R9, [R1+0x8e4] ;  /* 0x0008e40001097983 */ /* 0x000ea80000300800 */
[----:B------:R-:W2:Y:S04]  /*4e690*/  LDL.LU R10, [R1+0x8e8] ;  /* 0x0008e800010a7983 */ /* 0x000ea80000300800 */
[----:B------:R-:W2:Y:S04]  /*4e6a0*/  LDL.LU R11, [R1+0x8ec] ;  /* 0x0008ec00010b7983 */ /* 0x000ea80000300800 */
[----:B0-----:R-:W-:Y:S04]  /*4e6b0*/  STL [R1+0x5910], R20 ;  /* 0x0059101401007387 */ /* 0x001fe80000100800 */
[----:B------:R-:W-:Y:S04]  /*4e6c0*/  STL [R1+0x590c], R21 ;  /* 0x00590c1501007387 */ /* 0x000fe80000100800 */
[----:B------:R-:W-:Y:S04]  /*4e6d0*/  STL [R1+0x5908], R22 ;  /* 0x0059081601007387 */ /* 0x000fe80000100800 */
[----:B------:R0:W-:Y:S04]  /*4e6e0*/  STL [R1+0x5904], R23 ;  /* 0x0059041701007387 */ /* 0x0001e80000100800 */
[----:B0-----:R-:W3:Y:S04]  /*4e6f0*/  LDL.64 R22, [R1+0x188] ;  /* 0x0001880001167983 */ /* 0x001ee80000100a00 */
[----:B------:R-:W4:Y:S04]  /*4e700*/  LDL.LU.64 R18, [R1+0x5b28] ;  /* 0x005b280001127983 */ /* 0x000f280000300a00 */
[----:B------:R-:W-:Y:S04]  /*4e710*/  STL.64 [R1+0xa40], R24 ;  /* 0x000a401801007387 */ /* 0x000fe80000100a00 */
[----:B------:R0:W-:Y:S04]  /*4e720*/  STL.64 [R1+0xa48], R26 ;  /* 0x000a481a01007387 */ /* 0x0001e80000100a00 */
[----:B0-----:R-:W4:Y:S04]  /*4e730*/  LDL.LU.64 R26, [R1+0x5b20] ;  /* 0x005b2000011a7983 */ /* 0x001f280000300a00 */
[----:B------:R-:W4:Y:S02]  /*4e740*/  LDL.LU.64 R24, [R1+0x5b18] ;  /* 0x005b180001187983 */ /* 0x000f240000300a00 */
[----:B----4-:R-:W-:Y:S06]  /*4e750*/  HMMA.16816.F32 R24, R12, R18, R24 ;  /* 0x000000120c18723c */ /* 0x010fec0000001818 */
[----:B------:R-:W-:-:S15]  /*4e760*/  IMAD.MOV.U32 R3, RZ, RZ, R19 ;  /* 0x000000ffff037224 */ /* 0x000fde00078e0013 */
[----:B------:R-:W-:-:S02]  /*4e770*/  NOP ;  /* 0x0000000000007918 */ /* 0x000fc40000000000 */
[----:B------:R0:W-:Y:S04]  /*4e780*/  STL.64 [R1+0xa30], R24 ;  /* 0x000a301801007387 */ /* 0x0001e80000100a00 */
[----:B------:R1:W-:Y:S01]  /*4e790*/  STL.64 [R1+0xa38], R26 ;  /* 0x000a381a01007387 */ /* 0x0003e20000100a00 */
[----:B0-----:R-:W-:-:S03]  /*4e7a0*/  IMAD.MOV.U32 R24, RZ, RZ, R18 ;  /* 0x000000ffff187224 */ /* 0x001fc600078e0012 */
[----:B-1----:R-:W4:Y:S04]  /*4e7b0*/  LDL.LU R26, [R1+0x5b14] ;  /* 0x005b1400011a7983 */ /* 0x002f280000300800 */
        /* <DEDUP_REMOVED lines=42> */
[----:B------:R-:W3:-:S15]  /*4ea60*/  LDL.LU.64 R10, [R1+0x5a90] ;  /* 0x005a9000010a7983 */ /* 0x000ede0000300a00 */
[----:B------:R-:W-:-:S06]  /*4ea70*/  NOP ;  /* 0x0000000000007918 */ /* 0x000fcc0000000000 */
[----:B------:R0:W-:Y:S04]  /*4ea80*/  STL.64 [R1+0x12f0], R16 ;  /* 0x0012f01001007387 */ /* 0x0001e80000100a00 */
[----:B------:R1:W-:Y:S04]  /*4ea90*/  STL.64 [R1+0x12f8], R18 ;  /* 0x0012f81201007387 */ /* 0x0003e80000100a00 */
[----:B0-----:R-:W2:Y:S01]  /*4eaa0*/  LDL.LU.64 R16, [R1+0x5a88] ;  /* 0x005a880001107983 */ /* 0x001ea20000300a00 */
[----:B---3--:R-:W-:-:S15]  /*4eab0*/  HMMA.16816.F32 R8, R12, R10, R20 ;  /* 0x0000000a0c08723c */ /* 0x008fde0000001814 */
[----:B------:R-:W-:-:S08]  /*4eac0*/  NOP ;  /* 0x0000000000007918 */ /* 0x000fd00000000000 */
[----:B------:R-:W-:Y:S04]  /*4ead0*/  STL.64 [R1+0x12e0], R8 ;  /* 0x0012e00801007387 */ /* 0x000fe80000100a00 */
[----:B------:R-:W-:Y:S01]  /*4eae0*/  STL.64 [R1+0x12e8], R10 ;  /* 0x0012e80a01007387 */ /* 0x000fe20000100a00 */
[----:B--2---:R-:W-:Y:S02]  /*4eaf0*/  IMAD.MOV.U32 R6, RZ, RZ, R17 ;  /* 0x000000ffff067224 */ /* 0x004fe400078e0011 */
[----:B------:R-:W-:-:S05]  /*4eb00*/  IMAD.MOV.U32 R7, RZ, RZ, R16 ;  /* 0x000000ffff077224 */ /* 0x000fca00078e0010 */
[----:B------:R4:W-:Y:S04]  /*4eb10*/  STL.64 [R1+0x5a48], R6 ;  /* 0x005a480601007387 */ /* 0x0009e80000100a00 */
[----:B------:R-:W2:Y:S04]  /*4eb20*/  LDL.LU R16, [R1+0x850] ;  /* 0x0008500001107983 */ /* 0x000ea80000300800 */
[----:B------:R-:W2:Y:S04]  /*4eb30*/  LDL.LU R17, [R1+0x854] ;  /* 0x0008540001117983 */ /* 0x000ea80000300800 */
[----:B-1----:R-:W3:Y:S04]  /*4eb40*/  LDL.LU R18, [R1+0x858] ;  /* 0x0008580001127983 */ /* 0x002ee80000300800 */
[----:B------:R-:W3:Y:S01]  /*4eb50*/  LDL.LU R19, [R1+0x85c] ;  /* 0x00085c0001137983 */ /* 0x000ee20000300800 */
[----:B----4-:R-:W-:-:S02]  /*4eb60*/  IMAD.MOV.U32 R6, RZ, RZ, R26 ;  /* 0x000000ffff067224 */ /* 0x010fc400078e001a */
[----:B------:R-:W-:-:S05]  /*4eb70*/  IMAD.MOV.U32 R7, RZ, RZ, R4 ;  /* 0x000000ffff077224 */ /* 0x000fca00078e0004 */
[----:B------:R-:W-:Y:S04]  /*4eb80*/  STL.64 [R1+0x5a68], R6 ;  /* 0x005a680601007387 */ /* 0x000fe80000100a00 */
[----:B------:R0:W-:Y:S04]  /*4eb90*/  STL [R1+0x5a60], R5 ;  /* 0x005a600501007387 */ /* 0x0001e80000100800 */
[----:B------:R-:W4:Y:S04]  /*4eba0*/  LDL.LU R4, [R1+0x860] ;  /* 0x0008600001047983 */ /* 0x000f280000300800 */
[----:B0-----:R-:W4:Y:S04]  /*4ebb0*/  LDL.LU R5, [R1+0x864] ;  /* 0x0008640001057983 */ /* 0x001f280000300800 */
        /* <DEDUP_REMOVED lines=20> */
[----:B------:R-:W4:Y:S04]  /*4ed00*/  LDL.LU R20, [R1+0x720] ;  /* 0x0007200001147983 */ /* 0x000f280000300800 */
[----:B------:R-:W4:Y:S04]  /*4ed10*/  LDL.LU R21, [R1+0x724] ;  /* 0x0007240001157983 */ /* 0x000f280000300800 */
[----:B------:R-:W2:Y:S04]  /*4ed20*/  LDL.LU R22, [R1+0x728] ;  /* 0x0007280001167983 */ /* 0x000ea80000300800 */
[----:B------:R-:W2:Y:S04]  /*4ed30*/  LDL.LU R23, [R1+0x72c] ;  /* 0x00072c0001177983 */ /* 0x000ea80000300800 */
[----:B------:R-:W3:Y:S04]  /*4ed40*/  LDL.LU R8, [R1+0x770] ;  /* 0x0007700001087983 */ /* 0x000ee80000300800 */
[----:B------:R-:W3:Y:S04]  /*4ed50*/  LDL.LU R9, [R1+0x774] ;  /* 0x0007740001097983 */ /* 0x000ee80000300800 */
[----:B------:R-:W3:Y:S04]  /*4ed60*/  LDL.LU R10, [R1+0x778] ;  /* 0x00077800010a7983 */ /* 0x000ee80000300800 */
[----:B------:R-:W3:Y:S04]  /*4ed70*/  LDL.LU R11, [R1+0x77c] ;  /* 0x00077c00010b7983 */ /* 0x000ee80000300800 */
[----:B--2---:R0:W-:Y:S04]  /*4ed80*/  STL.64 [R1+0x59e8], R22 ;  /* 0x0059e81601007387 */ /* 0x0041e80000100a00 */
[----:B----4-:R-:W-:Y:S04]  /*4ed90*/  STL.64 [R1+0x59e0], R20 ;  /* 0x0059e01401007387 */ /* 0x010fe80000100a00 */
[----:B0-----:R-:W2:Y:S01]  /*4eda0*/  LDL.64 R22, [R1+0x1a8] ;  /* 0x0001a80001167983 */ /* 0x001ea20000100a00 */
[----:B------:R-:W-:-:S02]  /*4edb0*/  IMAD.MOV.U32 R26, RZ, RZ, R28 ;  /* 0x000000ffff1a7224 */ /* 0x000fc400078e001c */
[----:B------:R-:W-:Y:S01]  /*4edc0*/  IMAD.MOV.U32 R27, RZ, RZ, R25 ;  /* 0x000000ffff1b7224 */ /* 0x000fe200078e0019 */
[----:B--2---:R0:W-:Y:S02]  /*4edd0*/  STL.64 [R1+0x59f0], R22 ;  /* 0x0059f01601007387 */ /* 0x0041e40000100a00 */
[----:B0-----:R-:W-:Y:S02]  /*4ede0*/  IMAD.MOV.U32 R22, RZ, RZ, R24 ;  /* 0x000000ffff167224 */ /* 0x001fe400078e0018 */
[----:B------:R-:W-:-:S05]  /*4edf0*/  IMAD.MOV.U32 R23, RZ, RZ, R3 ;  /* 0x000000ffff177224 */ /* 0x000fca00078e0003 */
[----:B------:R0:W-:Y:S04]  /*4ee00*/  STL.64 [R1+0x5a00], R22 ;  /* 0x005a001601007387 */ /* 0x0001e80000100a00 */
[----:B0-----:R-:W2:Y:S01]  /*4ee10*/  LDL.LU.64 R22, [R1+0x8] ;  /* 0x0000080001167983 */ /* 0x001ea20000300a00 */
[C---:B------:R-:W-:Y:S03]  /*4ee20*/  HMMA.16816.F32 R24, R12.reuse, R26, R4 ;  /* 0x0000001a0c18723c */ /* 0x040fe60000001804 */
[----:B--2---:R0:W-:Y:S04]  /*4ee30*/  STL.64 [R1+0x5a08], R22 ;  /* 0x005a081601007387 */ /* 0x0041e80000100a00 */
[----:B------:R-:W2:Y:S04]  /*4ee40*/  LDL.LU R20, [R1+0x760] ;  /* 0x0007600001147983 */ /* 0x000ea80000300800 */
[----:B------:R-:W2:Y:S04]  /*4ee50*/  LDL.LU R21, [R1+0x764] ;  /* 0x0007640001157983 */ /* 0x000ea80000300800 */
[----:B0-----:R-:W2:Y:S04]  /*4ee60*/  LDL.LU R22, [R1+0x768] ;  /* 0x0007680001167983 */ /* 0x001ea80000300800 */
[----:B------:R-:W2:Y:S04]  /*4ee70*/  LDL.LU R23, [R1+0x76c] ;  /* 0x00076c0001177983 */ /* 0x000ea80000300800 */
[----:B------:R-:W4:Y:S04]  /*4ee80*/  LDL.LU.64 R6, [R1+0x5a80] ;  /* 0x005a800001067983 */ /* 0x000f280000300a00 */
[----:B------:R-:W4:Y:S04]  /*4ee90*/  LDL.LU.64 R4, [R1+0x5a78] ;  /* 0x005a780001047983 */ /* 0x000f280000300a00 */
[----:B------:R-:W-:Y:S04]  /*4eea0*/  STL.64 [R1+0x1160], R24 ;  /* 0x0011601801007387 */ /* 0x000fe80000100a00 */
[----:B------:R0:W-:Y:S04]  /*4eeb0*/  STL.64 [R1+0x1168], R26 ;  /* 0x0011681a01007387 */ /* 0x0001e80000100a00 */
[----:B0-----:R-:W4:Y:S02]  /*4eec0*/  LDL.LU.64 R26, [R1+0x5a70] ;  /* 0x005a7000011a7983 */ /* 0x001f240000300a00 */
[----:B----4-:R-:W-:Y:S02]  /*4eed0*/  HMMA.16816.F32 R24, R12, R26, R4 ;  /* 0x0000001a0c18723c */ /* 0x010fe40000001804 */
[----:B------:R-:W3:Y:S04]  /*4eee0*/  LDL.LU.64 R6, [R1+0x5a68] ;  /* 0x005a680001067983 */ /* 0x000ee80000300a00 */
[----:B------:R-:W4:-:S15]  /*4eef0*/  LDL.LU R5, [R1+0x5a60] ;  /* 0x005a600001057983 */ /* 0x000f1e0000300800 */
[----:B------:R-:W-:-:S02]  /*4ef00*/  NOP ;  /* 0x0000000000007918 */ /* 0x000fc40000000000 */
[----:B------:R-:W-:Y:S04]  /*4ef10*/  STL.64 [R1+0x1150], R24 ;  /* 0x0011501801007387 */ /* 0x000fe80000100a00 */
[----:B------:R-:W-:Y:S04]  /*4ef20*/  STL.64 [R1+0x1158], R26 ;  /* 0x0011581a01007387 */ /* 0x000fe80000100a00 */
[----:B----4-:R3:W0:Y:S02]  /*4ef30*/  LDSM.16.MT88.4 R24, [R5+UR4+0x4380] ;  /* 0x004380040518783b */ /* 0x0106240008004200 */
[----:B---3--:R-:W-:Y:S02]  /*4ef40*/  HMMA.16816.F32 R4, R12, R6, R16 ;  /* 0x000000060c04723c */ /* 0x008fe40000001810 */
[----:B0-----:R-:W-:Y:S04]  /*4ef50*/  STL.64 [R1+0x5790], R26 ;  /* 0x0057901a01007387 */ /* 0x001fe80000100a00 */
[----:B------:R-:W-:Y:S04]  /*4ef60*/  STL.64 [R1+0x5788], R24 ;  /* 0x0057881801007387 */ /* 0x000fe80000100a00 */
[----:B------:R-:W3:Y:S04]  /*4ef70*/  LDL.LU.64 R18, [R1+0x5a58] ;  /* 0x005a580001127983 */ /* 0x000ee80000300a00 */
[----:B------:R-:W3:Y:S09]  /*4ef80*/  LDL.LU.64 R16, [R1+0x5a50] ;  /* 0x005a500001107983 */ /* 0x000ef20000300a00 */
[----:B------:R-:W-:Y:S04]  /*4ef90*/  STL.64 [R1+0x8b0], R4 ;  /* 0x0008b00401007387 */ /* 0x000fe80000100a00 */
[----:B------:R0:W-:Y:S04]  /*4efa0*/  STL.64 [R1+0x8b8], R6 ;  /* 0x0008b80601007387 */ /* 0x0001e80000100a00 */
[----:B0-----:R-:W3:Y:S01]  /*4efb0*/  LDL.LU.64 R6, [R1+0x5a48] ;  /* 0x005a480001067983 */ /* 0x001ee20000300a00 */
[----:B------:R-:W-:-:S02]  /*4efc0*/  IMAD.MOV.U32 R26, RZ, RZ, R2 ;  /* 0x000000ffff1a7224 */ /* 0x000fc400078e0002 */
[----:B------:R-:W-:Y:S01]  /*4efd0*/  IMAD.MOV.U32 R27, RZ, RZ, R0 ;  /* 0x000000ffff1b7224 */ /* 0x000fe200078e0000 */
[----:B---3--:R-:W-:Y:S01]  /*4efe0*/  HMMA.16816.F32 R4, R12, R6, R16 ;  /* 0x000000060c04723c */ /* 0x008fe20000001810 */
[----:B------:R-:W3:Y:S04]  /*4eff0*/  LDL.LU.64 R18, [R1+0x5a40] ;  /* 0x005a400001127983 */ /* 0x000ee80000300a00 */
[----:B------:R-:W3:-:S15]  /*4f000*/  LDL.LU.64 R16, [R1+0x5a38] ;  /* 0x005a380001107983 */ /* 0x000ede0000300a00 */
[----:B------:R-:W-:-:S03]  /*4f010*/  NOP ;  /* 0x0000000000007918 */ /* 0x000fc60000000000 */
[----:B------:R-:W-:Y:S04]  /*4f020*/  STL.64 [R1+0x8a0], R4 ;  /* 0x0008a00401007387 */ /* 0x000fe80000100a00 */
[----:B------:R0:W-:Y:S04]  /*4f030*/  STL.64 [R1+0x8a8], R6 ;  /* 0x0008a80601007387 */ /* 0x0001e80000100a00 */
[----:B0-----:R-:W4:Y:S01]  /*4f040*/  LDL.LU.64 R6, [R1+0x5a30] ;  /* 0x005a300001067983 */ /* 0x001f220000300a00 */
[----:B---3--:R-:W-:Y:S03]  /*4f050*/  HMMA.16816.F32 R12, R12, R26, R16 ;  /* 0x0000001a0c0c723c */ /* 0x008fe60000001810 */
[----:B------:R-:W4:Y:S04]  /*4f060*/  LDL.LU.64 R18, [R1+0x5a28] ;  /* 0x005a280001127983 */ /* 0x000f280000300a00 */
[----:B------:R-:W4:-:S15]  /*4f070*/  LDL.LU.64 R16, [R1+0x5a20] ;  /* 0x005a200001107983 */ /* 0x000f1e0000300a00 */
[----:B------:R-:W-:-:S01]  /*4f080*/  NOP ;  /* 0x0000000000007918 */ /* 0x000fc20000000000 */
[----:B------:R0:W-:Y:S04]  /*4f090*/  STL.64 [R1+0x2c0], R12 ;  /* 0x0002c00c01007387 */ /* 0x0001e80000100a00 */
[----:B------:R1:W-:Y:S04]  /*4f0a0*/  STL.64 [R1+0x2c8], R14 ;  /* 0x0002c80e01007387 */ /* 0x0003e80000100a00 */
[----:B0-----:R-:W3:Y:S04]  /*4f0b0*/  LDL.LU R12, [R1+0x750] ;  /* 0x00075000010c7983 */ /* 0x001ee80000300800 */
[----:B------:R-:W3:Y:S04]  /*4f0c0*/  LDL.LU R13, [R1+0x754] ;  /* 0x00075400010d7983 */ /* 0x000ee80000300800 */
[----:B-1----:R-:W3:Y:S04]  /*4f0d0*/  LDL.LU R14, [R1+0x758] ;  /* 0x00075800010e7983 */ /* 0x002ee80000300800 */
[----:B------:R-:W3:Y:S04]  /*4f0e0*/  LDL.LU R15, [R1+0x75c] ;  /* 0x00075c00010f7983 */ /* 0x000ee80000300800 */
[----:B------:R0:W-:Y:S04]  /*4f0f0*/  STL.64 [R1+0x59f8], R26 ;  /* 0x0059f81a01007387 */ /* 0x0001e80000100a00 */
[----:B------:R-:W3:Y:S04]  /*4f100*/  LDL.LU R24, [R1+0x740] ;  /* 0x0007400001187983 */ /* 0x000ee80000300800 */
[----:B------:R-:W3:Y:S04]  /*4f110*/  LDL.LU R25, [R1+0x744] ;  /* 0x0007440001197983 */ /* 0x000ee80000300800 */
[----:B0-----:R-:W3:Y:S04]  /*4f120*/  LDL.LU R26, [R1+0x748] ;  /* 0x00074800011a7983 */ /* 0x001ee80000300800 */
[----:B------:R-:W3:Y:S01]  /*4f130*/  LDL.LU R27, [R1+0x74c] ;  /* 0x00074c00011b7983 */ /* 0x000ee20000300800 */
[----:B----4-:R-:W-:-:S15]  /*4f140*/  HMMA.16816.F32 R8, R16, R6, R8 ;  /* 0x000000061008723c */ /* 0x010fde0000001808 */
[----:B------:R-:W-:-:S08]  /*4f150*/  NOP ;  /* 0x0000000000007918 */ /* 0x000fd00000000000 */
[----:B------:R-:W-:Y:S04]  /*4f160*/  STL.64 [R1+0x2b0], R8 ;  /* 0x0002b00801007387 */ /* 0x000fe80000100a00 */
[----:B------:R0:W-:Y:S04]  /*4f170*/  STL.64 [R1+0x2b8], R10 ;  /* 0x0002b80a01007387 */ /* 0x0001e80000100a00 */
[----:B0-----:R-:W2:Y:S04]  /*4f180*/  LDL.LU.64 R10, [R1+0x5a18] ;  /* 0x005a1800010a7983 */ /* 0x001ea80000300a00 */
[----:B------:R-:W4:Y:S04]  /*4f190*/  LDL.LU.64 R8, [R1+0x5a10] ;  /* 0x005a100001087983 */ /* 0x000f280000300a00 */
[----:B------:R0:W-:Y:S04]  /*4f1a0*/  STL [R1+0x5918], R6 ;  /* 0x0059180601007387 */ /* 0x0001e80000100800 */
[----:B------:R1:W-:Y:S04]  /*4f1b0*/  STL [R1+0x5914], R7 ;  /* 0x0059140701007387 */ /* 0x0003e80000100800 */
[----:B------:R-:W3:Y:S04]  /*4f1c0*/  LDL.LU R4, [R1+0x710] ;  /* 0x0007100001047983 */ /* 0x000ee80000300800 */
[----:B------:R-:W3:Y:S04]  /*4f1d0*/  LDL.LU R5, [R1+0x714] ;  /* 0x0007140001057983 */ /* 0x000ee80000300800 */
[----:B0-----:R-:W3:Y:S04]  /*4f1e0*/  LDL.LU R6, [R1+0x718] ;  /* 0x0007180001067983 */ /* 0x001ee80000300800 */
[----:B-1----:R-:W3:Y:S01]  /*4f1f0*/  LDL.LU R7, [R1+0x71c] ;  /* 0x00071c0001077983 */ /* 0x002ee20000300800 */
[----:B--2---:R-:W-:-:S15]  /*4f200*/  HMMA.16816.F32 R20, R16, R10, R20 ;  /* 0x0000000a1014723c */ /* 0x004fde0000001814 */
[----:B------:R-:W-:-:S08]  /*4f210*/  NOP ;  /* 0x0000000000007918 */ /* 0x000fd00000000000 */
[----:B------:R-:W-:Y:S04]  /*4f220*/  STL.64 [R1+0x2a0], R20 ;  /* 0x0002a01401007387 */ /* 0x000fe80000100a00 */
[----:B------:R0:W-:Y:S04]  /*4f230*/  STL.64 [R1+0x2a8], R22 ;  /* 0x0002a81601007387 */ /* 0x0001e80000100a00 */
[----:B0-----:R-:W3:Y:S04]  /*4f240*/  LDL.LU.64 R22, [R1+0x5a08] ;  /* 0x005a080001167983 */ /* 0x001ee80000300a00 */
[----:B------:R-:W-:Y:S04]  /*4f250*/  STL.64 [R1+0x58e0], R10 ;  /* 0x0058e00a01007387 */ /* 0x000fe80000100a00 */
[----:B----4-:R0:W-:Y:S04]  /*4f260*/  STL.64 [R1+0x58d8], R8 ;  /* 0x0058d80801007387 */ /* 0x0101e80000100a00 */
[----:B0-----:R-:W2:Y:S04]  /*4f270*/  LDL.LU R8, [R1+0x730] ;  /* 0x0007300001087983 */ /* 0x001ea80000300800 */
[----:B------:R-:W2:Y:S04]  /*4f280*/  LDL.LU R9, [R1+0x734] ;  /* 0x0007340001097983 */ /* 0x000ea80000300800 */
[----:B------:R-:W2:Y:S04]  /*4f290*/  LDL.LU R10, [R1+0x738] ;  /* 0x00073800010a7983 */ /* 0x000ea80000300800 */
[----:B------:R-:W2:Y:S01]  /*4f2a0*/  LDL.LU R11, [R1+0x73c] ;  /* 0x00073c00010b7983 */ /* 0x000ea20000300800 */
[----:B---3--:R-:W-:-:S15]  /*4f2b0*/  HMMA.16816.F32 R12, R16, R22, R12 ;  /* 0x00000016100c723c */ /* 0x008fde000000180c */
[----:B------:R-:W-:-:S08]  /*4f2c0*/  NOP ;  /* 0x0000000000007918 */ /* 0x000fd00000000000 */
[----:B------:R-:W-:Y:S04]  /*4f2d0*/  STL.64 [R1+0x890], R12 ;  /* 0x0008900c01007387 */ /* 0x000fe80000100a00 */
[----:B------:R0:W-:Y:S02]  /*4f2e0*/  STL.64 [R1+0x898], R14 ;  /* 0x0008980e01007387 */ /* 0x0001e40000100a00 */
[----:B0-----:R-:W-:Y:S02]  /*4f2f0*/  IMAD.MOV.U32 R15, RZ, RZ, R22 ;  /* 0x000000ffff0f7224 */ /* 0x001fe400078e0016 */
[----:B------:R-:W-:Y:S02]  /*4f300*/  IMAD.MOV.U32 R14, RZ, RZ, R23 ;  /* 0x000000ffff0e7224 */ /* 0x000fe400078e0017 */
[----:B------:R-:W3:Y:S04]  /*4f310*/  LDL.LU.64 R22, [R1+0x5a00] ;  /* 0x005a000001167983 */ /* 0x000ee80000300a00 */
[----:B------:R0:W-:Y:S04]  /*4f320*/  STL.64 [R1+0x5940], R14 ;  /* 0x0059400e01007387 */ /* 0x0001e80000100a00 */
[----:B0-----:R-:W4:Y:S01]  /*4f330*/  LDL.64 R14, [R1+0x198] ;  /* 0x00019800010e7983 */ /* 0x001f220000100a00 */
[----:B---3--:R-:W-:Y:S03]  /*4f340*/  HMMA.16816.F32 R20, R16, R22, R24 ;  /* 0x000000161014723c */ /* 0x008fe60000001818 */
[----:B------:R-:W3:-:S15]  /*4f350*/  LDL.LU.64 R26, [R1+0x59f8] ;  /* 0x0059f800011a7983 */ /* 0x000ede0000300a00 */
[----:B------:R-:W-:-:S05]  /*4f360*/  NOP ;  /* 0x0000000000007918 */ /* 0x000fca0000000000 */
[----:B------:R-:W-:Y:S04]  /*4f370*/  STL.64 [R1+0x880], R20 ;  /* 0x0008801401007387 */ /* 0x000fe80000100a00 */
[----:B------:R0:W-:Y:S04]  /*4f380*/  STL.64 [R1+0x888], R22 ;  /* 0x0008881601007387 */ /* 0x0001e80000100a00 */
[----:B0-----:R-:W2:Y:S02]  /*4f390*/  LDL.LU.64 R22, [R1+0x59f0] ;  /* 0x0059f00001167983 */ /* 0x001ea40000300a00 */
[----:B--2---:R-:W-:-:S15]  /*4f3a0*/  HMMA.16816.F32 R8, R16, R22, R8 ;  /* 0x000000161008723c */ /* 0x004fde0000001808 */
[----:B------:R-:W-:-:S08]  /*4f3b0*/  NOP ;  /* 0x0000000000007918 */ /* 0x000fd00000000000 */
[----:B------:R0:W-:Y:S04]  /*4f3c0*/  STL.64 [R1+0x870], R8 ;  /* 0x0008700801007387 */ /* 0x0001e80000100a00 */
[----:B------:R-:W-:Y:S01]  /*4f3d0*/  STL.64 [R1+0x878], R10 ;  /* 0x0008780a01007387 */ /* 0x000fe20000100a00 */
[----:B0-----:R-:W-:Y:S02]  /*4f3e0*/  IMAD.MOV.U32 R9, RZ, RZ, R22 ;  /* 0x000000ffff097224 */ /* 0x001fe400078e0016 */
[----:B------:R-:W-:Y:S02]  /*4f3f0*/  IMAD.MOV.U32 R8, RZ, RZ, R23 ;  /* 0x000000ffff087224 */ /* 0x000fe400078e0017 */
[----:B------:R-:W4:Y:S04]  /*4f400*/  LDL.LU.64 R22, [R1+0x59e8] ;  /* 0x0059e80001167983 */ /* 0x000f280000300a00 */
[----:B------:R-:W4:Y:S04]  /*4f410*/  LDL.LU.64 R20, [R1+0x59e0] ;  /* 0x0059e00001147983 */ /* 0x000f280000300a00 */
[----:B------:R-:W-:Y:S01]  /*4f420*/  STL [R1+0x591c], R9 ;  /* 0x00591c0901007387 */ /* 0x000fe20000100800 */
[----:B----4-:R-:W-:-:S15]  /*4f430*/  HMMA.16816.F32 R20, R16, R14, R20 ;  /* 0x0000000e1014723c */ /* 0x010fde0000001814 */
[----:B------:R-:W-:-:S08]  /*4f440*/  NOP ;  /* 0x0000000000007918 */ /* 0x000fd00000000000 */
[----:B------:R-:W-:Y:S04]  /*4f450*/  STL.64 [R1+0x860], R20 ;  /* 0x0008601401007387 */ /* 0x000fe80000100a00 */
[----:B------:R0:W-:Y:S04]  /*4f460*/  STL.64 [R1+0x868], R22 ;  /* 0x0008681601007387 */ /* 0x0001e80000100a00 */
[----:B0-----:R-:W2:Y:S01]  /*4f470*/  LDL.LU.64 R22, [R1+0x59d8] ;  /* 0x0059d80001167983 */ /* 0x001ea20000300a00 */
[----:B------:R-:W-:Y:S02]  /*4f480*/  IMAD.MOV.U32 R11, RZ, RZ, R14 ;  /* 0x000000ffff0b7224 */ /* 0x000fe400078e000e */
[----:B------:R-:W-:-:S05]  /*4f490*/  IMAD.MOV.U32 R10, RZ, RZ, R15 ;  /* 0x000000ffff0a7224 */ /* 0x000fca00078e000f */
[----:B------:R-:W-:Y:S04]  /*4f4a0*/  STL.64 [R1+0x5960], R10 ;  /* 0x0059600a01007387 */ /* 0x000fe80000100a00 */
[----:B------:R0:W-:Y:S01]  /*4f4b0*/  STL [R1+0x5958], R8 ;  /* 0x0059580801007387 */ /* 0x0001e20000100800 */
[----:B--2---:R-:W-:Y:S06]  /*4f4c0*/  HMMA.16816.F32 R4, R16, R22, R4 ;  /* 0x000000161004723c */ /* 0x004fec0000001804 */
[----:B------:R-:W-:-:S02]  /*4f4d0*/  IMAD.MOV.U32 R25, RZ, RZ, R22 ;  /* 0x000000ffff197224 */ /* 0x000fc400078e0016 */
[----:B------:R-:W-:-:S15]  /*4f4e0*/  IMAD.MOV.U32 R24, RZ, RZ, R23 ;  /* 0x000000ffff187224 */ /* 0x000fde00078e0017 */
[----:B------:R1:W-:Y:S04]  /*4f4f0*/  STL.64 [R1+0x850], R4 ;  /* 0x0008500401007387 */ /* 0x0003e80000100a00 */
[----:B------:R2:W-:Y:S04]  /*4f500*/  STL.64 [R1+0x858], R6 ;  /* 0x0008580601007387 */ /* 0x0005e80000100a00 */
[----:B------:R-:W4:Y:S04]  /*4f510*/  LDL.LU R12, [R1+0x690] ;  /* 0x00069000010c7983 */ /* 0x000f280000300800 */
[----:B------:R-:W4:Y:S04]  /*4f520*/  LDL.LU R13, [R1+0x694] ;  /* 0x00069400010d7983 */ /* 0x000f280000300800 */
[----:B------:R-:W3:Y:S04]  /*4f530*/  LDL.LU R14, [R1+0x698] ;  /* 0x00069800010e7983 */ /* 0x000ee80000300800 */
[----:B------:R-:W3:Y:S04]  /*4f540*/  LDL.LU R15, [R1+0x69c] ;  /* 0x00069c00010f7983 */ /* 0x000ee80000300800 */
[----:B0-----:R-:W4:Y:S04]  /*4f550*/  LDL.LU R8, [R1+0x6a0] ;  /* 0x0006a00001087983 */ /* 0x001f280000300800 */
[----:B------:R-:W4:Y:S04]  /*4f560*/  LDL.LU R9, [R1+0x6a4] ;  /* 0x0006a40001097983 */ /* 0x000f280000300800 */
[----:B------:R-:W3:Y:S04]  /*4f570*/  LDL.LU R10, [R1+0x6a8] ;  /* 0x0006a800010a7983 */ /* 0x000ee80000300800 */
[----:B------:R-:W3:Y:S04]  /*4f580*/  LDL.LU R11, [R1+0x6ac] ;  /* 0x0006ac00010b7983 */ /* 0x000ee80000300800 */
[----:B------:R-:W4:Y:S04]  /*4f590*/  LDL.LU R20, [R1+0x6d0] ;  /* 0x0006d00001147983 */ /* 0x000f280000300800 */
[----:B------:R-:W4:Y:S04]  /*4f5a0*/  LDL.LU R21, [R1+0x6d4] ;  /* 0x0006d40001157983 */ /* 0x000f280000300800 */
[----:B------:R-:W3:Y:S04]  /*4f5b0*/  LDL.LU R22, [R1+0x6d8] ;  /* 0x0006d80001167983 */ /* 0x000ee80000300800 */
[----:B------:R-:W3:Y:S04]  /*4f5c0*/  LDL.LU R23, [R1+0x6dc] ;  /* 0x0006dc0001177983 */ /* 0x000ee80000300800 */
[----:B-1----:R-:W4:Y:S04]  /*4f5d0*/  LDL.LU R4, [R1+0x700] ;  /* 0x0007000001047983 */ /* 0x002f280000300800 */
[----:B------:R-:W4:Y:S04]  /*4f5e0*/  LDL.LU R5, [R1+0x704] ;  /* 0x0007040001057983 */ /* 0x000f280000300800 */
[----:B--2---:R-:W2:Y:S04]  /*4f5f0*/  LDL.LU R6, [R1+0x708] ;  /* 0x0007080001067983 */ /* 0x004ea80000300800 */
[----:B------:R-:W2:Y:S04]  /*4f600*/  LDL.LU R7, [R1+0x70c] ;  /* 0x00070c0001077983 */ /* 0x000ea80000300800 */
[----:B---3--:R0:W-:Y:S04]  /*4f610*/  STL.64 [R1+0x59a8], R22 ;  /* 0x0059a81601007387 */ /* 0x0081e80000100a00 */
[----:B----4-:R-:W-:Y:S04]  /*4f620*/  STL.64 [R1+0x59a0], R20 ;  /* 0x0059a01401007387 */ /* 0x010fe80000100a00 */
[----:B0-----:R-:W3:Y:S04]  /*4f630*/  LDL.64 R22, [R1+0x158] ;  /* 0x0001580001167983 */ /* 0x001ee80000100a00 */
[----:B---3--:R0:W-:Y:S04]  /*4f640*/  STL.64 [R1+0x59b8], R22 ;  /* 0x0059b81601007387 */ /* 0x0081e80000100a00 */
[----:B0-----:R-:W3:Y:S04]  /*4f650*/  LDL.64 R22, [R1+0x168] ;  /* 0x0001680001167983 */ /* 0x001ee80000100a00 */
[----:B---3--:R0:W-:Y:S04]  /*4f660*/  STL.64 [R1+0x59d0], R22 ;  /* 0x0059d01601007387 */ /* 0x0081e80000100a00 */
[----:B0-----:R-:W2:Y:S04]  /*4f670*/  LDL.64 R22, [R1+0x178] ;  /* 0x0001780001167983 */ /* 0x001ea80000100a00 */
[----:B------:R0:W-:Y:S04]  /*4f680*/  STL.64 [R1+0x5970], R10 ;  /* 0x0059700a01007387 */ /* 0x0001e80000100a00 */
[----:B------:R-:W-:Y:S04]  /*4f690*/  STL.64 [R1+0x5968], R8 ;  /* 0x0059680801007387 */ /* 0x000fe80000100a00 */
[----:B0-----:R-:W3:Y:S04]  /*4f6a0*/  LDL.64 R10, [R1+0x128] ;  /* 0x00012800010a7983 */ /* 0x001ee80000100a00 */
[----:B---3--:R0:W-:Y:S04]  /*4f6b0*/  STL.64 [R1+0x5980], R10 ;  /* 0x0059800a01007387 */ /* 0x0081e80000100a00 */
[----:B0-----:R-:W3:Y:S04]  /*4f6c0*/  LDL.64 R10, [R1+0x138] ;  /* 0x00013800010a7983 */ /* 0x001ee80000100a00 */
[----:B---3--:R0:W-:Y:S04]  /*4f6d0*/  STL.64 [R1+0x5998], R10 ;  /* 0x0059980a01007387 */ /* 0x0081e80000100a00 */
[----:B0-----:R-:W3:Y:S04]  /*4f6e0*/  LDL.64 R10, [R1+0x148] ;  /* 0x00014800010a7983 */ /* 0x001ee80000100a00 */
[----:B---3--:R0:W-:Y:S04]  /*4f6f0*/  STL.64 [R1+0x59b0], R10 ;  /* 0x0059b00a01007387 */ /* 0x0081e80000100a00 */
        /* <DEDUP_REMOVED lines=8> */
[----:B------:R-:W3:Y:S04]  /*4f780*/  LDL.LU R10, [R1+0x6f8] ;  /* 0x0006f800010a7983 */ /* 0x000ee80000300800 */
[----:B------:R-:W3:Y:S04]  /*4f790*/  LDL.LU R11, [R1+0x6fc] ;  /* 0x0006fc00010b7983 */ /* 0x000ee80000300800 */
[----:B------:R0:W-:Y:S04]  /*4f7a0*/  STL.64 [R1+0x5950], R14 ;  /* 0x0059500e01007387 */ /* 0x0001e80000100a00 */
[----:B------:R1:W-:Y:S04]  /*4f7b0*/  STL.64 [R1+0x5948], R12 ;  /* 0x0059480c01007387 */ /* 0x0003e80000100a00 */
[----:B0-----:R-:W4:Y:S01]  /*4f7c0*/  LDL.64 R14, [R1+0x118] ;  /* 0x00011800010e7983 */ /* 0x001f220000100a00 */
[----:B--2---:R-:W-:Y:S03]  /*4f7d0*/  HMMA.16816.F32 R4, R16, R22, R4 ;  /* 0x000000161004723c */ /* 0x004fe60000001804 */
[----:B----4-:R0:W-:Y:S04]  /*4f7e0*/  STL.64 [R1+0x5978], R14 ;  /* 0x0059780e01007387 */ /* 0x0101e80000100a00 */
[----:B-1----:R-:W2:Y:S04]  /*4f7f0*/  LDL.LU R12, [R1+0x6b0] ;  /* 0x0006b000010c7983 */ /* 0x002ea80000300800 */
[----:B------:R-:W2:Y:S04]  /*4f800*/  LDL.LU R13, [R1+0x6b4] ;  /* 0x0006b400010d7983 */ /* 0x000ea80000300800 */
[----:B0-----:R-:W4:Y:S04]  /*4f810*/  LDL.LU R14, [R1+0x6b8] ;  /* 0x0006b800010e7983 */ /* 0x001f280000300800 */
        /* <DEDUP_REMOVED lines=9> */
[----:B------:R-:W-:Y:S04]  /*4f8b0*/  STL.64 [R1+0x5930], R24 ;  /* 0x0059301801007387 */ /* 0x000fe80000100a00 */
[----:B0-----:R-:W4:Y:S04]  /*4f8c0*/  LDL.64 R26, [R1+0x108] ;  /* 0x00010800011a7983 */ /* 0x001f280000100a00 */
[----:B------:R0:W-:Y:S04]  /*4f8d0*/  STL.64 [R1+0x12d0], R4 ;  /* 0x0012d00401007387 */ /* 0x0001e80000100a00 */
[----:B------:R-:W-:Y:S01]  /*4f8e0*/  STL.64 [R1+0x12d8], R6 ;  /* 0x0012d80601007387 */ /* 0x000fe20000100a00 */
[----:B0-----:R-:W-:-:S03]  /*4f8f0*/  IMAD.MOV.U32 R5, RZ, RZ, R22 ;  /* 0x000000ffff057224 */ /* 0x001fc600078e0016 */
[----:B------:R-:W3:Y:S02]  /*4f900*/  LDL.LU.64 R22, [R1+0x59d0] ;  /* 0x0059d00001167983 */ /* 0x000ee40000300a00 */
[----:B---3--:R-:W-:Y:S06]  /*4f910*/  HMMA.16816.F32 R8, R16, R22, R8 ;  /* 0x000000161008723c */ /* 0x008fec0000001808 */
[----:B------:R-:W-:Y:S02]  /*4f920*/  IMAD.MOV.U32 R4, RZ, RZ, R22 ;  /* 0x000000ffff047224 */ /* 0x000fe400078e0016 */
        /* <DEDUP_REMOVED lines=17> */
[----:B------:R-:W-:Y:S04]  /*4fa40*/  STL.64 [R1+0x12a0], R20 ;  /* 0x0012a01401007387 */ /* 0x000fe80000100a00 */
[----:B------:R0:W-:Y:S02]  /*4fa50*/  STL.64 [R1+0x12a8], R22 ;  /* 0x0012a81601007387 */ /* 0x0001e40000100a00 */
[----:B0-----:R-:W-:Y:S02]  /*4fa60*/  IMAD.MOV.U32 R23, RZ, RZ, R10 ;  /* 0x000000ffff177224 */ /* 0x001fe400078e000a */
        /* <DEDUP_REMOVED lines=19> */
[----:B0-----:R-:W3:Y:S04]  /*4fba0*/  LDL.LU R20, [R1+0x280] ;  /* 0x0002800001147983 */ /* 0x001ee80000300800 */
[----:B------:R-:W3:Y:S04]  /*4fbb0*/  LDL.LU R21, [R1+0x284] ;  /* 0x0002840001157983 */ /* 0x000ee80000300800 */
[----:B------:R-:W3:Y:S04]  /*4fbc0*/  LDL.LU R22, [R1+0x288] ;  /* 0x0002880001167983 */ /* 0x000ee80000300800 */
[----:B------:R-:W3:Y:S01]  /*4fbd0*/  LDL.LU R23, [R1+0x28c] ;  /* 0x00028c0001177983 */ /* 0x000ee20000300800 */
[----:B--2---:R-:W-:Y:S06]  /*4fbe0*/  HMMA.16816.F32 R8, R16, R14, R8 ;  /* 0x0000000e1008723c */ /* 0x004fec0000001808 */
[----:B------:R-:W-:-:S15]  /*4fbf0*/  IMAD.MOV.U32 R6, RZ, RZ, R15 ;  /* 0x000000ffff067224 */ /* 0x000fde00078e000f */
[----:B------:R-:W-:-:S02]  /*4fc00*/  NOP ;  /* 0x0000000000007918 */ /* 0x000fc40000000000 */
[----:B------:R0:W-:Y:S04]  /*4fc10*/  STL.64 [R1+0x1270], R8 ;  /* 0x0012700801007387 */ /* 0x0001e80000100a00 */
[----:B------:R1:W-:Y:S01]  /*4fc20*/  STL.64 [R1+0x1278], R10 ;  /* 0x0012780a01007387 */ /* 0x0003e20000100a00 */
[----:B0-----:R-:W-:-:S03]  /*4fc30*/  IMAD.MOV.U32 R9, RZ, RZ, R14 ;  /* 0x000000ffff097224 */ /* 0x001fc600078e000e */
[----:B-1----:R-:W2:Y:S04]  /*4fc40*/  LDL.LU.64 R10, [R1+0x5960] ;  /* 0x00596000010a7983 */ /* 0x002ea80000300a00 */
[----:B------:R-:W2:Y:S04]  /*4fc50*/  LDL.LU R8, [R1+0x5958] ;  /* 0x0059580001087983 */ /* 0x000ea80000300800 */
        /* <DEDUP_REMOVED lines=9> */
[----:B------:R-:W3:Y:S04]  /*4fcf0*/  LDL.LU.64 R26, [R1+0x5938] ;  /* 0x00593800011a7983 */ /* 0x000ee80000300a00 */
[----:B------:R-:W2:Y:S01]  /*4fd00*/  LDL.LU.64 R24, [R1+0x5930] ;  /* 0x0059300001187983 */ /* 0x000ea20000300a00 */
[----:B---3--:R-:W-:Y:S03]  /*4fd10*/  HMMA.16816.F32 R16, R16, R26, R20 ;  /* 0x0000001a1010723c */ /* 0x008fe60000001814 */
[----:B------:R-:W3:Y:S04]  /*4fd20*/  LDL.LU.64 R22, [R1+0x5928] ;  /* 0x0059280001167983 */ /* 0x000ee80000300a00 */
[----:B------:R-:W2:Y:S04]  /*4fd30*/  LDL.LU.64 R20, [R1+0x5920] ;  /* 0x0059200001147983 */ /* 0x000ea80000300a00 */
[----:B------:R0:W-:Y:S02]  /*4fd40*/  STL.64 [R1+0x57a8], R26 ;  /* 0x0057a81a01007387 */ /* 0x0001e40000100a00 */
[----:B0-----:R-:W-:-:S02]  /*4fd50*/  IMAD.MOV.U32 R26, RZ, RZ, R13 ;  /* 0x000000ffff1a7224 */ /* 0x001fc400078e000d */
[----:B------:R-:W-:-:S08]  /*4fd60*/  IMAD.MOV.U32 R27, RZ, RZ, R12 ;  /* 0x000000ffff1b7224 */ /* 0x000fd000078e000c */
[----:B------:R-:W-:Y:S04]  /*4fd70*/  STL.64 [R1+0x280], R16 ;  /* 0x0002801001007387 */ /* 0x000fe80000100a00 */
[----:B------:R4:W-:Y:S02]  /*4fd80*/  STL.64 [R1+0x288], R18 ;  /* 0x0002881201007387 */ /* 0x0009e40000100a00 */
[----:B----4-:R-:W-:Y:S02]  /*4fd90*/  IMAD.MOV.U32 R18, RZ, RZ, R15 ;  /* 0x000000ffff127224 */ /* 0x010fe400078e000f */
[----:B------:R-:W-:-:S05]  /*4fda0*/  IMAD.MOV.U32 R19, RZ, RZ, R14 ;  /* 0x000000ffff137224 */ /* 0x000fca00078e000e */
[----:B------:R-:W-:Y:S04]  /*4fdb0*/  STL.64 [R1+0x58d0], R18 ;  /* 0x0058d01201007387 */ /* 0x000fe80000100a00 */
[----:B------:R0:W-:Y:S04]  /*4fdc0*/  STL.64 [R1+0x57c0], R26 ;  /* 0x0057c01a01007387 */ /* 0x0001e80000100a00 */
[----:B------:R-:W4:Y:S04]  /*4fdd0*/  LDL.LU R12, [R1+0x20] ;  /* 0x00002000010c7983 */ /* 0x000f280000300800 */
[----:B------:R-:W4:Y:S04]  /*4fde0*/  LDL.LU R13, [R1+0x24] ;  /* 0x00002400010d7983 */ /* 0x000f280000300800 */
[----:B------:R-:W3:Y:S04]  /*4fdf0*/  LDL.LU R14, [R1+0x28] ;  /* 0x00002800010e7983 */ /* 0x000ee80000300800 */
[----:B------:R-:W3:Y:S01]  /*4fe00*/  LDL.LU R15, [R1+0x2c] ;  /* 0x00002c00010f7983 */ /* 0x000ee20000300800 */
[----:B0-----:R-:W-:-:S02]  /*4fe10*/  IMAD.MOV.U32 R26, RZ, RZ, R9 ;  /* 0x000000ffff1a7224 */ /* 0x001fc400078e0009 */
[----:B------:R-:W-:Y:S01]  /*4fe20*/  IMAD.MOV.U32 R27, RZ, RZ, R6 ;  /* 0x000000ffff1b7224 */ /* 0x000fe200078e0006 */
[----:B------:R-:W2:Y:S04]  /*4fe30*/  LDL.LU R9, [R1+0x591c] ;  /* 0x00591c0001097983 */ /* 0x000ea80000300800 */
[----:B------:R-:W2:Y:S04]  /*4fe40*/  LDL.LU R6, [R1+0x5918] ;  /* 0x0059180001067983 */ /* 0x000ea80000300800 */
[----:B------:R-:W-:Y:S04]  /*4fe50*/  STL.64 [R1+0x57d8], R26 ;  /* 0x0057d81a01007387 */ /* 0x000fe80000100a00 */
[----:B---3--:R-:W-:Y:S04]  /*4fe60*/  STL.64 [R1+0x57a0], R14 ;  /* 0x0057a00e01007387 */ /* 0x008fe80000100a00 */
[----:B----4-:R0:W-:Y:S04]  /*4fe70*/  STL.64 [R1+0x5798], R12 ;  /* 0x0057980c01007387 */ /* 0x0101e80000100a00 */
[----:B0-----:R-:W3:Y:S04]  /*4fe80*/  LDL.LU R12, [R1+0x30] ;  /* 0x00003000010c7983 */ /* 0x001ee80000300800 */
[----:B------:R-:W3:Y:S04]  /*4fe90*/  LDL.LU R13, [R1+0x34] ;  /* 0x00003400010d7983 */ /* 0x000ee80000300800 */
[----:B------:R-:W4:Y:S04]  /*4fea0*/  LDL.LU R14, [R1+0x38] ;  /* 0x00003800010e7983 */ /* 0x000f280000300800 */
[----:B------:R-:W4:Y:S01]  /*4feb0*/  LDL.LU R15, [R1+0x3c] ;  /* 0x00003c00010f7983 */ /* 0x000f220000300800 */
[----:B------:R-:W-:-:S02]  /*4fec0*/  IMAD.MOV.U32 R26, RZ, RZ, R7 ;  /* 0x000000ffff1a7224 */ /* 0x000fc400078e0007 */
[----:B--2---:R-:W-:Y:S01]  /*4fed0*/  IMAD.MOV.U32 R27, RZ, RZ, R20 ;  /* 0x000000ffff1b7224 */ /* 0x004fe200078e0014 */
[----:B------:R-:W2:Y:S04]  /*4fee0*/  LDL.LU R7, [R1+0x5914] ;  /* 0x0059140001077983 */ /* 0x000ea80000300800 */
[----:B------:R-:W2:Y:S04]  /*4fef0*/  LDL.LU R20, [R1+0x5910] ;  /* 0x0059100001147983 */ /* 0x000ea80000300800 */
[----:B------:R-:W-:Y:S04]  /*4ff00*/  STL.64 [R1+0x57f0], R26 ;  /* 0x0057f01a01007387 */ /* 0x000fe80000100a00 */
        /* <DEDUP_REMOVED lines=8> */
[----:B------:R-:W2:Y:S04]  /*4ff90*/  LDL.LU R21, [R1+0x590c] ;  /* 0x00590c0001157983 */ /* 0x000ea80000300800 */
[----:B------:R-:W2:Y:S04]  /*4ffa0*/  LDL.LU R22, [R1+0x5908] ;  /* 0x0059080001167983 */ /* 0x000ea80000300800 */
[----:B------:R0:W-:Y:S02]  /*4ffb0*/  STL.64 [R1+0x5808], R26 ;  /* 0x0058081a01007387 */ /* 0x0001e40000100a00 */
[----:B0-----:R-:W-:-:S02]  /*4ffc0*/  IMAD.MOV.U32 R26, RZ, RZ, R23 ;  /* 0x000000ffff1a7224 */ /* 0x001fc400078e0017 */
[----:B------:R-:W-:Y:S01]  /*4ffd0*/  IMAD.MOV.U32 R27, RZ, RZ, R28 ;  /* 0x000000ffff1b7224 */ /* 0x000fe200078e001c */
        /* <DEDUP_REMOVED lines=43> */
[----:B------:R-:W-:-:S05]  /*50290*/  IMAD.MOV.U32 R27, RZ, RZ, R24 ;  /* 0x000000ffff1b7224 */ /* 0x000fca00078e0018 */
        /* <DEDUP_REMOVED lines=9> */
[----:B------:R0:W-:Y:S02]  /*50330*/  STL.64 [R1+0x5898], R26 ;  /* 0x0058981a01007387 */ /* 0x0001e40000100a00 */
[----:B0-----:R-:W-:Y:S02]  /*50340*/  IMAD.MOV.U32 R26, RZ, RZ, R9 ;  /* 0x000000ffff1a7224 */ /* 0x001fe400078e0009 */
[----:B------:R-:W-:-:S05]  /*50350*/  IMAD.MOV.U32 R27, RZ, RZ, R8 ;  /* 0x000000ffff1b7224 */ /* 0x000fca00078e0008 */
[----:B------:R-:W-:Y:S04]  /*50360*/  STL.64 [R1+0x58b0], R26 ;  /* 0x0058b01a01007387 */ /* 0x000fe80000100a00 */
[----:B----4-:R-:W-:Y:S04]  /*50370*/  STL.64 [R1+0x5848], R14 ;  /* 0x0058480e01007387 */ /* 0x010fe80000100a00 */
[----:B---3--:R0:W-:Y:S04]  /*50380*/  STL.64 [R1+0x5840], R12 ;  /* 0x0058400c01007387 */ /* 0x0081e80000100a00 */
[----:B0-----:R-:W3:Y:S04]  /*50390*/  LDL.LU R12, [R1+0xd0] ;  /* 0x0000d000010c7983 */ /* 0x001ee80000300800 */
[----:B------:R-:W3:Y:S04]  /*503a0*/  LDL.LU R13, [R1+0xd4] ;  /* 0x0000d400010d7983 */ /* 0x000ee80000300800 */
[----:B------:R-:W4:Y:S04]  /*503b0*/  LDL.LU R14, [R1+0xd8] ;  /* 0x0000d800010e7983 */ /* 0x000f280000300800 */
[----:B------:R-:W4:Y:S04]  /*503c0*/  LDL.LU R15, [R1+0xdc] ;  /* 0x0000dc00010f7983 */ /* 0x000f280000300800 */
[----:B------:R-:W2:Y:S04]  /*503d0*/  LDL.LU.64 R26, [R1+0x1b8] ;  /* 0x0001b800011a7983 */ /* 0x000ea80000300a00 */
[----:B--2---:R0:W-:Y:S04]  /*503e0*/  STL.64 [R1+0x58c8], R26 ;  /* 0x0058c81a01007387 */ /* 0x0041e80000100a00 */
[----:B------:R-:W2:Y:S04]  /*503f0*/  LDL.LU R24, [R1+0x200] ;  /* 0x0002000001187983 */ /* 0x000ea80000300800 */
[----:B------:R-:W2:Y:S04]  /*50400*/  LDL.LU R25, [R1+0x204] ;  /* 0x0002040001197983 */ /* 0x000ea80000300800 */
        /* <DEDUP_REMOVED lines=44> */
[----:B------:R-:W4:Y:S01]  /*506d0*/  LDL.LU.64 R8, [R1+0x58d8] ;  /* 0x0058d80001087983 */ /* 0x000f220000300a00 */
[----:B---3--:R-:W-:-:S15]  /*506e0*/  HMMA.16816.F32 R16, R20, R10, R16 ;  /* 0x0000000a1410723c */ /* 0x008fde0000001810 */
[----:B------:R-:W-:-:S08]  /*506f0*/  NOP ;  /* 0x0000000000007918 */ /* 0x000fd00000000000 */
[----:B------:R-:W-:Y:S04]  /*50700*/  STL.64 [R1+0x220], R16 ;  /* 0x0002201001007387 */ /* 0x000fe80000100a00 */
[----:B------:R0:W-:Y:S04]  /*50710*/  STL.64 [R1+0x228], R18 ;  /* 0x0002281201007387 */ /* 0x0001e80000100a00 */
[----:B0-----:R-:W3:Y:S02]  /*50720*/  LDL.LU.64 R18, [R1+0x58d0] ;  /* 0x0058d00001127983 */ /* 0x001ee40000300a00 */
[----:B---3--:R-:W-:-:S15]  /*50730*/  HMMA.16816.F32 R24, R20, R18, R24 ;  /* 0x000000121418723c */ /* 0x008fde0000001818 */
[----:B------:R-:W-:-:S08]  /*50740*/  NOP ;  /* 0x0000000000007918 */ /* 0x000fd00000000000 */
[----:B------:R-:W-:Y:S04]  /*50750*/  STL.64 [R1+0x200], R24 ;  /* 0x0002001801007387 */ /* 0x000fe80000100a00 */
[----:B------:R0:W-:Y:S04]  /*50760*/  STL.64 [R1+0x208], R26 ;  /* 0x0002081a01007387 */ /* 0x0001e80000100a00 */
[----:B0-----:R-:W2:Y:S04]  /*50770*/  LDL.LU.64 R26, [R1+0x58c8] ;  /* 0x0058c800011a7983 */ /* 0x001ea80000300a00 */
[----:B------:R0:W-:Y:S04]  /*50780*/  STL.64 [R1+0x5780], R18 ;  /* 0x0057801201007387 */ /* 0x0001e80000100a00 */
[----:B------:R-:W3:Y:S01]  /*50790*/  LDL.LU R16, [R1+0x10] ;  /* 0x0000100001107983 */ /* 0x000ee20000300800 */
[----:B0-----:R-:W-:-:S02]  /*507a0*/  IMAD.MOV.U32 R18, RZ, RZ, R5 ;  /* 0x000000ffff127224 */ /* 0x001fc400078e0005 */
        /* <DEDUP_REMOVED lines=86> */
[----:B------:R-:W-:Y:S01]  /*50d10*/  IMAD.MOV.U32 R17, RZ, RZ, R29 ;  /* 0x000000ffff117224 */ /* 0x000fe200078e001d */
[----:B--2---:R-:W-:Y:S02]  /*50d20*/  HMMA.16816.F32 R20, R20, R26, R12 ;  /* 0x0000001a1414723c */ /* 0x004fe4000000180c */
[----:B------:R-:W2:Y:S04]  /*50d30*/  LDL.LU.64 R14, [R1+0x57a0] ;  /* 0x0057a000010e7983 */ /* 0x000ea80000300a00 */
[----:B------:R-:W2:Y:S04]  /*50d40*/  LDL.LU.64 R12, [R1+0x5798] ;  /* 0x00579800010c7983 */ /* 0x000ea80000300a00 */
[----:B------:R-:W2:Y:S04]  /*50d50*/  LDL.LU.64 R26, [R1+0x5790] ;  /* 0x00579000011a7983 */ /* 0x000ea80000300a00 */
[----:B------:R-:W2:Y:S09]  /*50d60*/  LDL.LU.64 R24, [R1+0x5788] ;  /* 0x0057880001187983 */ /* 0x000eb20000300a00 */
[----:B------:R-:W-:Y:S04]  /*50d70*/  STL.64 [R1+0x1d0], R20 ;  /* 0x0001d01401007387 */ /* 0x000fe80000100a00 */
[----:B------:R0:W-:Y:S02]  /*50d80*/  STL [R1+0x1d8], R22 ;  /* 0x0001d81601007387 */ /* 0x0001e40000100800 */
[----:B0-----:R-:W-:-:S02]  /*50d90*/  IMAD.MOV.U32 R22, RZ, RZ, R3 ;  /* 0x000000ffff167224 */ /* 0x001fc400078e0003 */
[----:B------:R-:W-:Y:S01]  /*50da0*/  IMAD.MOV.U32 R29, RZ, RZ, R23 ;  /* 0x000000ffff1d7224 */ /* 0x000fe200078e0017 */
[----:B------:R-:W0:Y:S01]  /*50db0*/  S2R R3, SR_TID.X ;  /* 0x0000000000037919 */ /* 0x000e220000002100 */
[----:B------:R-:W4:Y:S04]  /*50dc0*/  LDL.LU R20, [R1+0x1010] ;  /* 0x0010100001147983 */ /* 0x000f280000300800 */
[----:B------:R-:W-:Y:S01]  /*50dd0*/  STL [R1+0x4618], R29 ;  /* 0x0046181d01007387 */ /* 0x000fe20000100800 */
[----:B------:R-:W-:Y:S02]  /*50de0*/  IMAD.MOV.U32 R21, RZ, RZ, R4 ;  /* 0x000000ffff157224 */ /* 0x000fe400078e0004 */
[----:B------:R-:W-:Y:S01]  /*50df0*/  IMAD.MOV.U32 R23, RZ, RZ, R0 ;  /* 0x000000ffff177224 */ /* 0x000fe200078e0000 */
[----:B0-----:R-:W-:-:S05]  /*50e00*/  LOP3.LUT R4, R3, 0x7, RZ, 0xc0, !PT ;  /* 0x0000000703047812 */ /* 0x001fca00078ec0ff */
[----:B------:R-:W-:Y:S01]  /*50e10*/  IMAD R4, R4, 0x90, RZ ;  /* 0x0000009004047824 */ /* 0x000fe200078e02ff */
[C---:B--2---:R-:W-:Y:S06]  /*50e20*/  HMMA.16816.F32 R12, R24.reuse, R6, R12 ;  /* 0x00000006180c723c */ /* 0x044fec000000180c */
[----:B---3--:R-:W-:-:S15]  /*50e30*/  HMMA.16816.F32 R16, R24, R10, R16 ;  /* 0x0000000a1810723c */ /* 0x008fde0000001810 */
[----:B------:R-:W-:-:S02]  /*50e40*/  NOP ;  /* 0x0000000000007918 */ /* 0x000fc40000000000 */
[----:B------:R-:W-:Y:S04]  /*50e50*/  STL.64 [R1+0x1c0], R12 ;  /* 0x0001c00c01007387 */ /* 0x000fe80000100a00 */
[----:B------:R0:W-:Y:S03]  /*50e60*/  STL.64 [R1+0x1c8], R14 ;  /* 0x0001c80e01007387 */ /* 0x0001e60000100a00 */
[----:B------:R-:W-:Y:S01]  /*50e70*/  IMAD.MOV.U32 R3, RZ, RZ, R18 ;  /* 0x000000ffff037224 */ /* 0x000fe200078e0012 */
[----:B------:R-:W-:Y:S01]  /*50e80*/  STL.64 [R1+0x1190], R16 ;  /* 0x0011901001007387 */ /* 0x000fe20000100a00 */
[----:B------:R-:W-:-:S03]  /*50e90*/  IMAD.MOV.U32 R0, RZ, RZ, R19 ;  /* 0x000000ffff007224 */ /* 0x000fc600078e0013 */
[----:B------:R-:W2:Y:S01]  /*50ea0*/  LDL.LU.64 R18, [R1+0x5780] ;  /* 0x0057800001127983 */ /* 0x000ea20000300a00 */
[----:B0-----:R-:W0:Y:S03]  /*50eb0*/  S2R R15, SR_TID.X ;  /* 0x00000000000f7919 */ /* 0x001e260000002100 */
[----:B----4-:R-:W-:Y:S01]  /*50ec0*/  STL.64 [R1+0x5778], R8 ;  /* 0x0057780801007387 */ /* 0x010fe20000100a00 */
[----:B0-----:R-:W-:-:S05]  /*50ed0*/  IMAD.SHL.U32 R15, R15, 0x2, RZ ;  /* 0x000000020f0f7824 */ /* 0x001fca00078e00ff */
[----:B------:R-:W-:Y:S02]  /*50ee0*/  LOP3.LUT R4, R4, 0x30, R15, 0x78, !PT ;  /* 0x0000003004047812 */ /* 0x000fe400078e780f */
[----:B------:R-:W0:Y:S02]  /*50ef0*/  LDSM.16.MT88.4 R12, [R28+UR4+0x8000] ;  /* 0x008000041c0c783b */ /* 0x000e240008004200 */
[----:B------:R-:W-:-:S05]  /*50f00*/  LOP3.LUT R4, R4, 0x40, RZ, 0x3c, !PT ;  /* 0x0000004004047812 */ /* 0x000fca00078e3cff */
[----:B------:R-:W1:Y:S04]  /*50f10*/  LDSM.16.M88.4 R8, [R4+UR4+0x10000] ;  /* 0x010000040408783b */ /* 0x000e680008000200 */
[----:B------:R-:W-:Y:S04]  /*50f20*/  STL [R1+0x458c], R0 ;  /* 0x00458c0001007387 */ /* 0x000fe80000100800 */
[----:B------:R-:W-:Y:S04]  /*50f30*/  STL [R1+0x4588], R3 ;  /* 0x0045880301007387 */ /* 0x000fe80000100800 */
[----:B0-----:R-:W-:Y:S04]  /*50f40*/  STL.64 [R1+0x5680], R14 ;  /* 0x0056800e01007387 */ /* 0x001fe80000100a00 */
[----:B------:R0:W-:Y:S04]  /*50f50*/  STL.64 [R1+0x5678], R12 ;  /* 0x0056780c01007387 */ /* 0x0001e80000100a00 */
[----:B-1----:R-:W-:Y:S04]  /*50f60*/  STL.64 [R1+0xe0], R8 ;  /* 0x0000e00801007387 */ /* 0x002fe80000100a00 */
[----:B------:R-:W-:Y:S01]  /*50f70*/  STL.64 [R1+0xe8], R10 ;  /* 0x0000e80a01007387 */ /* 0x000fe20000100a00 */
[----:B0-----:R-:W-:-:S02]  /*50f80*/  IMAD.MOV.U32 R13, RZ, RZ, R8 ;  /* 0x000000ffff0d7224 */ /* 0x001fc400078e0008 */
[----:B------:R-:W-:Y:S02]  /*50f90*/  IMAD.MOV.U32 R12, RZ, RZ, R9 ;  /* 0x000000ffff0c7224 */ /* 0x000fe400078e0009 */
[----:B------:R-:W0:Y:S04]  /*50fa0*/  LDSM.16.M88.4 R8, [R4+UR4+0x10400] ;  /* 0x010400040408783b */ /* 0x000e280008000200 */
[----:B0-----:R-:W-:Y:S01]  /*50fb0*/  STL.64 [R1+0xd0], R8 ;  /* 0x0000d00801007387 */ /* 0x001fe20000100a00 */
[----:B------:R-:W-:-:S03]  /*50fc0*/  IMAD.MOV.U32 R15, RZ, RZ, R8 ;  /* 0x000000ffff0f7224 */ /* 0x000fc600078e0008 */
[----:B------:R2:W-:Y:S01]  /*50fd0*/  STL.64 [R1+0xd8], R10 ;  /* 0x0000d80a01007387 */ /* 0x0005e20000100a00 */
[----:B------:R-:W-:Y:S02]  /*50fe0*/  IMAD.MOV.U32 R14, RZ, RZ, R9 ;  /* 0x000000ffff0e7224 */ /* 0x000fe400078e0009 */
[----:B--2---:R-:W-:Y:S01]  /*50ff0*/  HMMA.16816.F32 R8, R24, R18, R20 ;  /* 0x000000121808723c */ /* 0x004fe20000001814 */
[----:B------:R-:W-:Y:S04]  /*51000*/  LDSM.16.M88.4 R16, [R4+UR4+0x10800] ;  /* 0x010800040410783b */ /* 0x000fe80008000200 */
[----:B------:R-:W-:-:S15]  /*51010*/  LDSM.16.M88.4 R20, [R4+UR4+0x11c00] ;  /* 0x011c00040414783b */ /* 0x000fde0008000200 */
[----:B------:R-:W-:-:S03]  /*51020*/  NOP ;  /* 0x0000000000007918 */ /* 0x000fc60000000000 */
[----:B------:R-:W-:Y:S01]  /*51030*/  STL.64 [R1+0x1180], R8 ;  /* 0x0011800801007387 */ /* 0x000fe20000100a00 */
[----:B------:R-:W-:Y:S02]  /*51040*/  IMAD.MOV.U32 R0, RZ, RZ, R10 ;  /* 0x000000ffff007224 */ /* 0x000fe400078e000a */
[----:B------:R-:W-:Y:S02]  /*51050*/  IMAD.MOV.U32 R3, RZ, RZ, R11 ;  /* 0x000000ffff037224 */ /* 0x000fe400078e000b */
[----:B------:R-:W0:Y:S04]  /*51060*/  LDSM.16.M88.4 R8, [R4+UR4+0x10c00] ;  /* 0x010c00040408783b */ /* 0x000e280008000200 */
[----:B------:R-:W-:Y:S04]  /*51070*/  STL [R1+0x45a4], R3 ;  /* 0x0045a40301007387 */ /* 0x000fe80000100800 */
[----:B------:R1:W-:Y:S04]  /*51080*/  STL [R1+0x45a0], R0 ;  /* 0x0045a00001007387 */ /* 0x0003e80000100800 */
[----:B0-----:R-:W-:Y:S04]  /*51090*/  STL.64 [R1+0xb0], R8 ;  /* 0x0000b00801007387 */ /* 0x001fe80000100a00 */
[----:B------:R-:W-:Y:S04]  /*510a0*/  STL.64 [R1+0xc0], R16 ;  /* 0x0000c01001007387 */ /* 0x000fe80000100a00 */
[----:B------:R-:W-:Y:S04]  /*510b0*/  STL.64 [R1+0xc8], R18 ;  /* 0x0000c81201007387 */ /* 0x000fe80000100a00 */
[----:B------:R-:W-:Y:S01]  /*510c0*/  STL.64 [R1+0xb8], R10 ;  /* 0x0000b80a01007387 */ /* 0x000fe20000100a00 */
[----:B-1----:R-:W-:-:S03]  /*510d0*/  IMAD.MOV.U32 R0, RZ, RZ, R9 ;  /* 0x000000ffff007224 */ /* 0x002fc600078e0009 */
[----:B------:R-:W0:Y:S02]  /*510e0*/  LDSM.16.M88.4 R8, [R4+UR4+0x11000] ;  /* 0x011000040408783b */ /* 0x000e240008000200 */
[----:B0-----:R-:W-:Y:S02]  /*510f0*/  IMAD.MOV.U32 R17, RZ, RZ, R8 ;  /* 0x000000ffff117224 */ /* 0x001fe400078e0008 */
[----:B------:R-:W-:Y:S01]  /*51100*/  IMAD.MOV.U32 R16, RZ, RZ, R9 ;  /* 0x000000ffff107224 */ /* 0x000fe200078e0009 */
[----:B------:R-:W-:Y:S04]  /*51110*/  STL.64 [R1+0xa0], R8 ;  /* 0x0000a00801007387 */ /* 0x000fe80000100a00 */
[----:B------:R-:W-:Y:S04]  /*51120*/  STL.64 [R1+0xa8], R10 ;  /* 0x0000a80a01007387 */ /* 0x000fe80000100a00 */
[----:B------:R-:W-:Y:S04]  /*51130*/  LDSM.16.M88.4 R8, [R4+UR4+0x11800] ;  /* 0x011800040408783b */ /* 0x000fe80008000200 */
[----:B------:R-:W-:Y:S04]  /*51140*/  STL.64 [R1+0x5650], R16 ;  /* 0x0056501001007387 */ /* 0x000fe80000100a00 */
[----:B------:R-:W0:Y:S04]  /*51150*/  LDSM.16.M88.4 R16, [R4+UR4+0x11400] ;  /* 0x011400040410783b */ /* 0x000e280008000200 */
[----:B0-----:R-:W-:Y:S04]  /*51160*/  STL.64 [R1+0x90], R16 ;  /* 0x0000901001007387 */ /* 0x001fe80000100a00 */
[----:B------:R-:W-:Y:S04]  /*51170*/  STL.64 [R1+0x98], R18 ;  /* 0x0000981201007387 */ /* 0x000fe80000100a00 */
[----:B------:R-:W0:Y:S04]  /*51180*/  LDSM.16.M88.4 R16, [R4+UR4+0x12000] ;  /* 0x012000040410783b */ /* 0x000e280008000200 */
[----:B------:R-:W-:Y:S04]  /*51190*/  STL.64 [R1+0x80], R8 ;  /* 0x0000800801007387 */ /* 0x000fe80000100a00 */
[----:B------:R-:W-:Y:S04]  /*511a0*/  STL.64 [R1+0x88], R10 ;  /* 0x0000880a01007387 */ /* 0x000fe80000100a00 */
[----:B------:R-:W1:Y:S04]  /*511b0*/  LDSM.16.M88.4 R8, [R4+UR4+0x12400] ;  /* 0x012400040408783b */ /* 0x000e680008000200 */
[----:B------:R-:W-:Y:S04]  /*511c0*/  STL.64 [R1+0x70], R20 ;  /* 0x0000701401007387 */ /* 0x000fe80000100a00 */
[----:B------:R-:W-:Y:S04]  /*511d0*/  STL.64 [R1+0x78], R22 ;  /* 0x0000781601007387 */ /* 0x000fe80000100a00 */
[----:B------:R-:W-:Y:S04]  /*511e0*/  LDSM.16.M88.4 R20, [R4+UR4+0x12800] ;  /* 0x012800040414783b */ /* 0x000fe80008000200 */
[----:B0-----:R-:W-:Y:S04]  /*511f0*/  STL.64 [R1+0x60], R16 ;  /* 0x0000601001007387 */ /* 0x001fe80000100a00 */
[----:B------:R-:W-:Y:S04]  /*51200*/  STL.64 [R1+0x68], R18 ;  /* 0x0000681201007387 */ /* 0x000fe80000100a00 */
[----:B-1----:R-:W-:Y:S04]  /*51210*/  STL.64 [R1+0x50], R8 ;  /* 0x0000500801007387 */ /* 0x002fe80000100a00 */
[----:B------:R-:W0:Y:S01]  /*51220*/  LDSM.16.M88.4 R16, [R4+UR4+0x12c00] ;  /* 0x012c00040410783b */ /* 0x000e220008000200 */
[----:B------:R-:W-:-:S03]  /*51230*/  IMAD.MOV.U32 R29, RZ, RZ, R8 ;  /* 0x000000ffff1d7224 */ /* 0x000fc600078e0008 */
[----:B------:R-:W-:Y:S01]  /*51240*/  STL.64 [R1+0x58], R10 ;  /* 0x0000580a01007387 */ /* 0x000fe20000100a00 */
[----:B------:R-:W-:-:S03]  /*51250*/  IMAD.MOV.U32 R3, RZ, RZ, R9 ;  /* 0x000000ffff037224 */ /* 0x000fc600078e0009 */
[----:B------:R-:W1:Y:S04]  /*51260*/  LDSM.16.M88.4 R8, [R4+UR4+0x13000] ;  /* 0x013000040408783b */ /* 0x000e680008000200 */
[----:B------:R1:W-:Y:S04]  /*51270*/  STL [R1+0x5634], R3 ;  /* 0x0056340301007387 */ /* 0x0003e80000100800 */
[----:B------:R2:W-:Y:S04]  /*51280*/  STL [R1+0x5630], R29 ;  /* 0x0056301d01007387 */ /* 0x0005e80000100800 */
[----:B0-----:R-:W-:Y:S04]  /*51290*/  STL.64 [R1+0x30], R16 ;  /* 0x0000301001007387 */ /* 0x001fe80000100a00 */
[----:B------:R-:W-:Y:S01]  /*512a0*/  STL.64 [R1+0x38], R18 ;  /* 0x0000381201007387 */ /* 0x000fe20000100a00 */
[----:B-1----:R-:W-:-:S03]  /*512b0*/  IMAD.MOV.U32 R3, RZ, RZ, R8 ;  /* 0x000000ffff037224 */ /* 0x002fc600078e0008 */
[----:B------:R-:W-:Y:S04]  /*512c0*/  STL.64 [R1+0x20], R8 ;  /* 0x0000200801007387 */ /* 0x000fe80000100a00 */
[----:B------:R-:W-:Y:S01]  /*512d0*/  STL.64 [R1+0x28], R10 ;  /* 0x0000280a01007387 */ /* 0x000fe20000100a00 */
[----:B--2---:R-:W-:-:S03]  /*512e0*/  IMAD.MOV.U32 R29, RZ, RZ, R9 ;  /* 0x000000ffff1d7224 */ /* 0x004fc600078e0009 */
[----:B------:R-:W0:Y:S04]  /*512f0*/  LDSM.16.M88.4 R8, [R4+UR4+0x13400] ;  /* 0x013400040408783b */ /* 0x000e280008000200 */
[----:B------:R-:W-:Y:S04]  /*51300*/  STL.64 [R1+0x40], R20 ;  /* 0x0000401401007387 */ /* 0x000fe80000100a00 */
[----:B------:R1:W-:Y:S02]  /*51310*/  STL.64 [R1+0x48], R22 ;  /* 0x0000481601007387 */ /* 0x0003e40000100a00 */
[----:B-1----:R-:W-:-:S02]  /*51320*/  IMAD.MOV.U32 R22, RZ, RZ, R5 ;  /* 0x000000ffff167224 */ /* 0x002fc400078e0005 */
[----:B0-----:R-:W-:Y:S04]  /*51330*/  STL.64 [R1+0x10], R8 ;  /* 0x0000100801007387 */ /* 0x001fe80000100a00 */
[----:B------:R-:W-:Y:S04]  /*51340*/  STL.64 [R1+0x18], R10 ;  /* 0x0000180a01007387 */ /* 0x000fe80000100a00 */
[----:B------:R-:W0:Y:S04]  /*51350*/  LDSM.16.M88.4 R8, [R4+UR4+0x13800] ;  /* 0x013800040408783b */ /* 0x000e280008000200 */
[----:B------:R-:W1:Y:S04]  /*51360*/  LDSM.16.M88.4 R4, [R4+UR4+0x13c00] ;  /* 0x013c00040404783b */ /* 0x000e680008000200 */
[----:B------:R-:W-:Y:S01]  /*51370*/  STL.64 [R1+0x5628], R20 ;  /* 0x0056281401007387 */ /* 0x000fe20000100a00 */
[----:B------:R-:W-:-:S02]  /*51380*/  IMAD.MOV.U32 R23, RZ, RZ, R2 ;  /* 0x000000ffff177224 */ /* 0x000fc400078e0002 */
[----:B0-----:R-:W-:Y:S01]  /*51390*/  IMAD.MOV.U32 R18, RZ, RZ, R8 ;  /* 0x000000ffff127224 */ /* 0x001fe200078e0008 */
[----:B------:R-:W-:Y:S01]  /*513a0*/  STL.64 [R1+0x8], R10 ;  /* 0x0000080a01007387 */ /* 0x000fe20000100a00 */
[----:B------:R-:W-:-:S03]  /*513b0*/  IMAD.MOV.U32 R2, RZ, RZ, R9 ;  /* 0x000000ffff027224 */ /* 0x000fc600078e0009 */
[----:B------:R-:W2:Y:S04]  /*513c0*/  LDL.LU.64 R8, [R1+0x5778] ;  /* 0x0057780001087983 */ /* 0x000ea80000300a00 */
[----:B-1----:R-:W-:Y:S04]  /*513d0*/  STL [R1+0x4770], R6 ;  /* 0x0047700601007387 */ /* 0x002fe80000100800 */
[----:B------:R-:W-:Y:S04]  /*513e0*/  STL [R1+0x4420], R7 ;  /* 0x0044200701007387 */ /* 0x000fe80000100800 */
[----:B------:R0:W-:Y:S04]  /*513f0*/  STL.64 [R1+0x5658], R4 ;  /* 0x0056580401007387 */ /* 0x0001e80000100a00 */
[----:B0-----:R-:W3:Y:S04]  /*51400*/  LDL.LU R4, [R1+0x1050] ;  /* 0x0010500001047983 */ /* 0x001ee80000300800 */
[----:B------:R-:W3:Y:S01]  /*51410*/  LDL.LU R5, [R1+0x1054] ;  /* 0x0010540001057983 */ /* 0x000ee20000300800 */
[----:B------:R-:W-:-:S02]  /*51420*/  IMAD.MOV.U32 R16, RZ, RZ, R15 ;  /* 0x000000ffff107224 */ /* 0x000fc400078e000f */
[----:B------:R-:W-:Y:S02]  /*51430*/  IMAD.MOV.U32 R17, RZ, RZ, R14 ;  /* 0x000000ffff117224 */ /* 0x000fe400078e000e */
[----:B--2---:R-:W-:Y:S02]  /*51440*/  IMAD.MOV.U32 R6, RZ, RZ, R9 ;  /* 0x000000ffff067224 */ /* 0x004fe400078e0009 */
[----:B------:R-:W-:Y:S02]  /*51450*/  IMAD.MOV.U32 R7, RZ, RZ, R8 ;  /* 0x000000ffff077224 */ /* 0x000fe400078e0008 */
[----:B------:R-:W0:Y:S05]  /*51460*/  LDSM.16.MT88.4 R8, [R28+UR4+0x8080] ;  /* 0x008080041c08783b */ /* 0x000e2a0008004200 */
[----:B---3--:R-:W-:Y:S01]  /*51470*/  HMMA.16816.F32 R4, R24, R22, R4 ;  /* 0x000000161804723c */ /* 0x008fe20000001804 */
[----:B0-----:R-:W-:Y:S04]  /*51480*/  STL.64 [R1+0x5560], R10 ;  /* 0x0055600a01007387 */ /* 0x001fe80000100a00 */
[----:B------:R-:W-:-:S15]  /*51490*/  STL.64 [R1+0x5558], R8 ;  /* 0x0055580801007387 */ /* 0x000fde0000100a00 */
[----:B------:R-:W-:-:S03]  /*514a0*/  NOP ;  /* 0x0000000000007918 */ /* 0x000fc60000000000 */
[----:B------:R-:W-:Y:S04]  /*514b0*/  STL.64 [R1+0x1170], R4 ;  /* 0x0011700401007387 */ /* 0x000fe80000100a00 */
[----:B------:R-:W-:Y:S04]  /*514c0*/  STL.64 [R1+0x1178], R6 ;  /* 0x0011780601007387 */ /* 0x000fe80000100a00 */
[----:B------:R0:W-:Y:S04]  /*514d0*/  STL.64 [R1+0x5660], R16 ;  /* 0x0056601001007387 */ /* 0x0001e80000100a00 */
[----:B------:R-:W-:Y:S01]  /*514e0*/  STL [R1+0x5690], R18 ;  /* 0x0056901201007387 */ /* 0x000fe20000100800 */
[----:B0-----:R-:W-:-:S02]  /*514f0*/  IMAD.MOV.U32 R16, RZ, RZ, R13 ;  /* 0x000000ffff107224 */ /* 0x001fc400078e000d */
[----:B------:R-:W-:-:S05]  /*51500*/  IMAD.MOV.U32 R17, RZ, RZ, R12 ;  /* 0x000000ffff117224 */ /* 0x000fca00078e000c */
[----:B------:R0:W-:Y:S04]  /*51510*/  STL.64 [R1+0x5688], R16 ;  /* 0x0056881001007387 */ /* 0x0001e80000100a00 */
[----:B------:R-:W2:Y:S04]  /*51520*/  LDL.LU R12, [R1+0x10d0] ;  /* 0x0010d000010c7983 */ /* 0x000ea80000300800 */
[----:B------:R-:W2:Y:S04]  /*51530*/  LDL.LU R13, [R1+0x10d4] ;  /* 0x0010d400010d7983 */ /* 0x000ea80000300800 */
[----:B------:R-:W3:Y:S04]  /*51540*/  LDL.LU R14, [R1+0x10d8] ;  /* 0x0010d800010e7983 */ /* 0x000ee80000300800 */
[----:B------:R-:W3:Y:S04]  /*51550*/  LDL.LU R15, [R1+0x10dc] ;  /* 0x0010dc00010f7983 */ /* 0x000ee80000300800 */
[----:B---3--:R1:W-:Y:S04]  /*51560*/  STL.64 [R1+0x56a0], R14 ;  /* 0x0056a00e01007387 */ /* 0x0083e80000100a00 */
[----:B--2---:R-:W-:Y:S04]  /*51570*/  STL.64 [R1+0x5698], R12 ;  /* 0x0056980c01007387 */ /* 0x004fe80000100a00 */
[----:B0-----:R-:W2:Y:S04]  /*51580*/  LDL.LU R16, [R1+0x1600] ;  /* 0x0016000001107983 */ /* 0x001ea80000300800 */
[----:B------:R-:W2:Y:S04]  /*51590*/  LDL.LU R17, [R1+0x1604] ;  /* 0x0016040001117983 */ /* 0x000ea80000300800 */
[----:B------:R-:W3:Y:S04]  /*515a0*/  LDL.LU R18, [R1+0x1608] ;  /* 0x0016080001127983 */ /* 0x000ee80000300800 */
[----:B------:R-:W3:Y:S04]  /*515b0*/  LDL.LU R19, [R1+0x160c] ;  /* 0x00160c0001137983 */ /* 0x000ee80000300800 */
[----:B---3--:R-:W-:Y:S04]  /*515c0*/  STL.64 [R1+0x56b0], R18 ;  /* 0x0056b01201007387 */ /* 0x008fe80000100a00 */
[----:B--2---:R0:W-:Y:S04]  /*515d0*/  STL.64 [R1+0x56a8], R16 ;  /* 0x0056a81001007387 */ /* 0x0041e80000100a00 */
[----:B-1----:R-:W2:Y:S04]  /*515e0*/  LDL.LU R14, [R1+0x118] ;  /* 0x00011800010e7983 */ /* 0x002ea80000300800 */
[----:B------:R-:W2:Y:S04]  /*515f0*/  LDL.LU R15, [R1+0x11c] ;  /* 0x00011c00010f7983 */ /* 0x000ea80000300800 */
[----:B--2---:R-:W-:Y:S04]  /*51600*/  STL.64 [R1+0x56b8], R14 ;  /* 0x0056b80e01007387 */ /* 0x004fe80000100a00 */
[----:B0-----:R-:W2:Y:S04]  /*51610*/  LDL.LU R16, [R1+0x1610] ;  /* 0x0016100001107983 */ /* 0x001ea80000300800 */
[----:B------:R-:W2:Y:S04]  /*51620*/  LDL.LU R17, [R1+0x1614] ;  /* 0x0016140001117983 */ /* 0x000ea80000300800 */
[----:B------:R-:W3:Y:S04]  /*51630*/  LDL.LU R18, [R1+0x1618] ;  /* 0x0016180001127983 */ /* 0x000ee80000300800 */
[----:B------:R-:W3:Y:S04]  /*51640*/  LDL.LU R19, [R1+0x161c] ;  /* 0x00161c0001137983 */ /* 0x000ee80000300800 */
[----:B------:R-:W4:Y:S04]  /*51650*/  LDL.LU R22, [R1+0x148] ;  /* 0x0001480001167983 */ /* 0x000f280000300800 */
[----:B------:R-:W4:Y:S04]  /*51660*/  LDL.LU R23, [R1+0x14c] ;  /* 0x00014c0001177983 */ /* 0x000f280000300800 */
[----:B----4-:R0:W-:Y:S04]  /*51670*/  STL.64 [R1+0x56e8], R22 ;  /* 0x0056e81601007387 */ /* 0x0101e80000100a00 */
        /* <DEDUP_REMOVED lines=8> */
[----:B--2---:R0:W-:Y:S04]  /*51700*/  STL.64 [R1+0x5700], R22 ;  /* 0x0057001601007387 */ /* 0x0041e80000100a00 */
[----:B-1----:R-:W2:Y:S04]  /*51710*/  LDL.LU R8, [R1+0x10a0] ;  /* 0x0010a00001087983 */ /* 0x002ea80000300800 */
[----:B------:R-:W2:Y:S04]  /*51720*/  LDL.LU R9, [R1+0x10a4] ;  /* 0x0010a40001097983 */ /* 0x000ea80000300800 */
[----:B------:R-:W4:Y:S04]  /*51730*/  LDL.LU R10, [R1+0x10a8] ;  /* 0x0010a800010a7983 */ /* 0x000f280000300800 */
[----:B------:R-:W4:Y:S04]  /*51740*/  LDL.LU R11, [R1+0x10ac] ;  /* 0x0010ac00010b7983 */ /* 0x000f280000300800 */
[----:B----4-:R-:W-:Y:S04]  /*51750*/  STL.64 [R1+0x5710], R10 ;  /* 0x0057100a01007387 */ /* 0x010fe80000100a00 */
[----:B--2---:R1:W-:Y:S04]  /*51760*/  STL.64 [R1+0x5708], R8 ;  /* 0x0057080801007387 */ /* 0x0043e80000100a00 */
        /* <DEDUP_REMOVED lines=8> */
[----:B--2---:R-:W-:Y:S04]  /*517f0*/  STL.64 [R1+0x5720], R8 ;  /* 0x0057200801007387 */ /* 0x004fe80000100a00 */
[----:B0-----:R-:W2:Y:S04]  /*51800*/  LDL.LU R22, [R1+0x178] ;  /* 0x0001780001167983 */ /* 0x001ea80000300800 */
[----:B------:R-:W2:Y:S04]  /*51810*/  LDL.LU R23, [R1+0x17c] ;  /* 0x00017c0001177983 */ /* 0x000ea80000300800 */
[----:B--2---:R0:W-:Y:S04]  /*51820*/  STL.64 [R1+0x5730], R22 ;  /* 0x0057301601007387 */ /* 0x0041e80000100a00 */
[----:B0-----:R-:W2:Y:S04]  /*51830*/  LDL.LU R22, [R1+0x188] ;  /* 0x0001880001167983 */ /* 0x001ea80000300800 */
[----:B------:R-:W2:Y:S04]  /*51840*/  LDL.LU R23, [R1+0x18c] ;  /* 0x00018c0001177983 */ /* 0x000ea80000300800 */
[----:B--2---:R0:W-:Y:S04]  /*51850*/  STL.64 [R1+0x5748], R22 ;  /* 0x0057481601007387 */ /* 0x0041e80000100a00 */
[----:B------:R-:W2:Y:S04]  /*51860*/  LDL.LU R8, [R1+0x1080] ;  /* 0x0010800001087983 */ /* 0x000ea80000300800 */
[----:B------:R-:W2:Y:S04]  /*51870*/  LDL.LU R9, [R1+0x1084] ;  /* 0x0010840001097983 */ /* 0x000ea80000300800 */
[----:B------:R-:W4:Y:S04]  /*51880*/  LDL.LU R10, [R1+0x1088] ;  /* 0x00108800010a7983 */ /* 0x000f280000300800 */
[----:B------:R-:W4:Y:S04]  /*51890*/  LDL.LU R11, [R1+0x108c] ;  /* 0x00108c00010b7983 */ /* 0x000f280000300800 */
[----:B0-----:R-:W3:Y:S04]  /*518a0*/  LDL.LU R22, [R1+0x198] ;  /* 0x0001980001167983 */ /* 0x001ee80000300800 */
[----:B------:R-:W3:Y:S04]  /*518b0*/  LDL.LU R23, [R1+0x19c] ;  /* 0x00019c0001177983 */ /* 0x000ee80000300800 */
[----:B---3--:R-:W-:Y:S04]  /*518c0*/  STL.64 [R1+0x5760], R22 ;  /* 0x0057601601007387 */ /* 0x008fe80000100a00 */
[----:B----4-:R-:W-:Y:S04]  /*518d0*/  STL.64 [R1+0x5740], R10 ;  /* 0x0057400a01007387 */ /* 0x010fe80000100a00 */
[----:B--2---:R0:W-:Y:S04]  /*518e0*/  STL.64 [R1+0x5738], R8 ;  /* 0x0057380801007387 */ /* 0x0041e80000100a00 */
[----:B0-----:R-:W2:Y:S04]  /*518f0*/  LDL.LU R8, [R1+0x1070] ;  /* 0x0010700001087983 */ /* 0x001ea80000300800 */
[----:B------:R-:W2:Y:S04]  /*51900*/  LDL.LU R9, [R1+0x1074] ;  /* 0x0010740001097983 */ /* 0x000ea80000300800 */
[----:B------:R-:W3:Y:S04]  /*51910*/  LDL.LU R10, [R1+0x1078] ;  /* 0x00107800010a7983 */ /* 0x000ee80000300800 */
[----:B------:R-:W3:Y:S04]  /*51920*/  LDL.LU R11, [R1+0x107c] ;  /* 0x00107c00010b7983 */ /* 0x000ee80000300800 */
[----:B------:R-:W4:Y:S04]  /*51930*/  LDL.LU R22, [R1+0x1a8] ;  /* 0x0001a80001167983 */ /* 0x000f280000300800 */
[----:B------:R-:W4:Y:S04]  /*51940*/  LDL.LU R23, [R1+0x1ac] ;  /* 0x0001ac0001177983 */ /* 0x000f280000300800 */
        /* <DEDUP_REMOVED lines=8> */
[----:B0-----:R-:W4:Y:S04]  /*519d0*/  LDL.LU R8, [R1+0x1040] ;  /* 0x0010400001087983 */ /* 0x001f280000300800 */
[----:B------:R-:W4:Y:S04]  /*519e0*/  LDL.LU R9, [R1+0x1044] ;  /* 0x0010440001097983 */ /* 0x000f280000300800 */
[----:B------:R-:W4:Y:S04]  /*519f0*/  LDL.LU R10, [R1+0x1048] ;  /* 0x00104800010a7983 */ /* 0x000f280000300800 */
[----:B------:R-:W4:Y:S04]  /*51a00*/  LDL.LU R11, [R1+0x104c] ;  /* 0x00104c00010b7983 */ /* 0x000f280000300800 */
[----:B------:R-:W-:Y:S04]  /*51a10*/  STL.64 [R1+0x56c8], R18 ;  /* 0x0056c81201007387 */ /* 0x000fe80000100a00 */
[----:B------:R-:W-:Y:S04]  /*51a20*/  STL.64 [R1+0x56c0], R16 ;  /* 0x0056c01001007387 */ /* 0x000fe80000100a00 */
[----:B------:R-:W2:Y:S04]  /*51a30*/  LDL.LU R14, [R1+0x128] ;  /* 0x00012800010e7983 */ /* 0x000ea80000300800 */
[----:B------:R-:W2:Y:S04]  /*51a40*/  LDL.LU R15, [R1+0x12c] ;  /* 0x00012c00010f7983 */ /* 0x000ea80000300800 */
[----:B--2---:R0:W-:Y:S04]  /*51a50*/  STL.64 [R1+0x56d0], R14 ;  /* 0x0056d00e01007387 */ /* 0x0041e80000100a00 */
[----:B0-----:R-:W2:Y:S04]  /*51a60*/  LDL.LU R14, [R1+0x138] ;  /* 0x00013800010e7983 */ /* 0x001ea80000300800 */
[----:B------:R-:W2:Y:S04]  /*51a70*/  LDL.LU R15, [R1+0x13c] ;  /* 0x00013c00010f7983 */ /* 0x000ea80000300800 */
[----:B------:R-:W3:Y:S04]  /*51a80*/  LDL.LU R16, [R1+0x1620] ;  /* 0x0016200001107983 */ /* 0x000ee80000300800 */
[----:B------:R-:W3:Y:S04]  /*51a90*/  LDL.LU R17, [R1+0x1624] ;  /* 0x0016240001117983 */ /* 0x000ee80000300800 */
[----:B------:R-:W2:Y:S04]  /*51aa0*/  LDL.LU R18, [R1+0x1628] ;  /* 0x0016280001127983 */ /* 0x000ea80000300800 */
[----:B------:R-:W2:Y:S01]  /*51ab0*/  LDL.LU R19, [R1+0x162c] ;  /* 0x00162c0001137983 */ /* 0x000ea20000300800 */
[C---:B----4-:R-:W-:Y:S03]  /*51ac0*/  HMMA.16816.F32 R20, R24.reuse, R22, R8 ;  /* 0x000000161814723c */ /* 0x050fe60000001808 */
[----:B--2---:R-:W-:Y:S04]  /*51ad0*/  STL.64 [R1+0x56e0], R18 ;  /* 0x0056e01201007387 */ /* 0x004fe80000100a00 */
[----:B---3--:R0:W-:Y:S04]  /*51ae0*/  STL.64 [R1+0x56d8], R16 ;  /* 0x0056d81001007387 */ /* 0x0081e80000100a00 */
[----:B0-----:R-:W2:Y:S04]  /*51af0*/  LDL.LU R16, [R1+0x1630] ;  /* 0x0016300001107983 */ /* 0x001ea80000300800 */
[----:B------:R-:W2:Y:S04]  /*51b00*/  LDL.LU R17, [R1+0x1634] ;  /* 0x0016340001117983 */ /* 0x000ea80000300800 */
[----:B------:R-:W2:Y:S04]  /*51b10*/  LDL.LU R18, [R1+0x1638] ;  /* 0x0016380001127983 */ /* 0x000ea80000300800 */
[----:B------:R-:W2:Y:S04]  /*51b20*/  LDL.LU R19, [R1+0x163c] ;  /* 0x00163c0001137983 */ /* 0x000ea80000300800 */
[----:B------:R-:W3:Y:S04]  /*51b30*/  LDL.LU R4, [R1+0x10b0] ;  /* 0x0010b00001047983 */ /* 0x000ee80000300800 */
        /* <DEDUP_REMOVED lines=50> */
[----:B------:R-:W4:-:S15]  /*51e60*/  LDL.LU R8, [R1+0x1110] ;  /* 0x0011100001087983 */ /* 0x000f1e0000300800 */
[----:B------:R-:W-:-:S06]  /*51e70*/  NOP ;  /* 0x0000000000007918 */ /* 0x000fcc0000000000 */
[----:B------:R-:W-:Y:S04]  /*51e80*/  STL.64 [R1+0x5c0], R20 ;  /* 0x0005c01401007387 */ /* 0x000fe80000100a00 */
[----:B------:R-:W-:Y:S04]  /*51e90*/  STL.64 [R1+0x5c8], R22 ;  /* 0x0005c81601007387 */ /* 0x000fe80000100a00 */
[----:B------:R-:W4:Y:S04]  /*51ea0*/  LDL.LU R9, [R1+0x1114] ;  /* 0x0011140001097983 */ /* 0x000f280000300800 */
[----:B------:R-:W3:Y:S04]  /*51eb0*/  LDL.LU R10, [R1+0x1118] ;  /* 0x00111800010a7983 */ /* 0x000ee80000300800 */
[----:B------:R-:W3:Y:S01]  /*51ec0*/  LDL.LU R11, [R1+0x111c] ;  /* 0x00111c00010b7983 */ /* 0x000ee20000300800 */
[C---:B--2---:R-:W-:Y:S03]  /*51ed0*/  HMMA.16816.F32 R12, R24.reuse, R14, R16 ;  /* 0x0000000e180c723c */ /* 0x044fe60000001810 */
[----:B---3--:R0:W-:Y:S04]  /*51ee0*/  STL.64 [R1+0x5640], R10 ;  /* 0x0056400a01007387 */ /* 0x0081e80000100a00 */
[----:B----4-:R-:W-:Y:S04]  /*51ef0*/  STL.64 [R1+0x5638], R8 ;  /* 0x0056380801007387 */ /* 0x010fe80000100a00 */
[----:B0-----:R-:W2:Y:S04]  /*51f00*/  LDL.LU R10, [R1+0xf8] ;  /* 0x0000f800010a7983 */ /* 0x001ea80000300800 */
[----:B------:R-:W2:Y:S04]  /*51f10*/  LDL.LU R11, [R1+0xfc] ;  /* 0x0000fc00010b7983 */ /* 0x000ea80000300800 */
[----:B------:R-:W3:Y:S04]  /*51f20*/  LDL.64 R20, [R1+0x90] ;  /* 0x0000900001147983 */ /* 0x000ee80000100a00 */
[----:B---3--:R-:W-:Y:S04]  /*51f30*/  STL.64 [R1+0x5648], R20 ;  /* 0x0056481401007387 */ /* 0x008fe80000100a00 */
        /* <DEDUP_REMOVED lines=15> */
[----:B------:R-:W3:Y:S04]  /*52030*/  LDL.LU.64 R18, [R1+0x56b0] ;  /* 0x0056b00001127983 */ /* 0x000ee80000300a00 */
[----:B------:R-:W3:-:S15]  /*52040*/  LDL.LU.64 R16, [R1+0x56a8] ;  /* 0x0056a80001107983 */ /* 0x000ede0000300a00 */
[----:B------:R-:W-:-:S02]  /*52050*/  NOP ;  /* 0x0000000000007918 */ /* 0x000fc40000000000 */
[----:B------:R-:W-:Y:S04]  /*52060*/  STL.64 [R1+0x590], R12 ;  /* 0x0005900c01007387 */ /* 0x000fe80000100a00 */
[----:B------:R0:W-:Y:S04]  /*52070*/  STL.64 [R1+0x598], R14 ;  /* 0x0005980e01007387 */ /* 0x0001e80000100a00 */
[----:B0-----:R-:W2:Y:S04]  /*52080*/  LDL.LU.64 R14, [R1+0x56a0] ;  /* 0x0056a000010e7983 */ /* 0x001ea80000300a00 */
[----:B------:R-:W2:Y:S01]  /*52090*/  LDL.LU.64 R12, [R1+0x5698] ;  /* 0x00569800010c7983 */ /* 0x000ea20000300a00 */
[----:B---3--:R-:W-:Y:S03]  /*520a0*/  HMMA.16816.F32 R20, R24, R22, R16 ;  /* 0x000000161814723c */ /* 0x008fe60000001810 */
[----:B------:R-:W3:Y:S04]  /*520b0*/  LDL.LU R18, [R1+0x5690] ;  /* 0x0056900001127983 */ /* 0x000ee80000300800 */
[----:B------:R-:W4:-:S15]  /*520c0*/  LDL.LU.64 R16, [R1+0x5688] ;  /* 0x0056880001107983 */ /* 0x000f1e0000300a00 */
[----:B------:R-:W-:-:S01]  /*520d0*/  NOP ;  /* 0x0000000000007918 */ /* 0x000fc20000000000 */
[----:B------:R0:W-:Y:S04]  /*520e0*/  STL.64 [R1+0x580], R20 ;  /* 0x0005801401007387 */ /* 0x0001e80000100a00 */
[----:B------:R-:W-:Y:S04]  /*520f0*/  STL.64 [R1+0x588], R22 ;  /* 0x0005881601007387 */ /* 0x000fe80000100a00 */
[----:B0-----:R-:W4:Y:S01]  /*52100*/  LDL.64 R20, [R1+0xc0] ;  /* 0x0000c00001147983 */ /* 0x001f220000100a00 */
[----:B--2---:R-:W-:Y:S03]  /*52110*/  HMMA.16816.F32 R24, R24, R10, R12 ;  /* 0x0000000a1818723c */ /* 0x004fe6000000180c */
[----:B------:R-:W4:Y:S04]  /*52120*/  LDL.LU.64 R14, [R1+0x5680] ;  /* 0x00568000010e7983 */ /* 0x000f280000300a00 */
[----:B------:R-:W4:Y:S04]  /*52130*/  LDL.LU.64 R12, [R1+0x5678] ;  /* 0x00567800010c7983 */ /* 0x000f280000300a00 */
[----:B------:R-:W2:Y:S04]  /*52140*/  LDL.LU R8, [R1+0x1130] ;  /* 0x0011300001087983 */ /* 0x000ea80000300800 */
[----:B------:R-:W2:Y:S04]  /*52150*/  LDL.LU R9, [R1+0x1134] ;  /* 0x0011340001097983 */ /* 0x000ea80000300800 */
[----:B------:R-:W2:Y:S04]  /*52160*/  LDL.LU R10, [R1+0x1138] ;  /* 0x00113800010a7983 */ /* 0x000ea80000300800 */
[----:B------:R-:W2:Y:S04]  /*52170*/  LDL.LU R11, [R1+0x113c] ;  /* 0x00113c00010b7983 */ /* 0x000ea80000300800 */
[----:B------:R-:W-:Y:S04]  /*52180*/  STL.64 [R1+0x4408], R26 ;  /* 0x0044081a01007387 */ /* 0x000fe80000100a00 */
[----:B------:R3:W-:Y:S02]  /*52190*/  STL.64 [R1+0x4400], R24 ;  /* 0x0044001801007387 */ /* 0x0007e40000100a00 */
[----:B---3--:R-:W-:-:S02]  /*521a0*/  IMAD.MOV.U32 R24, RZ, RZ, R18 ;  /* 0x000000ffff187224 */ /* 0x008fc400078e0012 */
[----:B----4-:R-:W-:Y:S01]  /*521b0*/  HMMA.16816.F32 R16, R12, R16, R4 ;  /* 0x000000100c10723c */ /* 0x010fe20000001804 */
[----:B------:R-:W3:Y:S04]  /*521c0*/  LDL.LU.64 R6, [R1+0x5670] ;  /* 0x0056700001067983 */ /* 0x000ee80000300a00 */
[----:B------:R-:W3:-:S15]  /*521d0*/  LDL.LU.64 R4, [R1+0x5668] ;  /* 0x0056680001047983 */ /* 0x000ede0000300a00 */
[----:B------:R-:W-:-:S03]  /*521e0*/  NOP ;  /* 0x0000000000007918 */ /* 0x000fc60000000000 */
[----:B------:R0:W-:Y:S04]  /*521f0*/  STL.64 [R1+0x570], R16 ;  /* 0x0005701001007387 */ /* 0x0001e80000100a00 */
[----:B------:R3:W-:Y:S04]  /*52200*/  STL.64 [R1+0x578], R18 ;  /* 0x0005781201007387 */ /* 0x0007e80000100a00 */
[----:B0-----:R-:W3:Y:S02]  /*52210*/  LDL.LU.64 R16, [R1+0x5660] ;  /* 0x0056600001107983 */ /* 0x001ee40000300a00 */
[----:B---3--:R-:W-:Y:S02]  /*52220*/  HMMA.16816.F32 R16, R12, R16, R4 ;  /* 0x000000100c10723c */ /* 0x008fe40000001804 */
[----:B------:R-:W3:-:S15]  /*52230*/  LDL.LU.64 R4, [R1+0x5658] ;  /* 0x0056580001047983 */ /* 0x000ede0000300a00 */
[----:B------:R-:W-:-:S07]  /*52240*/  NOP ;  /* 0x0000000000007918 */ /* 0x000fce0000000000 */
[----:B------:R-:W-:Y:S02]  /*52250*/  IMAD.MOV.U32 R7, RZ, RZ, R16 ;  /* 0x000000ffff077224 */ /* 0x000fe400078e0010 */
[----:B------:R-:W-:Y:S02]  /*52260*/  IMAD.MOV.U32 R27, RZ, RZ, R17 ;  /* 0x000000ffff1b7224 */ /* 0x000fe400078e0011 */
[----:B------:R-:W4:Y:S01]  /*52270*/  LDL.LU.64 R16, [R1+0x5650] ;  /* 0x0056500001107983 */ /* 0x000f220000300a00 */
[----:B------:R-:W-:Y:S02]  /*52280*/  IMAD.MOV.U32 R26, RZ, RZ, R18 ;  /* 0x000000ffff1a7224 */ /* 0x000fe400078e0012 */
[----:B------:R-:W-:Y:S02]  /*52290*/  IMAD.MOV.U32 R25, RZ, RZ, R2 ;  /* 0x000000ffff197224 */ /* 0x000fe400078e0002 */
[----:B------:R-:W-:Y:S01]  /*522a0*/  IMAD.MOV.U32 R2, RZ, RZ, R19 ;  /* 0x000000ffff027224 */ /* 0x000fe200078e0013 */
[----:B------:R-:W-:Y:S04]  /*522b0*/  STL [R1+0x4c74], R26 ;  /* 0x004c741a01007387 */ /* 0x000fe80000100800 */
[----:B------:R-:W-:Y:S04]  /*522c0*/  STL [R1+0x4c70], R27 ;  /* 0x004c701b01007387 */ /* 0x000fe80000100800 */
[----:B------:R4:W-:Y:S04]  /*522d0*/  STL.64 [R1+0x5610], R24 ;  /* 0x0056101801007387 */ /* 0x0009e80000100a00 */
[----:B------:R-:W-:Y:S01]  /*522e0*/  STL [R1+0x4774], R7 ;  /* 0x0047740701007387 */ /* 0x000fe20000100800 */
[----:B----4-:R-:W-:-:S02]  /*522f0*/  IMAD.MOV.U32 R24, RZ, RZ, R17 ;  /* 0x000000ffff187224 */ /* 0x010fc400078e0011 */
[----:B------:R-:W-:Y:S02]  /*52300*/  IMAD.MOV.U32 R25, RZ, RZ, R16 ;  /* 0x000000ffff197224 */ /* 0x000fe400078e0010 */
[----:B------:R-:W0:Y:S04]  /*52310*/  LDSM.16.MT88.4 R16, [R28+UR4+0x8100] ;  /* 0x008100041c10783b */ /* 0x000e280008004200 */
[----:B---3--:R1:W-:Y:S04]  /*52320*/  STL.64 [R1+0x55f0], R4 ;  /* 0x0055f00401007387 */ /* 0x0083e80000100a00 */
[----:B-1----:R-:W3:Y:S04]  /*52330*/  LDL.LU R4, [R1+0x1120] ;  /* 0x0011200001047983 */ /* 0x002ee80000300800 */
[----:B------:R-:W3:Y:S04]  /*52340*/  LDL.LU R5, [R1+0x1124] ;  /* 0x0011240001057983 */ /* 0x000ee80000300800 */
[----:B------:R-:W3:Y:S04]  /*52350*/  LDL.LU R6, [R1+0x1128] ;  /* 0x0011280001067983 */ /* 0x000ee80000300800 */
[----:B------:R-:W3:Y:S04]  /*52360*/  LDL.LU R7, [R1+0x112c] ;  /* 0x00112c0001077983 */ /* 0x000ee80000300800 */
[----:B------:R-:W-:Y:S04]  /*52370*/  STL [R1+0x4518], R2 ;  /* 0x0045180201007387 */ /* 0x000fe80000100800 */
        /* <DEDUP_REMOVED lines=12> */
[----:B------:R-:W4:Y:S04]  /*52440*/  LDL.LU.64 R20, [R1+0x5648] ;  /* 0x0056480001147983 */ /* 0x000f280000300a00 */
[----:B------:R2:W-:Y:S04]  /*52450*/  STL.64 [R1+0x5550], R18 ;  /* 0x0055501201007387 */ /* 0x0005e80000100a00 */
[----:B------:R-:W2:Y:S01]  /*52460*/  LDL R16, [R1+0xb0] ;  /* 0x0000b00001107983 */ /* 0x000ea20000100800 */
[----:B------:R-:W-:-:S07]  /*52470*/  IMAD.MOV.U32 R17, RZ, RZ, R0 ;  /* 0x000000ffff117224 */ /* 0x000fce00078e0000 */
[----:B--2---:R-:W-:Y:S01]  /*52480*/  HMMA.16816.F32 R16, R12, R16, R8 ;  /* 0x000000100c10723c */ /* 0x004fe20000001808 */
[----:B------:R-:W4:Y:S04]  /*52490*/  LDL.LU.64 R10, [R1+0x5640] ;  /* 0x00564000010a7983 */ /* 0x000f280000300a00 */
[----:B------:R-:W4:-:S15]  /*524a0*/  LDL.LU.64 R8, [R1+0x5638] ;  /* 0x0056380001087983 */ /* 0x000f1e0000300a00 */
[----:B------:R-:W-:-:S03]  /*524b0*/  NOP ;  /* 0x0000000000007918 */ /* 0x000fc60000000000 */
[----:B------:R-:W-:Y:S04]  /*524c0*/  STL.64 [R1+0x1130], R16 ;  /* 0x0011301001007387 */ /* 0x000fe80000100a00 */
[----:B------:R3:W-:Y:S02]  /*524d0*/  STL.64 [R1+0x1138], R18 ;  /* 0x0011381201007387 */ /* 0x0007e40000100a00 */
[----:B---3--:R-:W-:-:S15]  /*524e0*/  HMMA.16816.F32 R16, R12, R24, R4 ;  /* 0x000000180c10723c */ /* 0x008fde0000001804 */
[----:B------:R-:W-:-:S08]  /*524f0*/  NOP ;  /* 0x0000000000007918 */ /* 0x000fd00000000000 */
[----:B------:R-:W-:Y:S04]  /*52500*/  STL.64 [R1+0x1120], R16 ;  /* 0x0011201001007387 */ /* 0x000fe80000100a00 */
[----:B------:R-:W-:Y:S01]  /*52510*/  STL.64 [R1+0x1128], R18 ;  /* 0x0011281201007387 */ /* 0x000fe20000100a00 */
[----:B----4-:R-:W-:-:S15]  /*52520*/  HMMA.16816.F32 R4, R12, R20, R8 ;  /* 0x000000140c04723c */ /* 0x010fde0000001808 */
[----:B------:R-:W-:-:S08]  /*52530*/  NOP ;  /* 0x0000000000007918 */ /* 0x000fd00000000000 */
[----:B------:R-:W-:Y:S04]  /*52540*/  STL.64 [R1+0x1110], R4 ;  /* 0x0011100401007387 */ /* 0x000fe80000100a00 */
[----:B------:R-:W-:Y:S04]  /*52550*/  STL.64 [R1+0x1118], R6 ;  /* 0x0011180601007387 */ /* 0x000fe80000100a00 */
        /* <DEDUP_REMOVED lines=12> */
[----:B0-----:R-:W2:Y:S04]  /*52620*/  LDL R8, [R1+0x10] ;  /* 0x0000100001087983 */ /* 0x001ea80000100800 */
[----:B------:R-:W2:Y:S04]  /*52630*/  LDL R9, [R1+0x14] ;  /* 0x0000140001097983 */ /* 0x000ea80000100800 */
[----:B--2---:R0:W-:Y:S04]  /*52640*/  STL.64 [R1+0x5598], R8 ;  /* 0x0055980801007387 */ /* 0x0041e80000100a00 */
[----:B------:R-:W2:Y:S04]  /*52650*/  LDL.LU R16, [R1+0xf50] ;  /* 0x000f500001107983 */ /* 0x000ea80000300800 */
[----:B------:R-:W2:Y:S04]  /*52660*/  LDL.LU R17, [R1+0xf54] ;  /* 0x000f540001117983 */ /* 0x000ea80000300800 */
[----:B------:R-:W3:Y:S04]  /*52670*/  LDL.LU R18, [R1+0xf58] ;  /* 0x000f580001127983 */ /* 0x000ee80000300800 */
[----:B------:R-:W3:Y:S01]  /*52680*/  LDL.LU R19, [R1+0xf5c] ;  /* 0x000f5c0001137983 */ /* 0x000ee20000300800 */
[----:B0-----:R-:W-:-:S02]  /*52690*/  IMAD.MOV.U32 R8, RZ, RZ, R3 ;  /* 0x000000ffff087224 */ /* 0x001fc400078e0003 */
[----:B------:R-:W-:Y:S01]  /*526a0*/  IMAD.MOV.U32 R9, RZ, RZ, R29 ;  /* 0x000000ffff097224 */ /* 0x000fe200078e001d */
[----:B------:R-:W4:Y:S04]  /*526b0*/  LDL.LU R3, [R1+0x5634] ;  /* 0x0056340001037983 */ /* 0x000f280000300800 */
[----:B------:R-:W2:Y:S04]  /*526c0*/  LDL.LU R29, [R1+0x5630] ;  /* 0x00563000011d7983 */ /* 0x000ea80000300800 */
[----:B------:R0:W-:Y:S04]  /*526d0*/  STL.64 [R1+0x55b0], R8 ;  /* 0x0055b00801007387 */ /* 0x0001e80000100a00 */
[----:B0-----:R-:W3:Y:S04]  /*526e0*/  LDL.64 R8, [R1+0x30] ;  /* 0x0000300001087983 */ /* 0x001ee80000100a00 */
[----:B---3--:R0:W-:Y:S04]  /*526f0*/  STL.64 [R1+0x55c8], R8 ;  /* 0x0055c80801007387 */ /* 0x0081e80000100a00 */
[----:B0-----:R-:W3:Y:S04]  /*52700*/  LDL.LU R8, [R1+0x15d0] ;  /* 0x0015d00001087983 */ /* 0x001ee80000300800 */
[----:B------:R-:W3:Y:S04]  /*52710*/  LDL.LU R9, [R1+0x15d4] ;  /* 0x0015d40001097983 */ /* 0x000ee80000300800 */
[----:B------:R-:W4:Y:S04]  /*52720*/  LDL.LU R10, [R1+0x15d8] ;  /* 0x0015d800010a7983 */ /* 0x000f280000300800 */
[----:B------:R-:W4:Y:S04]  /*52730*/  LDL.LU R11, [R1+0x15dc] ;  /* 0x0015dc00010b7983 */ /* 0x000f280000300800 */
[----:B----4-:R-:W-:Y:S04]  /*52740*/  STL.64 [R1+0x55d8], R10 ;  /* 0x0055d80a01007387 */ /* 0x010fe80000100a00 */
[----:B---3--:R2:W-:Y:S02]  /*52750*/  STL.64 [R1+0x55d0], R8 ;  /* 0x0055d00801007387 */ /* 0x0085e40000100a00 */
[----:B--2---:R-:W-:-:S02]  /*52760*/  IMAD.MOV.U32 R8, RZ, RZ, R29 ;  /* 0x000000ffff087224 */ /* 0x004fc400078e001d */
[----:B------:R-:W-:-:S05]  /*52770*/  IMAD.MOV.U32 R9, RZ, RZ, R3 ;  /* 0x000000ffff097224 */ /* 0x000fca00078e0003 */
[----:B------:R0:W-:Y:S04]  /*52780*/  STL.64 [R1+0x55f8], R8 ;  /* 0x0055f80801007387 */ /* 0x0001e80000100a00 */
        /* <DEDUP_REMOVED lines=8> */
[----:B------:R-:W-:-:S02]  /*52810*/  IMAD.MOV.U32 R2, RZ, RZ, R20 ;  /* 0x000000ffff027224 */ /* 0x000fc400078e0014 */
[----:B------:R-:W-:Y:S01]  /*52820*/  IMAD.MOV.U32 R0, RZ, RZ, R21 ;  /* 0x000000ffff007224 */ /* 0x000fe200078e0015 */
[----:B------:R-:W3:Y:S04]  /*52830*/  LDL.LU R20, [R1+0x1100] ;  /* 0x0011000001147983 */ /* 0x000ee80000300800 */
[----:B------:R-:W3:Y:S04]  /*52840*/  LDL.LU R21, [R1+0x1104] ;  /* 0x0011040001157983 */ /* 0x000ee80000300800 */
[----:B------:R-:W3:Y:S04]  /*52850*/  LDL.LU R22, [R1+0x1108] ;  /* 0x0011080001167983 */ /* 0x000ee80000300800 */
[----:B------:R-:W3:Y:S04]  /*52860*/  LDL.LU R23, [R1+0x110c] ;  /* 0x00110c0001177983 */ /* 0x000ee80000300800 */
[----:B--2---:R-:W-:Y:S04]  /*52870*/  STL.64 [R1+0x5620], R26 ;  /* 0x0056201a01007387 */ /* 0x004fe80000100a00 */
[----:B----4-:R0:W-:Y:S04]  /*52880*/  STL.64 [R1+0x5618], R24 ;  /* 0x0056181801007387 */ /* 0x0101e80000100a00 */
[----:B0-----:R-:W2:Y:S04]  /*52890*/  LDL.64 R24, [R1+0x80] ;  /* 0x0000800001187983 */ /* 0x001ea80000100a00 */
[----:B---3--:R-:W-:Y:S04]  /*528a0*/  STL.64 [R1+0x5608], R10 ;  /* 0x0056080a01007387 */ /* 0x008fe80000100a00 */
[----:B------:R0:W-:Y:S04]  /*528b0*/  STL.64 [R1+0x5600], R8 ;  /* 0x0056000801007387 */ /* 0x0001e80000100a00 */
[----:B------:R-:W3:Y:S04]  /*528c0*/  LDL.64 R4, [R1+0x60] ;  /* 0x0000600001047983 */ /* 0x000ee80000100a00 */
[----:B0-----:R-:W4:Y:S04]  /*528d0*/  LDL.64 R8, [R1+0x70] ;  /* 0x0000700001087983 */ /* 0x001f280000100a00 */
[----:B------:R-:W-:Y:S04]  /*528e0*/  STL.64 [R1+0x5590], R18 ;  /* 0x0055901201007387 */ /* 0x000fe80000100a00 */
        /* <DEDUP_REMOVED lines=24> */
[----:B------:R0:W-:Y:S04]  /*52a70*/  STL.64 [R1+0x1100], R20 ;  /* 0x0011001401007387 */ /* 0x0001e80000100a00 */
[----:B------:R1:W-:Y:S04]  /*52a80*/  STL.64 [R1+0x1108], R22 ;  /* 0x0011081601007387 */ /* 0x0003e80000100a00 */
[----:B0-----:R-:W3:Y:S01]  /*52a90*/  LDL.LU.64 R20, [R1+0x5628] ;  /* 0x0056280001147983 */ /* 0x001ee20000300a00 */
[----:B-1----:R-:W-:-:S02]  /*52aa0*/  IMAD.MOV.U32 R23, RZ, RZ, R24 ;  /* 0x000000ffff177224 */ /* 0x002fc400078e0018 */
[----:B------:R-:W-:Y:S01]  /*52ab0*/  IMAD.MOV.U32 R22, RZ, RZ, R25 ;  /* 0x000000ffff167224 */ /* 0x000fe200078e0019 */
[----:B------:R-:W4:Y:S04]  /*52ac0*/  LDL.LU.64 R26, [R1+0x5620] ;  /* 0x00562000011a7983 */ /* 0x000f280000300a00 */
[----:B------:R-:W4:Y:S02]  /*52ad0*/  LDL.LU.64 R24, [R1+0x5618] ;  /* 0x0056180001187983 */ /* 0x000f240000300a00 */
[----:B----4-:R-:W-:-:S15]  /*52ae0*/  HMMA.16816.F32 R24, R12, R8, R24 ;  /* 0x000000080c18723c */ /* 0x010fde0000001818 */
[----:B------:R-:W-:-:S08]  /*52af0*/  NOP ;  /* 0x0000000000007918 */ /* 0x000fd00000000000 */
[----:B------:R0:W-:Y:S04]  /*52b00*/  STL.64 [R1+0x10f0], R24 ;  /* 0x0010f01801007387 */ /* 0x0001e80000100a00 */
[----:B------:R1:W-:Y:S04]  /*52b10*/  STL.64 [R1+0x10f8], R26 ;  /* 0x0010f81a01007387 */ /* 0x0003e80000100a00 */
[----:B0-----:R-:W4:Y:S01]  /*52b20*/  LDL.LU.64 R24, [R1+0x5610] ;  /* 0x0056100001187983 */ /* 0x001f220000300a00 */
[----:B-1----:R-:W-:Y:S02]  /*52b30*/  IMAD.MOV.U32 R27, RZ, RZ, R8 ;  /* 0x000000ffff1b7224 */ /* 0x002fe400078e0008 */
[----:B------:R-:W-:Y:S01]  /*52b40*/  IMAD.MOV.U32 R26, RZ, RZ, R9 ;  /* 0x000000ffff1a7224 */ /* 0x000fe200078e0009 */
[----:B------:R-:W2:Y:S04]  /*52b50*/  LDL.LU.64 R10, [R1+0x5608] ;  /* 0x00560800010a7983 */ /* 0x000ea80000300a00 */
[----:B------:R-:W2:Y:S02]  /*52b60*/  LDL.LU.64 R8, [R1+0x5600] ;  /* 0x0056000001087983 */ /* 0x000ea40000300a00 */
[----:B--2---:R-:W-:-:S15]  /*52b70*/  HMMA.16816.F32 R8, R12, R4, R8 ;  /* 0x000000040c08723c */ /* 0x004fde0000001808 */
[----:B------:R-:W-:-:S08]  /*52b80*/  NOP ;  /* 0x0000000000007918 */ /* 0x000fd00000000000 */
[----:B------:R0:W-:Y:S04]  /*52b90*/  STL.64 [R1+0x10e0], R8 ;  /* 0x0010e00801007387 */ /* 0x0001e80000100a00 */
[----:B------:R1:W-:Y:S04]  /*52ba0*/  STL.64 [R1+0x10e8], R10 ;  /* 0x0010e80a01007387 */ /* 0x0003e80000100a00 */
[----:B0-----:R-:W1:Y:S01]  /*52bb0*/  LDL.LU.64 R8, [R1+0x55f8] ;  /* 0x0055f80001087983 */ /* 0x001e620000300a00 */
[----:B------:R-:W-:Y:S02]  /*52bc0*/  IMAD.MOV.U32 R29, RZ, RZ, R4 ;  /* 0x000000ffff1d7224 */ /* 0x000fe400078e0004 */
[----:B------:R-:W-:-:S02]  /*52bd0*/  IMAD.MOV.U32 R7, RZ, RZ, R5 ;  /* 0x000000ffff077224 */ /* 0x000fc400078e0005 */
[----:B------:R-:W2:Y:S01]  /*52be0*/  LDL.LU.64 R4, [R1+0x55f0] ;  /* 0x0055f00001047983 */ /* 0x000ea20000300a00 */
[----:B-1----:R-:W-:Y:S03]  /*52bf0*/  HMMA.16816.F32 R8, R12, R8, R16 ;  /* 0x000000080c08723c */ /* 0x002fe60000001810 */
[----:B------:R-:W4:Y:S04]  /*52c00*/  LDL.LU.64 R18, [R1+0x55e8] ;  /* 0x0055e80001127983 */ /* 0x000f280000300a00 */
[----:B------:R-:W4:-:S15]  /*52c10*/  LDL.LU.64 R16, [R1+0x55e0] ;  /* 0x0055e00001107983 */ /* 0x000f1e0000300a00 */
[----:B------:R-:W-:-:S01]  /*52c20*/  NOP ;  /* 0x0000000000007918 */ /* 0x000fc20000000000 */
[----:B------:R-:W-:Y:S04]  /*52c30*/  STL.64 [R1+0x10d0], R8 ;  /* 0x0010d00801007387 */ /* 0x000fe80000100a00 */
[----:B------:R0:W-:Y:S04]  /*52c40*/  STL.64 [R1+0x10d8], R10 ;  /* 0x0010d80a01007387 */ /* 0x0001e80000100a00 */
[----:B0-----:R-:W3:Y:S04]  /*52c50*/  LDL.LU.64 R10, [R1+0x55d8] ;  /* 0x0055d800010a7983 */ /* 0x001ee80000300a00 */
[----:B------:R-:W3:Y:S02]  /*52c60*/  LDL.LU.64 R8, [R1+0x55d0] ;  /* 0x0055d00001087983 */ /* 0x000ee40000300a00 */
[----:B---3--:R-:W-:-:S15]  /*52c70*/  HMMA.16816.F32 R8, R12, R20, R8 ;  /* 0x000000140c08723c */ /* 0x008fde0000001808 */
[----:B------:R-:W-:-:S08]  /*52c80*/  NOP ;  /* 0x0000000000007918 */ /* 0x000fd00000000000 */
[----:B------:R0:W-:Y:S04]  /*52c90*/  STL.64 [R1+0x10c0], R8 ;  /* 0x0010c00801007387 */ /* 0x0001e80000100a00 */
[----:B------:R-:W-:Y:S04]  /*52ca0*/  STL.64 [R1+0x10c8], R10 ;  /* 0x0010c80a01007387 */ /* 0x000fe80000100a00 */
[----:B0-----:R-:W4:Y:S04]  /*52cb0*/  LDL.LU.64 R8, [R1+0x55c8] ;  /* 0x0055c80001087983 */ /* 0x001f280000300a00 */
[----:B------:R0:W-:Y:S01]  /*52cc0*/  STL.64 [R1+0x5488], R20 ;  /* 0x0054881401007387 */ /* 0x0001e20000100a00 */
[----:B----4-:R-:W-:Y:S06]  /*52cd0*/  HMMA.16816.F32 R16, R12, R8, R16 ;  /* 0x000000080c10723c */ /* 0x010fec0000001810 */
        /* <DEDUP_REMOVED lines=11> */
[----:B------:R-:W2:Y:S04]  /*52d90*/  LDL.LU R22, [R1+0xf48] ;  /* 0x000f480001167983 */ /* 0x000ea80000300800 */
[----:B------:R-:W2:Y:S01]  /*52da0*/  LDL.LU R23, [R1+0xf4c] ;  /* 0x000f4c0001177983 */ /* 0x000ea20000300800 */
[C---:B---3--:R-:W-:Y:S03]  /*52db0*/  HMMA.16816.F32 R8, R12.reuse, R8, R16 ;  /* 0x000000080c08723c */ /* 0x048fe60000001810 */
[----:B--2---:R-:W-:Y:S04]  /*52dc0*/  STL.64 [R1+0x5548], R22 ;  /* 0x0055481601007387 */ /* 0x004fe80000100a00 */
[----:B----4-:R0:W-:Y:S04]  /*52dd0*/  STL.64 [R1+0x5540], R20 ;  /* 0x0055401401007387 */ /* 0x0101e80000100a00 */
[----:B0-----:R-:W2:Y:S04]  /*52de0*/  LDL.64 R20, [R1+0xe0] ;  /* 0x0000e00001147983 */ /* 0x001ea80000100a00 */
[----:B------:R-:W3:Y:S04]  /*52df0*/  LDL.LU.64 R18, [R1+0x55a8] ;  /* 0x0055a80001127983 */ /* 0x000ee80000300a00 */
[----:B------:R-:W3:Y:S04]  /*52e00*/  LDL.LU.64 R16, [R1+0x55a0] ;  /* 0x0055a00001107983 */ /* 0x000ee80000300a00 */
[----:B------:R0:W-:Y:S04]  /*52e10*/  STL.64 [R1+0x10a0], R8 ;  /* 0x0010a00801007387 */ /* 0x0001e80000100a00 */
[----:B------:R3:W-:Y:S04]  /*52e20*/  STL.64 [R1+0x10a8], R10 ;  /* 0x0010a80a01007387 */ /* 0x0007e80000100a00 */
[----:B0-----:R-:W3:Y:S02]  /*52e30*/  LDL.LU.64 R8, [R1+0x5598] ;  /* 0x0055980001087983 */ /* 0x001ee40000300a00 */
[----:B---3--:R-:W-:Y:S02]  /*52e40*/  HMMA.16816.F32 R8, R12, R8, R16 ;  /* 0x000000080c08723c */ /* 0x008fe40000001810 */
        /* <DEDUP_REMOVED lines=11> */
[----:B0-----:R-:W3:Y:S04]  /*52f00*/  LDL.LU.64 R10, [R1+0x5570] ;  /* 0x00557000010a7983 */ /* 0x001ee80000300a00 */
[----:B------:R-:W3:Y:S04]  /*52f10*/  LDL.LU.64 R8, [R1+0x5568] ;  /* 0x0055680001087983 */ /* 0x000ee80000300a00 */
[----:B------:R-:W-:Y:S01]  /*52f20*/  STL.64 [R1+0x5510], R24 ;  /* 0x0055101801007387 */ /* 0x000fe20000100a00 */
[----:B---3--:R-:W-:Y:S03]  /*52f30*/  HMMA.16816.F32 R12, R12, R4, R8 ;  /* 0x000000040c0c723c */ /* 0x008fe60000001808 */
[----:B------:R-:W2:Y:S04]  /*52f40*/  LDL.LU.64 R10, [R1+0x5560] ;  /* 0x00556000010a7983 */ /* 0x000ea80000300a00 */
[----:B------:R-:W2:-:S15]  /*52f50*/  LDL.LU.64 R8, [R1+0x5558] ;  /* 0x0055580001087983 */ /* 0x000e9e0000300a00 */
[----:B------:R-:W-:-:S01]  /*52f60*/  NOP ;  /* 0x0000000000007918 */ /* 0x000fc20000000000 */
[----:B------:R0:W-:Y:S04]  /*52f70*/  STL.64 [R1+0x550], R12 ;  /* 0x0005500c01007387 */ /* 0x0001e80000100a00 */
[----:B------:R-:W-:Y:S04]  /*52f80*/  STL.64 [R1+0x558], R14 ;  /* 0x0005580e01007387 */ /* 0x000fe80000100a00 */
[----:B0-----:R-:W3:Y:S01]  /*52f90*/  LDL.64 R12, [R1+0xd0] ;  /* 0x0000d000010c7983 */ /* 0x001ee20000100a00 */
        /* <DEDUP_REMOVED lines=8> */
[----:B------:R-:W4:Y:S01]  /*53020*/  LDL.LU.64 R20, [R1+0x5540] ;  /* 0x0055400001147983 */ /* 0x000f220000300a00 */
[----:B---3--:R-:W-:-:S03]  /*53030*/  IMAD.MOV.U32 R6, RZ, RZ, R12 ;  /* 0x000000ffff067224 */ /* 0x008fc600078e000c */
[----:B------:R-:W-:Y:S01]  /*53040*/  STL.64 [R1+0x54f8], R16 ;  /* 0x0054f81001007387 */ /* 0x000fe20000100a00 */
[----:B----4-:R-:W-:-:S15]  /*53050*/  HMMA.16816.F32 R20, R8, R12, R20 ;  /* 0x0000000c0814723c */ /* 0x010fde0000001814 */
[----:B------:R-:W-:-:S08]  /*53060*/  NOP ;  /* 0x0000000000007918 */ /* 0x000fd00000000000 */
[----:B------:R-:W-:Y:S04]  /*53070*/  STL.64 [R1+0x500], R20 ;  /* 0x0005001401007387 */ /* 0x000fe80000100a00 */
[----:B------:R0:W-:Y:S04]  /*53080*/  STL.64 [R1+0x508], R22 ;  /* 0x0005081601007387 */ /* 0x0001e80000100a00 */
[----:B0-----:R-:W3:Y:S04]  /*53090*/  LDL.LU.64 R22, [R1+0x5538] ;  /* 0x0055380001167983 */ /* 0x001ee80000300a00 */
[----:B------:R-:W4:Y:S04]  /*530a0*/  LDL.LU.64 R20, [R1+0x5530] ;  /* 0x0055300001147983 */ /* 0x000f280000300a00 */
[----:B------:R-:W-:Y:S04]  /*530b0*/  STL [R1+0x5448], R6 ;  /* 0x0054480601007387 */ /* 0x000fe80000100800 */
[----:B------:R0:W-:Y:S04]  /*530c0*/  STL.64 [R1+0x5440], R4 ;  /* 0x0054400401007387 */ /* 0x0001e80000100a00 */
[----:B0-----:R-:W2:Y:S04]  /*530d0*/  LDL.64 R4, [R1+0x10] ;  /* 0x0000100001047983 */ /* 0x001ea80000100a00 */
[----:B--2---:R0:W-:Y:S04]  /*530e0*/  STL.64 [R1+0x5450], R4 ;  /* 0x0054500401007387 */ /* 0x0041e80000100a00 */
[----:B0-----:R-:W2:Y:S04]  /*530f0*/  LDL.64 R4, [R1+0x20] ;  /* 0x0000200001047983 */ /* 0x001ea80000100a00 */
[----:B--2---:R4:W-:Y:S02]  /*53100*/  STL.64 [R1+0x5468], R4 ;  /* 0x0054680401007387 */ /* 0x0049e40000100a00 */
[----:B----4-:R-:W-:-:S02]  /*53110*/  IMAD.MOV.U32 R4, RZ, RZ, R21 ;  /* 0x000000ffff047224 */ /* 0x010fc400078e0015 */
[----:B------:R-:W-:Y:S02]  /*53120*/  IMAD.MOV.U32 R5, RZ, RZ, R20 ;  /* 0x000000ffff057224 */ /* 0x000fe400078e0014 */
[----:B------:R-:W2:Y:S04]  /*53130*/  LDL.64 R20, [R1+0x50] ;  /* 0x0000500001147983 */ /* 0x000ea80000100a00 */
[----:B--2---:R0:W-:Y:S02]  /*53140*/  STL.64 [R1+0x5490], R20 ;  /* 0x0054901401007387 */ /* 0x0041e40000100a00 */
[----:B0-----:R-:W-:Y:S02]  /*53150*/  IMAD.MOV.U32 R20, RZ, RZ, R29 ;  /* 0x000000ffff147224 */ /* 0x001fe400078e001d */
[----:B------:R-:W-:-:S05]  /*53160*/  IMAD.MOV.U32 R21, RZ, RZ, R7 ;  /* 0x000000ffff157224 */ /* 0x000fca00078e0007 */
[----:B------:R-:W-:Y:S04]  /*53170*/  STL.64 [R1+0x54a8], R20 ;  /* 0x0054a81401007387 */ /* 0x000fe80000100a00 */
[----:B------:R0:W-:Y:S04]  /*53180*/  STL.64 [R1+0x5480], R4 ;  /* 0x0054800401007387 */ /* 0x0001e80000100a00 */
[----:B0-----:R-:W2:Y:S04]  /*53190*/  LDL.LU R4, [R1+0x1470] ;  /* 0x0014700001047983 */ /* 0x001ea80000300800 */
[----:B------:R-:W2:Y:S04]  /*531a0*/  LDL.LU R5, [R1+0x1474] ;  /* 0x0014740001057983 */ /* 0x000ea80000300800 */
[----:B------:R-:W4:Y:S04]  /*531b0*/  LDL.LU R6, [R1+0x1478] ;  /* 0x0014780001067983 */ /* 0x000f280000300800 */
[----:B------:R-:W4:Y:S01]  /*531c0*/  LDL.LU R7, [R1+0x147c] ;  /* 0x00147c0001077983 */ /* 0x000f220000300800 */
[----:B------:R-:W-:-:S02]  /*531d0*/  IMAD.MOV.U32 R20, RZ, RZ, R27 ;  /* 0x000000ffff147224 */ /* 0x000fc400078e001b */
[----:B------:R-:W-:-:S05]  /*531e0*/  IMAD.MOV.U32 R21, RZ, RZ, R26 ;  /* 0x000000ffff157224 */ /* 0x000fca00078e001a */
[----:B------:R-:W-:Y:S04]  /*531f0*/  STL.64 [R1+0x54c0], R20 ;  /* 0x0054c01401007387 */ /* 0x000fe80000100a00 */
[----:B----4-:R-:W-:Y:S04]  /*53200*/  STL.64 [R1+0x54a0], R6 ;  /* 0x0054a00601007387 */ /* 0x010fe80000100a00 */
[----:B--2---:R0:W-:Y:S04]  /*53210*/  STL.64 [R1+0x5498], R4 ;  /* 0x0054980401007387 */ /* 0x0041e80000100a00 */
[----:B0-----:R-:W2:Y:S04]  /*53220*/  LDL.LU R4, [R1+0x1490] ;  /* 0x0014900001047983 */ /* 0x001ea80000300800 */
[----:B------:R-:W2:Y:S04]  /*53230*/  LDL.LU R5, [R1+0x1494] ;  /* 0x0014940001057983 */ /* 0x000ea80000300800 */
[----:B------:R-:W4:Y:S04]  /*53240*/  LDL.LU R6, [R1+0x1498] ;  /* 0x0014980001067983 */ /* 0x000f280000300800 */
[----:B------:R-:W4:Y:S01]  /*53250*/  LDL.LU R7, [R1+0x149c] ;  /* 0x00149c0001077983 */ /* 0x000f220000300800 */
[----:B---3--:R-:W-:-:S02]  /*53260*/  IMAD.MOV.U32 R20, RZ, RZ, R23 ;  /* 0x000000ffff147224 */ /* 0x008fc400078e0017 */
[----:B------:R-:W-:-:S05]  /*53270*/  IMAD.MOV.U32 R21, RZ, RZ, R22 ;  /* 0x000000ffff157224 */ /* 0x000fca00078e0016 */
[----:B------:R-:W-:Y:S04]  /*53280*/  STL.64 [R1+0x54d8], R20 ;  /* 0x0054d81401007387 */ /* 0x000fe80000100a00 */
        /* <DEDUP_REMOVED lines=12> */
[----:B------:R-:W2:Y:S04]  /*53350*/  LDL.LU R16, [R1+0xf80] ;  /* 0x000f800001107983 */ /* 0x000ea80000300800 */
[----:B------:R-:W2:Y:S01]  /*53360*/  LDL.LU R17, [R1+0xf84] ;  /* 0x000f840001117983 */ /* 0x000ea20000300800 */
[----:B0-----:R-:W-:-:S02]  /*53370*/  IMAD.MOV.U32 R25, RZ, RZ, R18 ;  /* 0x000000ffff197224 */ /* 0x001fc400078e0012 */
[----:B------:R-:W-:Y:S01]  /*53380*/  IMAD.MOV.U32 R24, RZ, RZ, R19 ;  /* 0x000000ffff187224 */ /* 0x000fe200078e0013 */
[----:B------:R-:W4:Y:S04]  /*53390*/  LDL.LU R18, [R1+0xf88] ;  /* 0x000f880001127983 */ /* 0x000f280000300800 */
[----:B------:R-:W4:Y:S04]  /*533a0*/  LDL.LU R19, [R1+0xf8c] ;  /* 0x000f8c0001137983 */ /* 0x000f280000300800 */
[----:B----4-:R-:W-:Y:S04]  /*533b0*/  STL.64 [R1+0x5508], R18 ;  /* 0x0055081201007387 */ /* 0x010fe80000100a00 */
[----:B--2---:R0:W-:Y:S04]  /*533c0*/  STL.64 [R1+0x5500], R16 ;  /* 0x0055001001007387 */ /* 0x0041e80000100a00 */
[----:B0-----:R-:W2:Y:S01]  /*533d0*/  LDL.64 R16, [R1+0xb0] ;  /* 0x0000b00001107983 */ /* 0x001ea20000100a00 */
[----:B------:R-:W-:-:S02]  /*533e0*/  IMAD.MOV.U32 R20, RZ, RZ, R2 ;  /* 0x000000ffff147224 */ /* 0x000fc400078e0002 */
[----:B------:R-:W-:Y:S02]  /*533f0*/  IMAD.MOV.U32 R21, RZ, RZ, R0 ;  /* 0x000000ffff157224 */ /* 0x000fe400078e0000 */
[----:B------:R-:W-:Y:S02]  /*53400*/  IMAD.MOV.U32 R3, RZ, RZ, R13 ;  /* 0x000000ffff037224 */ /* 0x000fe400078e000d */
[----:B------:R-:W0:Y:S04]  /*53410*/  LDSM.16.MT88.4 R12, [R28+UR4+0x8180] ;  /* 0x008180041c0c783b */ /* 0x000e280008004200 */
[----:B--2---:R1:W-:Y:S04]  /*53420*/  STL.64 [R1+0x5528], R16 ;  /* 0x0055281001007387 */ /* 0x0043e80000100a00 */
[----:B-1----:R-:W2:Y:S04]  /*53430*/  LDL.LU R16, [R1+0xfa0] ;  /* 0x000fa00001107983 */ /* 0x002ea80000300800 */
[----:B------:R-:W2:Y:S04]  /*53440*/  LDL.LU R17, [R1+0xfa4] ;  /* 0x000fa40001117983 */ /* 0x000ea80000300800 */
[----:B------:R-:W2:Y:S04]  /*53450*/  LDL.LU R18, [R1+0xfa8] ;  /* 0x000fa80001127983 */ /* 0x000ea80000300800 */
[----:B------:R-:W2:Y:S04]  /*53460*/  LDL.LU R19, [R1+0xfac] ;  /* 0x000fac0001137983 */ /* 0x000ea80000300800 */
[----:B------:R1:W-:Y:S04]  /*53470*/  STL.64 [R1+0x54f0], R20 ;  /* 0x0054f01401007387 */ /* 0x0003e80000100a00 */
[----:B-1----:R-:W4:Y:S04]  /*53480*/  LDL.64 R20, [R1+0xa0] ;  /* 0x0000a00001147983 */ /* 0x002f280000100a00 */
[----:B---3--:R-:W-:Y:S04]  /*53490*/  STL.64 [R1+0x54d0], R6 ;  /* 0x0054d00601007387 */ /* 0x008fe80000100a00 */
[----:B------:R1:W-:Y:S04]  /*534a0*/  STL.64 [R1+0x54c8], R4 ;  /* 0x0054c80401007387 */ /* 0x0003e80000100a00 */
        /* <DEDUP_REMOVED lines=11> */
[----:B0-----:R-:W-:Y:S04]  /*53560*/  STL.64 [R1+0x52f8], R14 ;  /* 0x0052f80e01007387 */ /* 0x001fe80000100a00 */
[----:B------:R0:W-:Y:S04]  /*53570*/  STL.64 [R1+0x52f0], R12 ;  /* 0x0052f00c01007387 */ /* 0x0001e80000100a00 */
[----:B0-----:R-:W3:Y:S04]  /*53580*/  LDL.LU R12, [R1+0x1480] ;  /* 0x00148000010c7983 */ /* 0x001ee80000300800 */
        /* <DEDUP_REMOVED lines=16> */
[----:B------:R-:W2:Y:S04]  /*53690*/  LDL.LU.64 R16, [R1+0x5500] ;  /* 0x0055000001107983 */ /* 0x000ea80000300a00 */
[----:B------:R-:W-:Y:S04]  /*536a0*/  STL.64 [R1+0x5460], R26 ;  /* 0x0054601a01007387 */ /* 0x000fe80000100a00 */
[----:B----4-:R0:W-:Y:S04]  /*536b0*/  STL.64 [R1+0x5458], R24 ;  /* 0x0054581801007387 */ /* 0x0101e80000100a00 */
[----:B0-----:R-:W4:Y:S04]  /*536c0*/  LDL.LU R24, [R1+0x1450] ;  /* 0x0014500001187983 */ /* 0x001f280000300800 */
        /* <DEDUP_REMOVED lines=14> */
[----:B------:R-:W-:Y:S02]  /*537b0*/  IMAD.MOV.U32 R18, RZ, RZ, R21 ;  /* 0x000000ffff127224 */ /* 0x000fe400078e0015 */
[----:B------:R-:W4:Y:S02]  /*537c0*/  LDL.LU.64 R20, [R1+0x54f0] ;  /* 0x0054f00001147983 */ /* 0x000f240000300a00 */
        /* <DEDUP_REMOVED lines=34> */
[----:B------:R-:W4:Y:S02]  /*539f0*/  LDL.LU.64 R20, [R1+0x5488] ;  /* 0x0054880001147983 */ /* 0x000f240000300a00 */
[----:B----4-:R-:W-:-:S15]  /*53a00*/  HMMA.16816.F32 R4, R8, R20, R4 ;  /* 0x000000140804723c */ /* 0x010fde0000001804 */
[----:B------:R-:W-:-:S08]  /*53a10*/  NOP ;  /* 0x0000000000007918 */ /* 0x000fd00000000000 */
[----:B------:R0:W-:Y:S04]  /*53a20*/  STL.64 [R1+0xf20], R4 ;  /* 0x000f200401007387 */ /* 0x0001e80000100a00 */
[----:B------:R-:W-:Y:S04]  /*53a30*/  STL.64 [R1+0xf28], R6 ;  /* 0x000f280601007387 */ /* 0x000fe80000100a00 */
[----:B0-----:R-:W2:Y:S04]  /*53a40*/  LDL.LU.64 R4, [R1+0x5480] ;  /* 0x0054800001047983 */ /* 0x001ea80000300a00 */
[----:B------:R0:W-:Y:S04]  /*53a50*/  STL.64 [R1+0x5400], R20 ;  /* 0x0054001401007387 */ /* 0x0001e80000100a00 */
[----:B0-----:R-:W4:Y:S04]  /*53a60*/  LDL.LU R20, [R1+0x1440] ;  /* 0x0014400001147983 */ /* 0x001f280000300800 */
[----:B------:R-:W4:Y:S04]  /*53a70*/  LDL.LU R21, [R1+0x1444] ;  /* 0x0014440001157983 */ /* 0x000f280000300800 */
[----:B------:R-:W4:Y:S04]  /*53a80*/  LDL.LU R22, [R1+0x1448] ;  /* 0x0014480001167983 */ /* 0x000f280000300800 */
[----:B------:R-:W4:Y:S01]  /*53a90*/  LDL.LU R23, [R1+0x144c] ;  /* 0x00144c0001177983 */ /* 0x000f220000300800 */
        /* <DEDUP_REMOVED lines=13> */
[----:B------:R-:W3:Y:S04]  /*53b70*/  LDL.LU.64 R24, [R1+0x5458] ;  /* 0x0054580001187983 */ /* 0x000ee80000300a00 */
[----:B------:R-:W4:Y:S02]  /*53b80*/  LDL.LU.64 R4, [R1+0x5450] ;  /* 0x0054500001047983 */ /* 0x000f240000300a00 */
[----:B----4-:R-:W-:Y:S06]  /*53b90*/  HMMA.16816.F32 R20, R8, R4, R20 ;  /* 0x000000040814723c */ /* 0x010fec0000001814 */
[----:B------:R-:W-:-:S02]  /*53ba0*/  IMAD.MOV.U32 R15, RZ, RZ, R4 ;  /* 0x000000ffff0f7224 */ /* 0x000fc400078e0004 */
[----:B------:R-:W-:-:S15]  /*53bb0*/  IMAD.MOV.U32 R14, RZ, RZ, R5 ;  /* 0x000000ffff0e7224 */ /* 0x000fde00078e0005 */
[----:B------:R-:W-:Y:S04]  /*53bc0*/  STL.64 [R1+0xef0], R20 ;  /* 0x000ef01401007387 */ /* 0x000fe80000100a00 */
[----:B------:R-:W-:Y:S04]  /*53bd0*/  STL.64 [R1+0xef8], R22 ;  /* 0x000ef81601007387 */ /* 0x000fe80000100a00 */
[----:B------:R-:W3:Y:S04]  /*53be0*/  LDL.LU R4, [R1+0x1430] ;  /* 0x0014300001047983 */ /* 0x000ee80000300800 */
[----:B------:R-:W3:Y:S04]  /*53bf0*/  LDL.LU R5, [R1+0x1434] ;  /* 0x0014340001057983 */ /* 0x000ee80000300800 */
[----:B------:R-:W3:Y:S04]  /*53c00*/  LDL.LU R6, [R1+0x1438] ;  /* 0x0014380001067983 */ /* 0x000ee80000300800 */
[----:B------:R-:W3:Y:S04]  /*53c10*/  LDL.LU R7, [R1+0x143c] ;  /* 0x00143c0001077983 */ /* 0x000ee80000300800 */
[----:B------:R-:W-:Y:S04]  /*53c20*/  STL.64 [R1+0x53b8], R14 ;  /* 0x0053b80e01007387 */ /* 0x000fe80000100a00 */
[----:B------:R0:W-:Y:S04]  /*53c30*/  STL.64 [R1+0x53b0], R12 ;  /* 0x0053b00c01007387 */ /* 0x0001e80000100a00 */
[----:B0-----:R-:W4:Y:S04]  /*53c40*/  LDL.64 R12, [R1+0x90] ;  /* 0x00009000010c7983 */ /* 0x001f280000100a00 */
[----:B----4-:R-:W-:Y:S04]  /*53c50*/  STL.64 [R1+0x53c8], R12 ;  /* 0x0053c80c01007387 */ /* 0x010fe80000100a00 */
        /* <DEDUP_REMOVED lines=10> */
[----:B------:R-:W-:-:S02]  /*53d00*/  IMAD.MOV.U32 R12, RZ, RZ, R19 ;  /* 0x000000ffff0c7224 */ /* 0x000fc400078e0013 */
[----:B------:R-:W-:Y:S01]  /*53d10*/  IMAD.MOV.U32 R13, RZ, RZ, R18 ;  /* 0x000000ffff0d7224 */ /* 0x000fe200078e0012 */
[----:B---3--:R-:W-:Y:S01]  /*53d20*/  HMMA.16816.F32 R4, R8, R24, R4 ;  /* 0x000000180804723c */ /* 0x008fe20000001804 */
[----:B----4-:R-:W-:Y:S04]  /*53d30*/  STL.64 [R1+0x5420], R22 ;  /* 0x0054201601007387 */ /* 0x010fe80000100a00 */
[----:B--2---:R0:W-:Y:S02]  /*53d40*/  STL.64 [R1+0x5418], R20 ;  /* 0x0054181401007387 */ /* 0x0041e40000100a00 */
[----:B0-----:R-:W-:Y:S02]  /*53d50*/  IMAD.MOV.U32 R21, RZ, RZ, R16 ;  /* 0x000000ffff157224 */ /* 0x001fe400078e0010 */
[----:B------:R-:W-:Y:S01]  /*53d60*/  IMAD.MOV.U32 R20, RZ, RZ, R17 ;  /* 0x000000ffff147224 */ /* 0x000fe200078e0011 */
[----:B------:R-:W2:Y:S04]  /*53d70*/  LDL.LU R16, [R1+0x4e0] ;  /* 0x0004e00001107983 */ /* 0x000ea80000300800 */
[----:B------:R-:W2:Y:S04]  /*53d80*/  LDL.LU R17, [R1+0x4e4] ;  /* 0x0004e40001117983 */ /* 0x000ea80000300800 */
[----:B------:R-:W2:Y:S04]  /*53d90*/  LDL.LU R18, [R1+0x4e8] ;  /* 0x0004e80001127983 */ /* 0x000ea80000300800 */
[----:B------:R-:W2:Y:S04]  /*53da0*/  LDL.LU R19, [R1+0x4ec] ;  /* 0x0004ec0001137983 */ /* 0x000ea80000300800 */
[----:B------:R0:W-:Y:S02]  /*53db0*/  STL.64 [R1+0x53e0], R12 ;  /* 0x0053e00c01007387 */ /* 0x0001e40000100a00 */
[----:B0-----:R-:W-:-:S02]  /*53dc0*/  IMAD.MOV.U32 R12, RZ, RZ, R27 ;  /* 0x000000ffff0c7224 */ /* 0x001fc400078e001b */
[----:B------:R-:W-:-:S05]  /*53dd0*/  IMAD.MOV.U32 R13, RZ, RZ, R26 ;  /* 0x000000ffff0d7224 */ /* 0x000fca00078e001a */
[----:B------:R0:W-:Y:S04]  /*53de0*/  STL.64 [R1+0x53f8], R12 ;  /* 0x0053f80c01007387 */ /* 0x0001e80000100a00 */
[----:B0-----:R-:W3:Y:S04]  /*53df0*/  LDL.64 R12, [R1+0xc0] ;  /* 0x0000c000010c7983 */ /* 0x001ee80000100a00 */
[----:B---3--:R0:W-:Y:S04]  /*53e00*/  STL.64 [R1+0x5428], R12 ;  /* 0x0054280c01007387 */ /* 0x0081e80000100a00 */
[----:B0-----:R-:W3:Y:S04]  /*53e10*/  LDL.LU R12, [R1+0x470] ;  /* 0x00047000010c7983 */ /* 0x001ee80000300800 */
[----:B------:R-:W3:Y:S04]  /*53e20*/  LDL.LU R13, [R1+0x474] ;  /* 0x00047400010d7983 */ /* 0x000ee80000300800 */
[----:B------:R-:W3:Y:S04]  /*53e30*/  LDL.LU R14, [R1+0x478] ;  /* 0x00047800010e7983 */ /* 0x000ee80000300800 */
[----:B------:R-:W3:Y:S04]  /*53e40*/  LDL.LU R15, [R1+0x47c] ;  /* 0x00047c00010f7983 */ /* 0x000ee80000300800 */
[----:B------:R-:W-:Y:S04]  /*53e50*/  STL.64 [R1+0xee0], R4 ;  /* 0x000ee00401007387 */ /* 0x000fe80000100a00 */
[----:B------:R0:W-:Y:S04]  /*53e60*/  STL.64 [R1+0xee8], R6 ;  /* 0x000ee80601007387 */ /* 0x0001e80000100a00 */
[----:B0-----:R-:W4:Y:S04]  /*53e70*/  LDL.LU R6, [R1+0x5448] ;  /* 0x0054480001067983 */ /* 0x001f280000300800 */
[----:B------:R-:W2:Y:S04]  /*53e80*/  LDL.LU.64 R4, [R1+0x5440] ;  /* 0x0054400001047983 */ /* 0x000ea80000300a00 */
        /* <DEDUP_REMOVED lines=13> */
[----:B--2---:R-:W-:Y:S03]  /*53f60*/  HMMA.16816.F32 R8, R8, R4, R16 ;  /* 0x000000040808723c */ /* 0x004fe60000001810 */
[----:B----4-:R-:W-:Y:S04]  /*53f70*/  STL.64 [R1+0x53f0], R26 ;  /* 0x0053f01a01007387 */ /* 0x010fe80000100a00 */
[----:B---3--:R0:W-:Y:S04]  /*53f80*/  STL.64 [R1+0x53e8], R24 ;  /* 0x0053e81801007387 */ /* 0x0081e80000100a00 */
[----:B0-----:R-:W2:Y:S04]  /*53f90*/  LDL.LU R24, [R1+0xdf0] ;  /* 0x000df00001187983 */ /* 0x001ea80000300800 */
[----:B------:R-:W2:Y:S04]  /*53fa0*/  LDL.LU R25, [R1+0xdf4] ;  /* 0x000df40001197983 */ /* 0x000ea80000300800 */
[----:B------:R-:W2:Y:S04]  /*53fb0*/  LDL.LU R26, [R1+0xdf8] ;  /* 0x000df800011a7983 */ /* 0x000ea80000300800 */
[----:B------:R-:W2:Y:S04]  /*53fc0*/  LDL.LU R27, [R1+0xdfc] ;  /* 0x000dfc00011b7983 */ /* 0x000ea80000300800 */
[----:B------:R-:W3:Y:S04]  /*53fd0*/  LDL.LU.64 R18, [R1+0x5438] ;  /* 0x0054380001127983 */ /* 0x000ee80000300a00 */
[----:B------:R-:W3:Y:S04]  /*53fe0*/  LDL.LU.64 R16, [R1+0x5430] ;  /* 0x0054300001107983 */ /* 0x000ee80000300a00 */
[----:B------:R-:W-:Y:S04]  /*53ff0*/  STL.64 [R1+0x4f0], R8 ;  /* 0x0004f00801007387 */ /* 0x000fe80000100a00 */
[----:B------:R-:W-:Y:S01]  /*54000*/  STL.64 [R1+0x4f8], R10 ;  /* 0x0004f80a01007387 */ /* 0x000fe20000100a00 */
[----:B---3--:R-:W-:Y:S03]  /*54010*/  HMMA.16816.F32 R20, R16, R20, R12 ;  /* 0x000000141014723c */ /* 0x008fe6000000180c */
[----:B------:R-:W3:-:S15]  /*54020*/  LDL.LU.64 R12, [R1+0x5428] ;  /* 0x00542800010c7983 */ /* 0x000ede0000300a00 */
[----:B------:R-:W-:-:S05]  /*54030*/  NOP ;  /* 0x0000000000007918 */ /* 0x000fca0000000000 */
[----:B------:R-:W-:Y:S04]  /*54040*/  STL.64 [R1+0x4b0], R20 ;  /* 0x0004b01401007387 */ /* 0x000fe80000100a00 */
[----:B------:R0:W-:Y:S04]  /*54050*/  STL.64 [R1+0x4b8], R22 ;  /* 0x0004b81601007387 */ /* 0x0001e80000100a00 */
[----:B0-----:R-:W4:Y:S04]  /*54060*/  LDL.LU.64 R22, [R1+0x5420] ;  /* 0x0054200001167983 */ /* 0x001f280000300a00 */
[----:B------:R-:W4:Y:S01]  /*54070*/  LDL.LU.64 R20, [R1+0x5418] ;  /* 0x0054180001147983 */ /* 0x000f220000300a00 */
[----:B------:R-:W-:-:S02]  /*54080*/  IMAD.MOV.U32 R8, RZ, RZ, R6 ;  /* 0x000000ffff087224 */ /* 0x000fc400078e0006 */
[----:B------:R-:W-:-:S07]  /*54090*/  IMAD.MOV.U32 R9, RZ, RZ, R3 ;  /* 0x000000ffff097224 */ /* 0x000fce00078e0003 */
[----:B----4-:R-:W-:Y:S01]  /*540a0*/  HMMA.16816.F32 R8, R16, R8, R20 ;  /* 0x000000081008723c */ /* 0x010fe20000001814 */
[----:B------:R-:W4:Y:S04]  /*540b0*/  LDL.LU.64 R22, [R1+0x5410] ;  /* 0x0054100001167983 */ /* 0x000f280000300a00 */
[----:B------:R-:W4:-:S15]  /*540c0*/  LDL.LU.64 R20, [R1+0x5408] ;  /* 0x0054080001147983 */ /* 0x000f1e0000300a00 */
[----:B------:R-:W-:-:S03]  /*540d0*/  NOP ;  /* 0x0000000000007918 */ /* 0x000fc60000000000 */
[----:B------:R-:W-:Y:S04]  /*540e0*/  STL.64 [R1+0x4a0], R8 ;  /* 0x0004a00801007387 */ /* 0x000fe80000100a00 */
[----:B------:R-:W-:Y:S04]  /*540f0*/  STL.64 [R1+0x4a8], R10 ;  /* 0x0004a80a01007387 */ /* 0x000fe80000100a00 */
[----:B------:R-:W0:Y:S01]  /*54100*/  LDSM.16.MT88.4 R8, [R28+UR4+0x8200] ;  /* 0x008200041c08783b */ /* 0x000e220008004200 */
[----:B---3--:R-:W-:-:S03]  /*54110*/  IMAD.MOV.U32 R3, RZ, RZ, R13 ;  /* 0x000000ffff037224 */ /* 0x008fc600078e000d */
[----:B0-----:R-:W-:Y:S04]  /*54120*/  STL.64 [R1+0x51d8], R10 ;  /* 0x0051d80a01007387 */ /* 0x001fe80000100a00 */
[----:B------:R0:W-:Y:S04]  /*54130*/  STL.64 [R1+0x51d0], R8 ;  /* 0x0051d00801007387 */ /* 0x0001e80000100a00 */
[----:B0-----:R-:W3:Y:S01]  /*54140*/  LDL.64 R8, [R1+0x30] ;  /* 0x0000300001087983 */ /* 0x001ee20000100a00 */
[----:B----4-:R-:W-:-:S15]  /*54150*/  HMMA.16816.F32 R20, R16, R12, R20 ;  /* 0x0000000c1014723c */ /* 0x010fde0000001814 */
[----:B------:R-:W-:-:S08]  /*54160*/  NOP ;  /* 0x0000000000007918 */ /* 0x000fd00000000000 */
[----:B------:R0:W-:Y:S04]  /*54170*/  STL.64 [R1+0xe00], R20 ;  /* 0x000e001401007387 */ /* 0x0001e80000100a00 */
[----:B------:R1:W-:Y:S04]  /*54180*/  STL.64 [R1+0xe08], R22 ;  /* 0x000e081601007387 */ /* 0x0003e80000100a00 */
[----:B0-----:R-:W4:Y:S01]  /*54190*/  LDL.LU.64 R20, [R1+0x5400] ;  /* 0x0054000001147983 */ /* 0x001f220000300a00 */
[----:B-1----:R-:W-:-:S03]  /*541a0*/  IMAD.MOV.U32 R22, RZ, RZ, R12 ;  /* 0x000000ffff167224 */ /* 0x002fc600078e000c */
[----:B------:R-:W2:Y:S04]  /*541b0*/  LDL.LU.64 R12, [R1+0x53f8] ;  /* 0x0053f800010c7983 */ /* 0x000ea80000300a00 */
[----:B------:R-:W-:Y:S01]  /*541c0*/  STL [R1+0x53a0], R22 ;  /* 0x0053a01601007387 */ /* 0x000fe20000100800 */
[C---:B--2---:R-:W-:Y:S03]  /*541d0*/  HMMA.16816.F32 R12, R16.reuse, R12, R24 ;  /* 0x0000000c100c723c */ /* 0x044fe60000001818 */
[----:B----4-:R0:W-:Y:S04]  /*541e0*/  STL.64 [R1+0x5398], R20 ;  /* 0x0053981401007387 */ /* 0x0101e80000100a00 */
[----:B0-----:R-:W2:Y:S04]  /*541f0*/  LDL.LU R20, [R1+0xdc0] ;  /* 0x000dc00001147983 */ /* 0x001ea80000300800 */
[----:B------:R-:W2:Y:S04]  /*54200*/  LDL.LU R21, [R1+0xdc4] ;  /* 0x000dc40001157983 */ /* 0x000ea80000300800 */
[----:B------:R-:W2:Y:S04]  /*54210*/  LDL.LU R22, [R1+0xdc8] ;  /* 0x000dc80001167983 */ /* 0x000ea80000300800 */
[----:B------:R-:W2:Y:S04]  /*54220*/  LDL.LU R23, [R1+0xdcc] ;  /* 0x000dcc0001177983 */ /* 0x000ea80000300800 */
        /* <DEDUP_REMOVED lines=11> */
[----:B0-----:R-:W4:Y:S02]  /*542e0*/  LDL.LU.64 R12, [R1+0x53c8] ;  /* 0x0053c800010c7983 */ /* 0x001f240000300a00 */
[----:B----4-:R-:W-:Y:S06]  /*542f0*/  HMMA.16816.F32 R24, R16, R12, R24 ;  /* 0x0000000c1018723c */ /* 0x010fec0000001818 */
[----:B------:R-:W-:-:S02]  /*54300*/  IMAD.MOV.U32 R7, RZ, RZ, R12 ;  /* 0x000000ffff077224 */ /* 0x000fc400078e000c */
[----:B------:R-:W-:-:S15]  /*54310*/  IMAD.MOV.U32 R6, RZ, RZ, R13 ;  /* 0x000000ffff067224 */ /* 0x000fde00078e000d */
[----:B------:R0:W-:Y:S04]  /*54320*/  STL.64 [R1+0xdd0], R24 ;  /* 0x000dd01801007387 */ /* 0x0001e80000100a00 */
[----:B------:R-:W-:Y:S04]  /*54330*/  STL.64 [R1+0xdd8], R26 ;  /* 0x000dd81a01007387 */ /* 0x000fe80000100a00 */
[----:B0-----:R-:W2:Y:S04]  /*54340*/  LDL.LU.64 R24, [R1+0x53c0] ;  /* 0x0053c00001187983 */ /* 0x001ea80000300a00 */
[----:B------:R-:W4:Y:S04]  /*54350*/  LDL.LU.64 R14, [R1+0x53b8] ;  /* 0x0053b800010e7983 */ /* 0x000f280000300a00 */
[----:B------:R-:W3:Y:S04]  /*54360*/  LDL.LU.64 R12, [R1+0x53b0] ;  /* 0x0053b000010c7983 */ /* 0x000ee80000300a00 */
[----:B------:R-:W-:Y:S04]  /*54370*/  STL.64 [R1+0x5308], R6 ;  /* 0x0053080601007387 */ /* 0x000fe80000100a00 */
[----:B------:R0:W-:Y:S04]  /*54380*/  STL.64 [R1+0x5300], R4 ;  /* 0x0053000401007387 */ /* 0x0001e80000100a00 */
[----:B0-----:R-:W2:Y:S04]  /*54390*/  LDL.LU R4, [R1+0xfc0] ;  /* 0x000fc00001047983 */ /* 0x001ea80000300800 */
[----:B------:R-:W2:Y:S04]  /*543a0*/  LDL.LU R5, [R1+0xfc4] ;  /* 0x000fc40001057983 */ /* 0x000ea80000300800 */
[----:B------:R-:W4:Y:S04]  /*543b0*/  LDL.LU R6, [R1+0xfc8] ;  /* 0x000fc80001067983 */ /* 0x000f280000300800 */
[----:B------:R-:W4:Y:S04]  /*543c0*/  LDL.LU R7, [R1+0xfcc] ;  /* 0x000fcc0001077983 */ /* 0x000f280000300800 */
[----:B----4-:R-:W-:Y:S04]  /*543d0*/  STL.64 [R1+0x5318], R6 ;  /* 0x0053180601007387 */ /* 0x010fe80000100a00 */
[----:B--2---:R0:W-:Y:S02]  /*543e0*/  STL.64 [R1+0x5310], R4 ;  /* 0x0053100401007387 */ /* 0x0041e40000100a00 */
[----:B0-----:R-:W-:-:S02]  /*543f0*/  IMAD.MOV.U32 R4, RZ, RZ, R15 ;  /* 0x000000ffff047224 */ /* 0x001fc400078e000f */
[----:B------:R-:W-:-:S05]  /*54400*/  IMAD.MOV.U32 R5, RZ, RZ, R14 ;  /* 0x000000ffff057224 */ /* 0x000fca00078e000e */
[----:B------:R0:W-:Y:S02]  /*54410*/  STL.64 [R1+0x5330], R4 ;  /* 0x0053300401007387 */ /* 0x0001e40000100a00 */
[----:B0-----:R-:W-:Y:S06]  /*54420*/  HMMA.16816.F32 R4, R16, R24, R20 ;  /* 0x000000181004723c */ /* 0x001fec0000001814 */
[----:B------:R-:W-:Y:S02]  /*54430*/  IMAD.MOV.U32 R11, RZ, RZ, R24 ;  /* 0x000000ffff0b7224 */ /* 0x000fe400078e0018 */
[----:B------:R-:W-:-:S15]  /*54440*/  IMAD.MOV.U32 R10, RZ, RZ, R25 ;  /* 0x000000ffff0a7224 */ /* 0x000fde00078e0019 */
[----:B------:R-:W-:Y:S04]  /*54450*/  STL.64 [R1+0xdc0], R4 ;  /* 0x000dc00401007387 */ /* 0x000fe80000100a00 */
[----:B------:R-:W-:Y:S04]  /*54460*/  STL.64 [R1+0xdc8], R6 ;  /* 0x000dc80601007387 */ /* 0x000fe80000100a00 */
[----:B------:R-:W-:Y:S04]  /*54470*/  STL.64 [R1+0x5358], R10 ;  /* 0x0053580a01007387 */ /* 0x000fe80000100a00 */
        /* <DEDUP_REMOVED lines=8> */
[----:B--2---:R0:W-:Y:S02]  /*54500*/  STL.64 [R1+0x5360], R8 ;  /* 0x0053600801007387 */ /* 0x0041e40000100a00 */
[----:B0-----:R-:W-:Y:S02]  /*54510*/  IMAD.MOV.U32 R8, RZ, RZ, R13 ;  /* 0x000000ffff087224 */ /* 0x001fe400078e000d */
[----:B------:R-:W-:-:S05]  /*54520*/  IMAD.MOV.U32 R9, RZ, RZ, R12 ;  /* 0x000000ffff097224 */ /* 0x000fca00078e000c */
[----:B------:R0:W-:Y:S04]  /*54530*/  STL.64 [R1+0x5380], R8 ;  /* 0x0053800801007387 */ /* 0x0001e80000100a00 */
[----:B------:R-:W2:Y:S04]  /*54540*/  LDL.LU R24, [R1+0xdb0] ;  /* 0x000db00001187983 */ /* 0x000ea80000300800 */
[----:B------:R-:W2:Y:S04]  /*54550*/  LDL.LU R25, [R1+0xdb4] ;  /* 0x000db40001197983 */ /* 0x000ea80000300800 */
[----:B------:R-:W2:Y:S04]  /*54560*/  LDL.LU R26, [R1+0xdb8] ;  /* 0x000db800011a7983 */ /* 0x000ea80000300800 */
[----:B------:R-:W2:Y:S04]  /*54570*/  LDL.LU R27, [R1+0xdbc] ;  /* 0x000dbc00011b7983 */ /* 0x000ea80000300800 */
[----:B------:R-:W2:Y:S04]  /*54580*/  LDL.64 R20, [R1+0x70] ;  /* 0x0000700001147983 */ /* 0x000ea80000100a00 */
[----:B0-----:R-:W3:Y:S04]  /*54590*/  LDL.64 R8, [R1+0x60] ;  /* 0x0000600001087983 */ /* 0x001ee80000100a00 */
        /* <DEDUP_REMOVED lines=13> */
[----:B0-----:R-:W3:Y:S04]  /*54670*/  LDL.LU R4, [R1+0xda0] ;  /* 0x000da00001047983 */ /* 0x001ee80000300800 */
[----:B------:R-:W3:Y:S04]  /*54680*/  LDL.LU R5, [R1+0xda4] ;  /* 0x000da40001057983 */ /* 0x000ee80000300800 */
[----:B------:R-:W3:Y:S04]  /*54690*/  LDL.LU R6, [R1+0xda8] ;  /* 0x000da80001067983 */ /* 0x000ee80000300800 */
[----:B------:R-:W3:Y:S04]  /*546a0*/  LDL.LU R7, [R1+0xdac] ;  /* 0x000dac0001077983 */ /* 0x000ee80000300800 */
[----:B------:R-:W2:Y:S04]  /*546b0*/  LDL.LU R12, [R1+0x450] ;  /* 0x00045000010c7983 */ /* 0x000ea80000300800 */
        /* <DEDUP_REMOVED lines=8> */
[----:B------:R-:W4:Y:S04]  /*54740*/  LDL.LU R14, [R1+0xfd8] ;  /* 0x000fd800010e7983 */ /* 0x000f280000300800 */
[----:B------:R-:W4:Y:S01]  /*54750*/  LDL.LU R15, [R1+0xfdc] ;  /* 0x000fdc00010f7983 */ /* 0x000f220000300800 */
[----:B---3--:R-:W-:Y:S01]  /*54760*/  HMMA.16816.F32 R4, R16, R8, R4 ;  /* 0x000000081004723c */ /* 0x008fe20000001804 */
[----:B------:R-:W-:-:S05]  /*54770*/  IMAD.MOV.U32 R23, RZ, RZ, R21 ;  /* 0x000000ffff177224 */ /* 0x000fca00078e0015 */
[----:B------:R-:W-:Y:S02]  /*54780*/  IMAD.MOV.U32 R2, RZ, RZ, R8 ;  /* 0x000000ffff027224 */ /* 0x000fe400078e0008 */
[----:B------:R-:W-:Y:S01]  /*54790*/  IMAD.MOV.U32 R0, RZ, RZ, R9 ;  /* 0x000000ffff007224 */ /* 0x000fe200078e0009 */
[----:B----4-:R-:W-:Y:S04]  /*547a0*/  STL.64 [R1+0x5340], R14 ;  /* 0x0053400e01007387 */ /* 0x010fe80000100a00 */
        /* <DEDUP_REMOVED lines=8> */
[----:B-1----:R-:W-:-:S03]  /*54830*/  IMAD.MOV.U32 R26, RZ, RZ, R20 ;  /* 0x000000ffff1a7224 */ /* 0x002fc600078e0014 */
[----:B------:R-:W4:Y:S04]  /*54840*/  LDL.LU R22, [R1+0x53a0] ;  /* 0x0053a00001167983 */ /* 0x000f280000300800 */
[----:B------:R-:W2:Y:S04]  /*54850*/  LDL.LU.64 R20, [R1+0x5398] ;  /* 0x0053980001147983 */ /* 0x000ea80000300a00 */
        /* <DEDUP_REMOVED lines=17> */
[----:B0-----:R-:W2:Y:S04]  /*54970*/  LDL.LU.64 R10, [R1+0x5358] ;  /* 0x00535800010a7983 */ /* 0x001ea80000300a00 */
[----:B------:R-:W3:Y:S04]  /*54980*/  LDL.LU.64 R8, [R1+0x5350] ;  /* 0x0053500001087983 */ /* 0x000ee80000300a00 */
[----:B------:R-:W-:Y:S01]  /*54990*/  STL.64 [R1+0x5220], R20 ;  /* 0x0052201401007387 */ /* 0x000fe20000100a00 */
[----:B---3--:R-:W-:-:S15]  /*549a0*/  HMMA.16816.F32 R4, R16, R8, R4 ;  /* 0x000000081004723c */ /* 0x008fde0000001804 */
[----:B------:R-:W-:-:S08]  /*549b0*/  NOP ;  /* 0x0000000000007918 */ /* 0x000fd00000000000 */
[----:B------:R0:W-:Y:S04]  /*549c0*/  STL.64 [R1+0xd70], R4 ;  /* 0x000d700401007387 */ /* 0x0001e80000100a00 */
[----:B------:R-:W-:Y:S04]  /*549d0*/  STL.64 [R1+0xd78], R6 ;  /* 0x000d780601007387 */ /* 0x000fe80000100a00 */
[----:B0-----:R-:W3:Y:S04]  /*549e0*/  LDL.LU.64 R4, [R1+0x5348] ;  /* 0x0053480001047983 */ /* 0x001ee80000300a00 */
[----:B------:R0:W-:Y:S04]  /*549f0*/  STL.64 [R1+0x52a8], R8 ;  /* 0x0052a80801007387 */ /* 0x0001e80000100a00 */
[----:B--2---:R1:W-:Y:S04]  /*54a00*/  STL.64 [R1+0x52c8], R10 ;  /* 0x0052c80a01007387 */ /* 0x0043e80000100a00 */
[----:B0-----:R-:W2:Y:S04]  /*54a10*/  LDL.LU R8, [R1+0x400] ;  /* 0x0004000001087983 */ /* 0x001ea80000300800 */
[----:B------:R-:W2:Y:S04]  /*54a20*/  LDL.LU R9, [R1+0x404] ;  /* 0x0004040001097983 */ /* 0x000ea80000300800 */
[----:B-1----:R-:W4:Y:S04]  /*54a30*/  LDL.LU R10, [R1+0x408] ;  /* 0x00040800010a7983 */ /* 0x002f280000300800 */
[----:B------:R-:W4:Y:S04]  /*54a40*/  LDL.LU R11, [R1+0x40c] ;  /* 0x00040c00010b7983 */ /* 0x000f280000300800 */
[----:B----4-:R-:W-:Y:S04]  /*54a50*/  STL.64 [R1+0x52d8], R10 ;  /* 0x0052d80a01007387 */ /* 0x010fe80000100a00 */
[----:B--2---:R0:W-:Y:S04]  /*54a60*/  STL.64 [R1+0x52d0], R8 ;  /* 0x0052d00801007387 */ /* 0x0041e80000100a00 */
[----:B------:R-:W2:Y:S01]  /*54a70*/  LDL.64 R20, [R1+0x50] ;  /* 0x0000500001147983 */ /* 0x000ea20000100a00 */
[C---:B---3--:R-:W-:Y:S03]  /*54a80*/  HMMA.16816.F32 R4, R16.reuse, R4, R12 ;  /* 0x000000041004723c */ /* 0x048fe6000000180c */
[----:B0-----:R-:W3:Y:S04]  /*54a90*/  LDL.64 R8, [R1+0xe0] ;  /* 0x0000e00001087983 */ /* 0x001ee80000100a00 */
[----:B--2---:R-:W-:Y:S04]  /*54aa0*/  STL.64 [R1+0x5228], R20 ;  /* 0x0052281401007387 */ /* 0x004fe80000100a00 */
[----:B------:R-:W2:Y:S04]  /*54ab0*/  LDL.LU.64 R14, [R1+0x5340] ;  /* 0x00534000010e7983 */ /* 0x000ea80000300a00 */
[----:B------:R-:W2:Y:S08]  /*54ac0*/  LDL.LU.64 R12, [R1+0x5338] ;  /* 0x00533800010c7983 */ /* 0x000eb00000300a00 */
[----:B------:R0:W-:Y:S04]  /*54ad0*/  STL.64 [R1+0xd60], R4 ;  /* 0x000d600401007387 */ /* 0x0001e80000100a00 */
        /* <DEDUP_REMOVED lines=15> */
[----:B------:R-:W2:Y:S04]  /*54bd0*/  LDL.LU.64 R4, [R1+0x5300] ;  /* 0x0053000001047983 */ /* 0x000ea80000300a00 */
[----:B------:R-:W-:Y:S04]  /*54be0*/  STL [R1+0x52e8], R26 ;  /* 0x0052e81a01007387 */ /* 0x000fe80000100800 */
[----:B------:R0:W-:Y:S01]  /*54bf0*/  STL.64 [R1+0x52e0], R24 ;  /* 0x0052e01801007387 */ /* 0x0001e20000100a00 */
[----:B------:R-:W-:-:S02]  /*54c00*/  IMAD.MOV.U32 R20, RZ, RZ, R2 ;  /* 0x000000ffff147224 */ /* 0x000fc400078e0002 */
[----:B------:R-:W-:Y:S01]  /*54c10*/  IMAD.MOV.U32 R21, RZ, RZ, R0 ;  /* 0x000000ffff157224 */ /* 0x000fe200078e0000 */
[----:B0-----:R-:W4:Y:S04]  /*54c20*/  LDL.LU R24, [R1+0x410] ;  /* 0x0004100001187983 */ /* 0x001f280000300800 */
[----:B------:R-:W4:Y:S04]  /*54c30*/  LDL.LU R25, [R1+0x414] ;  /* 0x0004140001197983 */ /* 0x000f280000300800 */
[----:B------:R-:W4:Y:S04]  /*54c40*/  LDL.LU R26, [R1+0x418] ;  /* 0x00041800011a7983 */ /* 0x000f280000300800 */
[----:B------:R-:W4:Y:S04]  /*54c50*/  LDL.LU R27, [R1+0x41c] ;  /* 0x00041c00011b7983 */ /* 0x000f280000300800 */
[----:B------:R-:W-:Y:S01]  /*54c60*/  STL.64 [R1+0x5240], R20 ;  /* 0x0052401401007387 */ /* 0x000fe20000100a00 */
[----:B--2---:R-:W-:Y:S03]  /*54c70*/  HMMA.16816.F32 R16, R16, R4, R12 ;  /* 0x000000041010723c */ /* 0x004fe6000000180c */
[----:B------:R-:W4:Y:S04]  /*54c80*/  LDL.LU.64 R14, [R1+0x52f8] ;  /* 0x0052f800010e7983 */ /* 0x000f280000300a00 */
[----:B------:R-:W4:Y:S01]  /*54c90*/  LDL.LU.64 R12, [R1+0x52f0] ;  /* 0x0052f000010c7983 */ /* 0x000f220000300a00 */
[----:B---3--:R-:W-:-:S02]  /*54ca0*/  IMAD.MOV.U32 R2, RZ, RZ, R8 ;  /* 0x000000ffff027224 */ /* 0x008fc400078e0008 */
[----:B------:R-:W-:-:S13]  /*54cb0*/  IMAD.MOV.U32 R0, RZ, RZ, R9 ;  /* 0x000000ffff007224 */ /* 0x000fda00078e0009 */
[----:B------:R0:W-:Y:S04]  /*54cc0*/  STL.64 [R1+0x490], R16 ;  /* 0x0004901001007387 */ /* 0x0001e80000100a00 */
[----:B------:R-:W-:Y:S04]  /*54cd0*/  STL.64 [R1+0x498], R18 ;  /* 0x0004981201007387 */ /* 0x000fe80000100a00 */
[----:B0-----:R-:W2:Y:S04]  /*54ce0*/  LDL.64 R16, [R1+0xd0] ;  /* 0x0000d00001107983 */ /* 0x001ea80000100a00 */
[----:B------:R-:W-:Y:S01]  /*54cf0*/  STL.64 [R1+0x5290], R4 ;  /* 0x0052900401007387 */ /* 0x000fe20000100a00 */
[----:B----4-:R-:W-:-:S15]  /*54d00*/  HMMA.16816.F32 R24, R12, R8, R24 ;  /* 0x000000080c18723c */ /* 0x010fde0000001818 */
[----:B------:R-:W-:-:S08]  /*54d10*/  NOP ;  /* 0x0000000000007918 */ /* 0x000fd00000000000 */
[----:B------:R-:W-:Y:S04]  /*54d20*/  STL.64 [R1+0x450], R24 ;  /* 0x0004501801007387 */ /* 0x000fe80000100a00 */
[----:B------:R0:W-:Y:S04]  /*54d30*/  STL.64 [R1+0x458], R26 ;  /* 0x0004581a01007387 */ /* 0x0001e80000100a00 */
[----:B0-----:R-:W3:Y:S04]  /*54d40*/  LDL.LU R26, [R1+0x52e8] ;  /* 0x0052e800011a7983 */ /* 0x001ee80000300800 */
[----:B------:R-:W4:Y:S04]  /*54d50*/  LDL.LU.64 R24, [R1+0x52e0] ;  /* 0x0052e00001187983 */ /* 0x000f280000300a00 */
[----:B------:R-:W2:Y:S04]  /*54d60*/  LDL.LU.64 R10, [R1+0x52d8] ;  /* 0x0052d800010a7983 */ /* 0x000ea80000300a00 */
[----:B------:R-:W2:Y:S01]  /*54d70*/  LDL.LU.64 R8, [R1+0x52d0] ;  /* 0x0052d00001087983 */ /* 0x000ea20000300a00 */
[----:B------:R-:W-:Y:S01]  /*54d80*/  IMAD.MOV.U32 R21, RZ, RZ, R23 ;  /* 0x000000ffff157224 */ /* 0x000fe200078e0017 */
[----:B--2---:R-:W-:Y:S01]  /*54d90*/  HMMA.16816.F32 R8, R12, R16, R8 ;  /* 0x000000100c08723c */ /* 0x004fe20000001808 */
[----:B---3--:R-:W-:-:S05]  /*54da0*/  IMAD.MOV.U32 R20, RZ, RZ, R26 ;  /* 0x000000ffff147224 */ /* 0x008fca00078e001a */
[----:B------:R-:W-:-:S15]  /*54db0*/  STL.64 [R1+0x5258], R20 ;  /* 0x0052581401007387 */ /* 0x000fde0000100a00 */
[----:B------:R-:W-:-:S02]  /*54dc0*/  NOP ;  /* 0x0000000000007918 */ /* 0x000fc40000000000 */
[----:B------:R-:W-:Y:S04]  /*54dd0*/  STL.64 [R1+0x440], R8 ;  /* 0x0004400801007387 */ /* 0x000fe80000100a00 */
[----:B------:R0:W-:Y:S04]  /*54de0*/  STL.64 [R1+0x448], R10 ;  /* 0x0004480a01007387 */ /* 0x0001e80000100a00 */
[----:B0-----:R-:W2:Y:S01]  /*54df0*/  LDL.LU.64 R10, [R1+0x52c8] ;  /* 0x0052c800010a7983 */ /* 0x001ea20000300a00 */
[----:B------:R-:W-:Y:S02]  /*54e00*/  IMAD.MOV.U32 R27, RZ, RZ, R16 ;  /* 0x000000ffff1b7224 */ /* 0x000fe400078e0010 */
[----:B------:R-:W-:-:S02]  /*54e10*/  IMAD.MOV.U32 R26, RZ, RZ, R17 ;  /* 0x000000ffff1a7224 */ /* 0x000fc400078e0011 */
[----:B------:R-:W0:Y:S01]  /*54e20*/  LDSM.16.MT88.4 R16, [R28+UR4+0x8280] ;  /* 0x008280041c10783b */ /* 0x000e220008004200 */
[----:B--2---:R-:W-:Y:S02]  /*54e30*/  IMAD.MOV.U32 R20, RZ, RZ, R11 ;  /* 0x000000ffff147224 */ /* 0x004fe400078e000b */
[----:B------:R-:W-:-:S05]  /*54e40*/  IMAD.MOV.U32 R21, RZ, RZ, R10 ;  /* 0x000000ffff157224 */ /* 0x000fca00078e000a */
[----:B------:R-:W-:Y:S04]  /*54e50*/  STL.64 [R1+0x5270], R20 ;  /* 0x0052701401007387 */ /* 0x000fe80000100a00 */
[----:B------:R-:W-:Y:S04]  /*54e60*/  STL.64 [R1+0x51f8], R26 ;  /* 0x0051f81a01007387 */ /* 0x000fe80000100a00 */
[----:B----4-:R1:W-:Y:S04]  /*54e70*/  STL.64 [R1+0x51f0], R24 ;  /* 0x0051f01801007387 */ /* 0x0103e80000100a00 */
[----:B-1----:R-:W2:Y:S04]  /*54e80*/  LDL.LU R24, [R1+0xe50] ;  /* 0x000e500001187983 */ /* 0x002ea80000300800 */
[----:B------:R-:W2:Y:S04]  /*54e90*/  LDL.LU R25, [R1+0xe54] ;  /* 0x000e540001197983 */ /* 0x000ea80000300800 */
[----:B------:R-:W3:Y:S04]  /*54ea0*/  LDL.LU R26, [R1+0xe58] ;  /* 0x000e5800011a7983 */ /* 0x000ee80000300800 */
[----:B------:R-:W3:Y:S04]  /*54eb0*/  LDL.LU R27, [R1+0xe5c] ;  /* 0x000e5c00011b7983 */ /* 0x000ee80000300800 */
[----:B------:R-:W4:Y:S01]  /*54ec0*/  LDL.LU R4, [R1+0xc40] ;  /* 0x000c400001047983 */ /* 0x000f220000300800 */
[----:B------:R-:W-:-:S03]  /*54ed0*/  IMAD.MOV.U32 R21, RZ, RZ, R6 ;  /* 0x000000ffff157224 */ /* 0x000fc600078e0006 */
[----:B------:R-:W4:Y:S01]  /*54ee0*/  LDL.LU R5, [R1+0xc44] ;  /* 0x000c440001057983 */ /* 0x000f220000300800 */
[----:B------:R-:W-:-:S03]  /*54ef0*/  IMAD.MOV.U32 R20, RZ, RZ, R7 ;  /* 0x000000ffff147224 */ /* 0x000fc600078e0007 */
[----:B------:R-:W2:Y:S04]  /*54f00*/  LDL.LU R6, [R1+0xc48] ;  /* 0x000c480001067983 */ /* 0x000ea80000300800 */
[----:B------:R-:W2:Y:S04]  /*54f10*/  LDL.LU R7, [R1+0xc4c] ;  /* 0x000c4c0001077983 */ /* 0x000ea80000300800 */
[----:B------:R-:W3:Y:S04]  /*54f20*/  LDL.LU R8, [R1+0xc50] ;  /* 0x000c500001087983 */ /* 0x000ee80000300800 */
[----:B------:R-:W3:Y:S04]  /*54f30*/  LDL.LU R9, [R1+0xc54] ;  /* 0x000c540001097983 */ /* 0x000ee80000300800 */
[----:B------:R-:W4:Y:S04]  /*54f40*/  LDL.LU R10, [R1+0xc58] ;  /* 0x000c5800010a7983 */ /* 0x000f280000300800 */
[----:B------:R-:W4:Y:S04]  /*54f50*/  LDL.LU R11, [R1+0xc5c] ;  /* 0x000c5c00010b7983 */ /* 0x000f280000300800 */
[----:B----4-:R-:W-:Y:S04]  /*54f60*/  STL.64 [R1+0x52b8], R10 ;  /* 0x0052b80a01007387 */ /* 0x010fe80000100a00 */
[----:B---3--:R-:W-:Y:S04]  /*54f70*/  STL.64 [R1+0x52b0], R8 ;  /* 0x0052b00801007387 */ /* 0x008fe80000100a00 */
[----:B--2---:R-:W-:Y:S04]  /*54f80*/  STL.64 [R1+0x52a0], R6 ;  /* 0x0052a00601007387 */ /* 0x004fe80000100a00 */
[----:B------:R1:W-:Y:S04]  /*54f90*/  STL.64 [R1+0x5298], R4 ;  /* 0x0052980401007387 */ /* 0x0003e80000100a00 */
[----:B-1----:R-:W2:Y:S04]  /*54fa0*/  LDL.64 R4, [R1+0xb0] ;  /* 0x0000b00001047983 */ /* 0x002ea80000100a00 */
[----:B--2---:R1:W-:Y:S04]  /*54fb0*/  STL.64 [R1+0x52c0], R4 ;  /* 0x0052c00401007387 */ /* 0x0043e80000100a00 */
[----:B-1----:R-:W2:Y:S04]  /*54fc0*/  LDL.LU R4, [R1+0xc60] ;  /* 0x000c600001047983 */ /* 0x002ea80000300800 */
[----:B------:R-:W2:Y:S04]  /*54fd0*/  LDL.LU R5, [R1+0xc64] ;  /* 0x000c640001057983 */ /* 0x000ea80000300800 */
[----:B------:R-:W2:Y:S04]  /*54fe0*/  LDL.LU R6, [R1+0xc68] ;  /* 0x000c680001067983 */ /* 0x000ea80000300800 */
[----:B------:R-:W2:Y:S04]  /*54ff0*/  LDL.LU R7, [R1+0xc6c] ;  /* 0x000c6c0001077983 */ /* 0x000ea80000300800 */
[----:B------:R1:W-:Y:S04]  /*55000*/  STL.64 [R1+0x5288], R20 ;  /* 0x0052881401007387 */ /* 0x0003e80000100a00 */
[----:B-1----:R-:W3:Y:S04]  /*55010*/  LDL.64 R20, [R1+0xa0] ;  /* 0x0000a00001147983 */ /* 0x002ee80000100a00 */
[----:B------:R-:W-:Y:S04]  /*55020*/  STL.64 [R1+0x5238], R26 ;  /* 0x0052381a01007387 */ /* 0x000fe80000100a00 */
[----:B------:R1:W-:Y:S04]  /*55030*/  STL.64 [R1+0x5230], R24 ;  /* 0x0052301801007387 */ /* 0x0003e80000100a00 */
[----:B-1----:R-:W4:Y:S04]  /*55040*/  LDL.LU R24, [R1+0xc00] ;  /* 0x000c000001187983 */ /* 0x002f280000300800 */
[----:B------:R-:W4:Y:S04]  /*55050*/  LDL.LU R25, [R1+0xc04] ;  /* 0x000c040001197983 */ /* 0x000f280000300800 */
[----:B------:R-:W2:Y:S04]  /*55060*/  LDL.LU R26, [R1+0xc08] ;  /* 0x000c0800011a7983 */ /* 0x000ea80000300800 */
[----:B------:R-:W2:Y:S04]  /*55070*/  LDL.LU R27, [R1+0xc0c] ;  /* 0x000c0c00011b7983 */ /* 0x000ea80000300800 */
[----:B--2---:R-:W-:Y:S04]  /*55080*/  STL.64 [R1+0x5250], R26 ;  /* 0x0052501a01007387 */ /* 0x004fe80000100a00 */
[----:B----4-:R1:W-:Y:S04]  /*55090*/  STL.64 [R1+0x5248], R24 ;  /* 0x0052481801007387 */ /* 0x0103e80000100a00 */
[----:B-1----:R-:W2:Y:S04]  /*550a0*/  LDL.LU R24, [R1+0xc10] ;  /* 0x000c100001187983 */ /* 0x002ea80000300800 */
[----:B------:R-:W2:Y:S04]  /*550b0*/  LDL.LU R25, [R1+0xc14] ;  /* 0x000c140001197983 */ /* 0x000ea80000300800 */
[----:B------:R-:W4:Y:S04]  /*550c0*/  LDL.LU R26, [R1+0xc18] ;  /* 0x000c1800011a7983 */ /* 0x000f280000300800 */
[----:B------:R-:W4:Y:S01]  /*550d0*/  LDL.LU R27, [R1+0xc1c] ;  /* 0x000c1c00011b7983 */ /* 0x000f220000300800 */
[----:B------:R-:W-:-:S02]  /*550e0*/  IMAD.MOV.U32 R8, RZ, RZ, R22 ;  /* 0x000000ffff087224 */ /* 0x000fc400078e0016 */
[----:B------:R-:W-:Y:S01]  /*550f0*/  IMAD.MOV.U32 R9, RZ, RZ, R3 ;  /* 0x000000ffff097224 */ /* 0x000fe200078e0003 */
[----:B----4-:R-:W-:Y:S04]  /*55100*/  STL.64 [R1+0x5268], R26 ;  /* 0x0052681a01007387 */ /* 0x010fe80000100a00 */
[----:B--2---:R1:W-:Y:S04]  /*55110*/  STL.64 [R1+0x5260], R24 ;  /* 0x0052601801007387 */ /* 0x0043e80000100a00 */
[----:B-1----:R-:W2:Y:S04]  /*55120*/  LDL.LU R24, [R1+0xc20] ;  /* 0x000c200001187983 */ /* 0x002ea80000300800 */
[----:B------:R-:W2:Y:S04]  /*55130*/  LDL.LU R25, [R1+0xc24] ;  /* 0x000c240001197983 */ /* 0x000ea80000300800 */
[----:B------:R-:W4:Y:S04]  /*55140*/  LDL.LU R26, [R1+0xc28] ;  /* 0x000c2800011a7983 */ /* 0x000f280000300800 */
[----:B------:R-:W4:Y:S01]  /*55150*/  LDL.LU R27, [R1+0xc2c] ;  /* 0x000c2c00011b7983 */ /* 0x000f220000300800 */
[C---:B------:R-:W-:Y:S03]  /*55160*/  HMMA.16816.F32 R8, R12.reuse, R8, R4 ;  /* 0x000000080c08723c */ /* 0x040fe60000001804 */
[----:B----4-:R-:W-:Y:S04]  /*55170*/  STL.64 [R1+0x5280], R26 ;  /* 0x0052801a01007387 */ /* 0x010fe80000100a00 */
[----:B--2---:R1:W-:Y:S04]  /*55180*/  STL.64 [R1+0x5278], R24 ;  /* 0x0052781801007387 */ /* 0x0043e80000100a00 */
[----:B-1----:R-:W2:Y:S04]  /*55190*/  LDL.LU R24, [R1+0xc30] ;  /* 0x000c300001187983 */ /* 0x002ea80000300800 */
[----:B------:R-:W2:Y:S04]  /*551a0*/  LDL.LU R25, [R1+0xc34] ;  /* 0x000c340001197983 */ /* 0x000ea80000300800 */
[----:B------:R-:W2:Y:S04]  /*551b0*/  LDL.LU R26, [R1+0xc38] ;  /* 0x000c3800011a7983 */ /* 0x000ea80000300800 */
[----:B------:R-:W2:Y:S04]  /*551c0*/  LDL.LU R27, [R1+0xc3c] ;  /* 0x000c3c00011b7983 */ /* 0x000ea80000300800 */
[----:B0-----:R-:W-:Y:S04]  /*551d0*/  STL.64 [R1+0x50d8], R18 ;  /* 0x0050d81201007387 */ /* 0x001fe80000100a00 */
[----:B------:R0:W-:Y:S04]  /*551e0*/  STL.64 [R1+0x50d0], R16 ;  /* 0x0050d01001007387 */ /* 0x0001e80000100a00 */
[----:B0-----:R-:W4:Y:S04]  /*551f0*/  LDL.LU R16, [R1+0xfb0] ;  /* 0x000fb00001107983 */ /* 0x001f280000300800 */
[----:B------:R-:W4:Y:S04]  /*55200*/  LDL.LU R17, [R1+0xfb4] ;  /* 0x000fb40001117983 */ /* 0x000f280000300800 */
[----:B------:R-:W4:Y:S04]  /*55210*/  LDL.LU R18, [R1+0xfb8] ;  /* 0x000fb80001127983 */ /* 0x000f280000300800 */
[----:B------:R-:W4:Y:S04]  /*55220*/  LDL.LU R19, [R1+0xfbc] ;  /* 0x000fbc0001137983 */ /* 0x000f280000300800 */
[----:B------:R-:W3:Y:S04]  /*55230*/  LDL.LU.64 R4, [R1+0x52c0] ;  /* 0x0052c00001047983 */ /* 0x000ee80000300a00 */
        /* <DEDUP_REMOVED lines=12> */
[----:B------:R-:W2:Y:S01]  /*55300*/  LDL.LU.64 R4, [R1+0x5298] ;  /* 0x0052980001047983 */ /* 0x000ea20000300a00 */
[----:B------:R-:W-:Y:S01]  /*55310*/  IMAD.MOV.U32 R3, RZ, RZ, R21 ;  /* 0x000000ffff037224 */ /* 0x000fe200078e0015 */
[----:B--2---:R-:W-:-:S15]  /*55320*/  HMMA.16816.F32 R4, R12, R20, R4 ;  /* 0x000000140c04723c */ /* 0x004fde0000001804 */
[----:B------:R-:W-:-:S08]  /*55330*/  NOP ;  /* 0x0000000000007918 */ /* 0x000fd00000000000 */
[----:B------:R0:W-:Y:S04]  /*55340*/  STL.64 [R1+0xc40], R4 ;  /* 0x000c400401007387 */ /* 0x0001e80000100a00 */
[----:B------:R1:W-:Y:S04]  /*55350*/  STL.64 [R1+0xc48], R6 ;  /* 0x000c480601007387 */ /* 0x0003e80000100a00 */
[----:B0-----:R-:W2:Y:S01]  /*55360*/  LDL.LU.64 R4, [R1+0x5290] ;  /* 0x0052900001047983 */ /* 0x001ea20000300a00 */
[----:B-1----:R-:W-:-:S03]  /*55370*/  IMAD.MOV.U32 R6, RZ, RZ, R20 ;  /* 0x000000ffff067224 */ /* 0x002fc600078e0014 */
        /* <DEDUP_REMOVED lines=23> */
[----:B------:R-:W3:Y:S04]  /*554f0*/  LDL.LU.64 R26, [R1+0x5238] ;  /* 0x00523800011a7983 */ /* 0x000ee80000300a00 */
[----:B------:R-:W3:-:S15]  /*55500*/  LDL.LU.64 R24, [R1+0x5230] ;  /* 0x0052300001187983 */ /* 0x000ede0000300a00 */
[----:B------:R-:W-:-:S02]  /*55510*/  NOP ;  /* 0x0000000000007918 */ /* 0x000fc40000000000 */
[----:B------:R0:W-:Y:S04]  /*55520*/  STL.64 [R1+0xc00], R20 ;  /* 0x000c001401007387 */ /* 0x0001e80000100a00 */
[----:B------:R-:W-:Y:S04]  /*55530*/  STL.64 [R1+0xc08], R22 ;  /* 0x000c081601007387 */ /* 0x000fe80000100a00 */
[----:B0-----:R-:W4:Y:S02]  /*55540*/  LDL.LU.64 R20, [R1+0x5228] ;  /* 0x0052280001147983 */ /* 0x001f240000300a00 */
[----:B----4-:R-:W-:Y:S06]  /*55550*/  HMMA.16816.F32 R16, R12, R20, R16 ;  /* 0x000000140c10723c */ /* 0x010fec0000001810 */
[----:B------:R-:W-:-:S15]  /*55560*/  IMAD.MOV.U32 R7, RZ, RZ, R21 ;  /* 0x000000ffff077224 */ /* 0x000fde00078e0015 */
[----:B------:R-:W-:-:S02]  /*55570*/  NOP ;  /* 0x0000000000007918 */ /* 0x000fc40000000000 */
[----:B------:R0:W-:Y:S04]  /*55580*/  STL.64 [R1+0xbf0], R16 ;  /* 0x000bf01001007387 */ /* 0x0001e80000100a00 */
[----:B------:R-:W-:Y:S01]  /*55590*/  STL.64 [R1+0xbf8], R18 ;  /* 0x000bf81201007387 */ /* 0x000fe20000100a00 */
[----:B0-----:R-:W-:-:S03]  /*555a0*/  IMAD.MOV.U32 R16, RZ, RZ, R20 ;  /* 0x000000ffff107224 */ /* 0x001fc600078e0014 */
[----:B------:R-:W4:Y:S04]  /*555b0*/  LDL.LU.64 R20, [R1+0x5220] ;  /* 0x0052200001147983 */ /* 0x000f280000300a00 */
[----:B------:R-:W-:Y:S04]  /*555c0*/  STL.64 [R1+0x51e8], R6 ;  /* 0x0051e80601007387 */ /* 0x000fe80000100a00 */
[----:B--2---:R0:W-:Y:S04]  /*555d0*/  STL.64 [R1+0x51e0], R4 ;  /* 0x0051e00401007387 */ /* 0x0041e80000100a00 */
[----:B0-----:R-:W2:Y:S04]  /*555e0*/  LDL.LU R4, [R1+0xe60] ;  /* 0x000e600001047983 */ /* 0x001ea80000300800 */
[----:B------:R-:W2:Y:S04]  /*555f0*/  LDL.LU R5, [R1+0xe64] ;  /* 0x000e640001057983 */ /* 0x000ea80000300800 */
[----:B------:R-:W2:Y:S04]  /*55600*/  LDL.LU R6, [R1+0xe68] ;  /* 0x000e680001067983 */ /* 0x000ea80000300800 */
[----:B------:R-:W2:Y:S04]  /*55610*/  LDL.LU R7, [R1+0xe6c] ;  /* 0x000e6c0001077983 */ /* 0x000ea80000300800 */
[----:B----4-:R0:W-:Y:S01]  /*55620*/  STL.64 [R1+0x5130], R20 ;  /* 0x0051301401007387 */ /* 0x0101e20000100a00 */
[----:B--2---:R-:W-:Y:S03]  /*55630*/  HMMA.16816.F32 R4, R12, R20, R4 ;  /* 0x000000140c04723c */ /* 0x004fe60000001804 */
[----:B0-----:R-:W2:-:S15]  /*55640*/  LDL.64 R20, [R1+0x90] ;  /* 0x0000900001147983 */ /* 0x001e9e0000100a00 */
[----:B------:R-:W-:-:S05]  /*55650*/  NOP ;  /* 0x0000000000007918 */ /* 0x000fca0000000000 */
[----:B------:R-:W-:Y:S04]  /*55660*/  STL.64 [R1+0xbe0], R4 ;  /* 0x000be00401007387 */ /* 0x000fe80000100a00 */
[----:B------:R-:W-:Y:S04]  /*55670*/  STL.64 [R1+0xbe8], R6 ;  /* 0x000be80601007387 */ /* 0x000fe80000100a00 */
[----:B--2---:R0:W-:Y:S04]  /*55680*/  STL.64 [R1+0x5178], R20 ;  /* 0x0051781401007387 */ /* 0x0041e80000100a00 */
[----:B0-----:R-:W2:Y:S04]  /*55690*/  LDL.LU R20, [R1+0xaf0] ;  /* 0x000af00001147983 */ /* 0x001ea80000300800 */
[----:B------:R-:W2:Y:S04]  /*556a0*/  LDL.LU R21, [R1+0xaf4] ;  /* 0x000af40001157983 */ /* 0x000ea80000300800 */
[----:B------:R-:W4:Y:S04]  /*556b0*/  LDL.LU R22, [R1+0xaf8] ;  /* 0x000af80001167983 */ /* 0x000f280000300800 */
[----:B------:R-:W4:Y:S01]  /*556c0*/  LDL.LU R23, [R1+0xafc] ;  /* 0x000afc0001177983 */ /* 0x000f220000300800 */
[----:B---3--:R-:W-:Y:S03]  /*556d0*/  HMMA.16816.F32 R4, R12, R8, R24 ;  /* 0x000000080c04723c */ /* 0x008fe60000001818 */
[----:B----4-:R-:W-:Y:S04]  /*556e0*/  STL.64 [R1+0x5188], R22 ;  /* 0x0051881601007387 */ /* 0x010fe80000100a00 */
[----:B--2---:R0:W-:Y:S02]  /*556f0*/  STL.64 [R1+0x5180], R20 ;  /* 0x0051801401007387 */ /* 0x0041e40000100a00 */
[----:B0-----:R-:W-:-:S02]  /*55700*/  IMAD.MOV.U32 R20, RZ, RZ, R11 ;  /* 0x000000ffff147224 */ /* 0x001fc400078e000b */
[----:B------:R-:W-:-:S05]  /*55710*/  IMAD.MOV.U32 R21, RZ, RZ, R10 ;  /* 0x000000ffff157224 */ /* 0x000fca00078e000a */
[----:B------:R0:W-:Y:S07]  /*55720*/  STL.64 [R1+0x5218], R20 ;  /* 0x0052181401007387 */ /* 0x0001ee0000100a00 */
[----:B------:R-:W-:Y:S04]  /*55730*/  STL.64 [R1+0xbd0], R4 ;  /* 0x000bd00401007387 */ /* 0x000fe80000100a00 */
[----:B------:R-:W-:Y:S04]  /*55740*/  STL.64 [R1+0xbd8], R6 ;  /* 0x000bd80601007387 */ /* 0x000fe80000100a00 */
[----:B0-----:R-:W2:Y:S04]  /*55750*/  LDL.LU R20, [R1+0xe40] ;  /* 0x000e400001147983 */ /* 0x001ea80000300800 */
[----:B------:R-:W2:Y:S04]  /*55760*/  LDL.LU R21, [R1+0xe44] ;  /* 0x000e440001157983 */ /* 0x000ea80000300800 */
[----:B------:R-:W2:Y:S04]  /*55770*/  LDL.LU R22, [R1+0xe48] ;  /* 0x000e480001167983 */ /* 0x000ea80000300800 */
[----:B------:R-:W2:Y:S04]  /*55780*/  LDL.LU R23, [R1+0xe4c] ;  /* 0x000e4c0001177983 */ /* 0x000ea80000300800 */
[----:B------:R-:W3:Y:S04]  /*55790*/  LDL.64 R24, [R1+0x10] ;  /* 0x0000100001187983 */ /* 0x000ee80000100a00 */
[----:B---3--:R0:W-:Y:S04]  /*557a0*/  STL.64 [R1+0x5210], R24 ;  /* 0x0052101801007387 */ /* 0x0081e80000100a00 */
[----:B0-----:R-:W2:Y:S04]  /*557b0*/  LDL.64 R24, [R1+0x20] ;  /* 0x0000200001187983 */ /* 0x001ea80000100a00 */
[----:B------:R-:W3:Y:S04]  /*557c0*/  LDL.LU R4, [R1+0xe20] ;  /* 0x000e200001047983 */ /* 0x000ee80000300800 */
        /* <DEDUP_REMOVED lines=13> */
[----:B------:R-:W4:Y:S04]  /*558a0*/  LDL.LU R10, [R1+0x3f8] ;  /* 0x0003f800010a7983 */ /* 0x000f280000300800 */
[----:B------:R-:W4:Y:S04]  /*558b0*/  LDL.LU R11, [R1+0x3fc] ;  /* 0x0003fc00010b7983 */ /* 0x000f280000300800 */
[----:B------:R-:W-:Y:S04]  /*558c0*/  STL [R1+0x5198], R18 ;  /* 0x0051981201007387 */ /* 0x000fe80000100800 */
[----:B------:R0:W-:Y:S04]  /*558d0*/  STL.64 [R1+0x5190], R16 ;  /* 0x0051901001007387 */ /* 0x0001e80000100a00 */
        /* <DEDUP_REMOVED lines=9> */
[----:B------:R-:W3:Y:S04]  /*55970*/  LDL.LU R18, [R1+0xb18] ;  /* 0x000b180001127983 */ /* 0x000ee80000300800 */
[----:B------:R-:W3:Y:S04]  /*55980*/  LDL.LU R19, [R1+0xb1c] ;  /* 0x000b1c0001137983 */ /* 0x000ee80000300800 */
[----:B---3--:R-:W-:Y:S04]  /*55990*/  STL.64 [R1+0x51b8], R18 ;  /* 0x0051b81201007387 */ /* 0x008fe80000100a00 */
[----:B--2---:R-:W-:Y:S04]  /*559a0*/  STL.64 [R1+0x51b0], R16 ;  /* 0x0051b01001007387 */ /* 0x004fe80000100a00 */
[----:B------:R0:W-:Y:S04]  /*559b0*/  STL.64 [R1+0xbc0], R20 ;  /* 0x000bc01401007387 */ /* 0x0001e80000100a00 */
[----:B------:R1:W-:Y:S04]  /*559c0*/  STL.64 [R1+0xbc8], R22 ;  /* 0x000bc81601007387 */ /* 0x0003e80000100a00 */
[----:B0-----:R-:W2:Y:S01]  /*559d0*/  LDL.LU.64 R20, [R1+0x5218] ;  /* 0x0052180001147983 */ /* 0x001ea20000300a00 */
[----:B-1----:R-:W-:-:S02]  /*559e0*/  IMAD.MOV.U32 R23, RZ, RZ, R24 ;  /* 0x000000ffff177224 */ /* 0x002fc400078e0018 */
[----:B------:R-:W-:Y:S02]  /*559f0*/  IMAD.MOV.U32 R22, RZ, RZ, R25 ;  /* 0x000000ffff167224 */ /* 0x000fe400078e0019 */
[----:B------:R-:W3:Y:S04]  /*55a00*/  LDL.LU.64 R24, [R1+0x5210] ;  /* 0x0052100001187983 */ /* 0x000ee80000300a00 */
[----:B------:R-:W-:Y:S01]  /*55a10*/  STL.64 [R1+0x51c8], R22 ;  /* 0x0051c81601007387 */ /* 0x000fe20000100a00 */
[----:B------:R-:W-:Y:S02]  /*55a20*/  IMAD.MOV.U32 R16, RZ, RZ, R2 ;  /* 0x000000ffff107224 */ /* 0x000fe400078e0002 */
[----:B------:R-:W-:Y:S01]  /*55a30*/  IMAD.MOV.U32 R17, RZ, RZ, R0 ;  /* 0x000000ffff117224 */ /* 0x000fe200078e0000 */
[----:B---3--:R-:W-:Y:S01]  /*55a40*/  HMMA.16816.F32 R4, R12, R24, R4 ;  /* 0x000000180c04723c */ /* 0x008fe20000001804 */
[----:B--2---:R0:W-:Y:S05]  /*55a50*/  STL.64 [R1+0x51c0], R20 ;  /* 0x0051c01401007387 */ /* 0x0041ea0000100a00 */
        /* <DEDUP_REMOVED lines=11> */
[----:B------:R-:W3:Y:S02]  /*55b10*/  LDL.LU.64 R24, [R1+0x51f0] ;  /* 0x0051f00001187983 */ /* 0x000ee40000300a00 */
[----:B---3--:R-:W-:-:S15]  /*55b20*/  HMMA.16816.F32 R4, R12, R24, R4 ;  /* 0x000000180c04723c */ /* 0x008fde0000001804 */
[----:B------:R-:W-:-:S08]  /*55b30*/  NOP ;  /* 0x0000000000007918 */ /* 0x000fd00000000000 */
[----:B------:R-:W-:Y:S04]  /*55b40*/  STL.64 [R1+0xba0], R4 ;  /* 0x000ba00401007387 */ /* 0x000fe80000100a00 */
[----:B------:R0:W-:Y:S04]  /*55b50*/  STL.64 [R1+0xba8], R6 ;  /* 0x000ba80601007387 */ /* 0x0001e80000100a00 */
[----:B0-----:R-:W3:Y:S04]  /*55b60*/  LDL.LU.64 R6, [R1+0x51e8] ;  /* 0x0051e80001067983 */ /* 0x001ee80000300a00 */
[----:B------:R-:W2:Y:S04]  /*55b70*/  LDL.LU.64 R4, [R1+0x51e0] ;  /* 0x0051e00001047983 */ /* 0x000ea80000300a00 */
[----:B------:R-:W-:Y:S01]  /*55b80*/  STL.64 [R1+0x50e0], R24 ;  /* 0x0050e01801007387 */ /* 0x000fe20000100a00 */
[----:B--2---:R-:W-:Y:S03]  /*55b90*/  HMMA.16816.F32 R12, R12, R4, R8 ;  /* 0x000000040c0c723c */ /* 0x004fe60000001808 */
[----:B------:R-:W2:Y:S04]  /*55ba0*/  LDL.LU.64 R10, [R1+0x51d8] ;  /* 0x0051d800010a7983 */ /* 0x000ea80000300a00 */
[----:B------:R-:W2:-:S15]  /*55bb0*/  LDL.LU.64 R8, [R1+0x51d0] ;  /* 0x0051d00001087983 */ /* 0x000e9e0000300a00 */
[----:B------:R-:W-:-:S01]  /*55bc0*/  NOP ;  /* 0x0000000000007918 */ /* 0x000fc20000000000 */
[----:B------:R0:W-:Y:S04]  /*55bd0*/  STL.64 [R1+0x430], R12 ;  /* 0x0004300c01007387 */ /* 0x0001e80000100a00 */
[----:B------:R1:W-:Y:S04]  /*55be0*/  STL.64 [R1+0x438], R14 ;  /* 0x0004380e01007387 */ /* 0x0003e80000100a00 */
[----:B0-----:R-:W3:Y:S04]  /*55bf0*/  LDL.LU R12, [R1+0x390] ;  /* 0x00039000010c7983 */ /* 0x001ee80000300800 */
[----:B------:R-:W3:Y:S04]  /*55c00*/  LDL.LU R13, [R1+0x394] ;  /* 0x00039400010d7983 */ /* 0x000ee80000300800 */
[----:B-1----:R-:W3:Y:S04]  /*55c10*/  LDL.LU R14, [R1+0x398] ;  /* 0x00039800010e7983 */ /* 0x002ee80000300800 */
[----:B------:R-:W3:Y:S01]  /*55c20*/  LDL.LU R15, [R1+0x39c] ;  /* 0x00039c00010f7983 */ /* 0x000ee20000300800 */
[----:B----4-:R-:W-:-:S02]  /*55c30*/  IMAD.MOV.U32 R24, RZ, RZ, R27 ;  /* 0x000000ffff187224 */ /* 0x010fc400078e001b */
[----:B------:R-:W-:Y:S01]  /*55c40*/  IMAD.MOV.U32 R25, RZ, RZ, R26 ;  /* 0x000000ffff197224 */ /* 0x000fe200078e001a */
[C---:B--2---:R-:W-:Y:S01]  /*55c50*/  HMMA.16816.F32 R16, R8.reuse, R16, R20 ;  /* 0x000000100810723c */ /* 0x044fe20000001814 */
[----:B------:R-:W2:Y:S04]  /*55c60*/  LDL.LU.64 R22, [R1+0x51c8] ;  /* 0x0051c80001167983 */ /* 0x000ea80000300a00 */
[----:B------:R-:W4:Y:S01]  /*55c70*/  LDL.LU.64 R20, [R1+0x51c0] ;  /* 0x0051c00001147983 */ /* 0x000f220000300a00 */
[----:B---3--:R-:W-:-:S15]  /*55c80*/  HMMA.16816.F32 R12, R8, R24, R12 ;  /* 0x00000018080c723c */ /* 0x008fde000000180c */
[----:B------:R-:W-:-:S02]  /*55c90*/  NOP ;  /* 0x0000000000007918 */ /* 0x000fc40000000000 */
[----:B------:R-:W-:Y:S04]  /*55ca0*/  STL.64 [R1+0x3a0], R16 ;  /* 0x0003a01001007387 */ /* 0x000fe80000100a00 */
[----:B------:R0:W-:Y:S01]  /*55cb0*/  STL.64 [R1+0x3a8], R18 ;  /* 0x0003a81201007387 */ /* 0x0001e20000100a00 */
[----:B------:R-:W-:Y:S02]  /*55cc0*/  IMAD.MOV.U32 R24, RZ, RZ, R2 ;  /* 0x000000ffff187224 */ /* 0x000fe400078e0002 */
[----:B------:R-:W-:Y:S01]  /*55cd0*/  IMAD.MOV.U32 R25, RZ, RZ, R0 ;  /* 0x000000ffff197224 */ /* 0x000fe200078e0000 */
[----:B0-----:R-:W3:Y:S04]  /*55ce0*/  LDL.LU.64 R18, [R1+0x51b8] ;  /* 0x0051b80001127983 */ /* 0x001ee80000300a00 */
[----:B------:R-:W3:Y:S04]  /*55cf0*/  LDL.LU.64 R16, [R1+0x51b0] ;  /* 0x0051b00001107983 */ /* 0x000ee80000300a00 */
[----:B------:R-:W-:Y:S04]  /*55d00*/  STL.64 [R1+0x390], R12 ;  /* 0x0003900c01007387 */ /* 0x000fe80000100a00 */
[----:B------:R-:W-:Y:S04]  /*55d10*/  STL.64 [R1+0x398], R14 ;  /* 0x0003980e01007387 */ /* 0x000fe80000100a00 */
[----:B------:R0:W-:Y:S04]  /*55d20*/  STL.64 [R1+0x50f8], R24 ;  /* 0x0050f81801007387 */ /* 0x0001e80000100a00 */
[----:B------:R-:W1:Y:S04]  /*55d30*/  LDSM.16.MT88.4 R12, [R28+UR4+0x8300] ;  /* 0x008300041c0c783b */ /* 0x000e680008004200 */
[----:B0-----:R-:W3:Y:S04]  /*55d40*/  LDL.64 R24, [R1+0xc0] ;  /* 0x0000c00001187983 */ /* 0x001ee80000100a00 */
[----:B-1----:R-:W-:Y:S04]  /*55d50*/  STL.64 [R1+0x4fb8], R14 ;  /* 0x004fb80e01007387 */ /* 0x002fe80000100a00 */
[----:B------:R0:W-:Y:S04]  /*55d60*/  STL.64 [R1+0x4fb0], R12 ;  /* 0x004fb00c01007387 */ /* 0x0001e80000100a00 */
[----:B0-----:R-:W4:Y:S04]  /*55d70*/  LDL.LU R12, [R1+0xae0] ;  /* 0x000ae000010c7983 */ /* 0x001f280000300800 */
[----:B------:R-:W4:Y:S04]  /*55d80*/  LDL.LU R13, [R1+0xae4] ;  /* 0x000ae400010d7983 */ /* 0x000f280000300800 */
[----:B------:R-:W4:Y:S04]  /*55d90*/  LDL.LU R14, [R1+0xae8] ;  /* 0x000ae800010e7983 */ /* 0x000f280000300800 */
[----:B------:R-:W4:Y:S01]  /*55da0*/  LDL.LU R15, [R1+0xaec] ;  /* 0x000aec00010f7983 */ /* 0x000f220000300800 */
[----:B---3--:R-:W-:-:S15]  /*55db0*/  HMMA.16816.F32 R16, R8, R24, R16 ;  /* 0x000000180810723c */ /* 0x008fde0000001810 */
[----:B------:R-:W-:-:S08]  /*55dc0*/  NOP ;  /* 0x0000000000007918 */ /* 0x000fd00000000000 */
[----:B------:R-:W-:Y:S04]  /*55dd0*/  STL.64 [R1+0xb10], R16 ;  /* 0x000b101001007387 */ /* 0x000fe80000100a00 */
[----:B------:R0:W-:Y:S04]  /*55de0*/  STL.64 [R1+0xb18], R18 ;  /* 0x000b181201007387 */ /* 0x0001e80000100a00 */
[----:B0-----:R-:W4:Y:S04]  /*55df0*/  LDL.LU.64 R18, [R1+0x51a8] ;  /* 0x0051a80001127983 */ /* 0x001f280000300a00 */
[----:B------:R-:W4:Y:S01]  /*55e00*/  LDL.LU.64 R16, [R1+0x51a0] ;  /* 0x0051a00001107983 */ /* 0x000f220000300a00 */
[----:B------:R-:W-:-:S02]  /*55e10*/  IMAD.MOV.U32 R2, RZ, RZ, R24 ;  /* 0x000000ffff027224 */ /* 0x000fc400078e0018 */
[----:B------:R-:W-:Y:S02]  /*55e20*/  IMAD.MOV.U32 R0, RZ, RZ, R25 ;  /* 0x000000ffff007224 */ /* 0x000fe400078e0019 */
[----:B--2---:R-:W-:Y:S02]  /*55e30*/  IMAD.MOV.U32 R24, RZ, RZ, R23 ;  /* 0x000000ffff187224 */ /* 0x004fe400078e0017 */
[----:B------:R-:W-:-:S05]  /*55e40*/  IMAD.MOV.U32 R25, RZ, RZ, R22 ;  /* 0x000000ffff197224 */ /* 0x000fca00078e0016 */
[----:B------:R-:W-:Y:S01]  /*55e50*/  STL.64 [R1+0x5110], R24 ;  /* 0x0051101801007387 */ /* 0x000fe20000100a00 */
[----:B----4-:R-:W-:Y:S03]  /*55e60*/  HMMA.16816.F32 R20, R8, R20, R16 ;  /* 0x000000140814723c */ /* 0x010fe60000001810 */
[----:B------:R-:W2:Y:S04]  /*55e70*/  LDL.LU R18, [R1+0x5198] ;  /* 0x0051980001127983 */ /* 0x000ea80000300800 */
[----:B------:R-:W3:-:S15]  /*55e80*/  LDL.LU.64 R16, [R1+0x5190] ;  /* 0x0051900001107983 */ /* 0x000ede0000300a00 */
[----:B------:R-:W-:-:S01]  /*55e90*/  NOP ;  /* 0x0000000000007918 */ /* 0x000fc20000000000 */
[----:B------:R-:W-:Y:S04]  /*55ea0*/  STL.64 [R1+0xb00], R20 ;  /* 0x000b001401007387 */ /* 0x000fe80000100a00 */
[----:B------:R0:W-:Y:S04]  /*55eb0*/  STL.64 [R1+0xb08], R22 ;  /* 0x000b081601007387 */ /* 0x0001e80000100a00 */
[----:B0-----:R-:W4:Y:S04]  /*55ec0*/  LDL.LU.64 R22, [R1+0x5188] ;  /* 0x0051880001167983 */ /* 0x001f280000300a00 */
[----:B------:R-:W4:Y:S01]  /*55ed0*/  LDL.LU.64 R20, [R1+0x5180] ;  /* 0x0051800001147983 */ /* 0x000f220000300a00 */
[----:B------:R-:W-:-:S02]  /*55ee0*/  IMAD.MOV.U32 R24, RZ, RZ, R6 ;  /* 0x000000ffff187224 */ /* 0x000fc400078e0006 */
[----:B------:R-:W-:-:S07]  /*55ef0*/  IMAD.MOV.U32 R25, RZ, RZ, R3 ;  /* 0x000000ffff197224 */ /* 0x000fce00078e0003 */
[----:B----4-:R-:W-:Y:S01]  /*55f00*/  HMMA.16816.F32 R24, R8, R24, R20 ;  /* 0x000000180818723c */ /* 0x010fe20000001814 */
[----:B------:R-:W4:-:S15]  /*55f10*/  LDL.LU.64 R20, [R1+0x5178] ;  /* 0x0051780001147983 */ /* 0x000f1e0000300a00 */
[----:B------:R-:W-:-:S07]  /*55f20*/  NOP ;  /* 0x0000000000007918 */ /* 0x000fce0000000000 */
[----:B------:R2:W-:Y:S04]  /*55f30*/  STL.64 [R1+0xaf0], R24 ;  /* 0x000af01801007387 */ /* 0x0005e80000100a00 */
[----:B------:R-:W-:Y:S01]  /*55f40*/  STL.64 [R1+0xaf8], R26 ;  /* 0x000af81a01007387 */ /* 0x000fe20000100a00 */
[----:B--2---:R-:W-:Y:S02]  /*55f50*/  IMAD.MOV.U32 R24, RZ, RZ, R18 ;  /* 0x000000ffff187224 */ /* 0x004fe400078e0012 */
[----:B---3--:R-:W-:Y:S01]  /*55f60*/  IMAD.MOV.U32 R25, RZ, RZ, R17 ;  /* 0x000000ffff197224 */ /* 0x008fe200078e0011 */
[----:B----4-:R-:W-:Y:S06]  /*55f70*/  HMMA.16816.F32 R12, R8, R20, R12 ;  /* 0x00000014080c723c */ /* 0x010fec000000180c */
[----:B------:R-:W-:-:S02]  /*55f80*/  IMAD.MOV.U32 R6, RZ, RZ, R20 ;  /* 0x000000ffff067224 */ /* 0x000fc400078e0014 */
[----:B------:R-:W-:Y:S02]  /*55f90*/  IMAD.MOV.U32 R3, RZ, RZ, R21 ;  /* 0x000000ffff037224 */ /* 0x000fe400078e0015 */
[----:B------:R-:W-:Y:S02]  /*55fa0*/  IMAD.MOV.U32 R20, RZ, RZ, R16 ;  /* 0x000000ffff147224 */ /* 0x000fe400078e0010 */
[----:B------:R-:W-:-:S11]  /*55fb0*/  IMAD.MOV.U32 R21, RZ, RZ, R7 ;  /* 0x000000ffff157224 */ /* 0x000fd600078e0007 */
[----:B------:R0:W-:Y:S04]  /*55fc0*/  STL.64 [R1+0xae0], R12 ;  /* 0x000ae00c01007387 */ /* 0x0001e80000100a00 */
[----:B------:R1:W-:Y:S04]  /*55fd0*/  STL.64 [R1+0xae8], R14 ;  /* 0x000ae80e01007387 */ /* 0x0003e80000100a00 */
[----:B0-----:R-:W2:Y:S04]  /*55fe0*/  LDL.LU R12, [R1+0xad0] ;  /* 0x000ad000010c7983 */ /* 0x001ea80000300800 */
[----:B------:R-:W2:Y:S04]  /*55ff0*/  LDL.LU R13, [R1+0xad4] ;  /* 0x000ad400010d7983 */ /* 0x000ea80000300800 */
[----:B-1----:R-:W2:Y:S04]  /*56000*/  LDL.LU R14, [R1+0xad8] ;  /* 0x000ad800010e7983 */ /* 0x002ea80000300800 */
[----:B------:R-:W2:Y:S04]  /*56010*/  LDL.LU R15, [R1+0xadc] ;  /* 0x000adc00010f7983 */ /* 0x000ea80000300800 */
[----:B------:R-:W-:Y:S04]  /*56020*/  STL [R1+0x5170], R6 ;  /* 0x0051700601007387 */ /* 0x000fe80000100800 */
[----:B------:R0:W-:Y:S04]  /*56030*/  STL.64 [R1+0x5168], R4 ;  /* 0x0051680401007387 */ /* 0x0001e80000100a00 */
[----:B0-----:R-:W2:Y:S04]  /*56040*/  LDL.64 R4, [R1+0x80] ;  /* 0x0000800001047983 */ /* 0x001ea80000100a00 */
[----:B------:R-:W-:Y:S04]  /*56050*/  STL.64 [R1+0x5148], R20 ;  /* 0x0051481401007387 */ /* 0x000fe80000100a00 */
[----:B------:R0:W-:Y:S04]  /*56060*/  STL.64 [R1+0x5128], R24 ;  /* 0x0051281801007387 */ /* 0x0001e80000100a00 */
[----:B0-----:R-:W3:Y:S04]  /*56070*/  LDL.LU R24, [R1+0xa90] ;  /* 0x000a900001187983 */ /* 0x001ee80000300800 */
[----:B------:R-:W3:Y:S04]  /*56080*/  LDL.LU R25, [R1+0xa94] ;  /* 0x000a940001197983 */ /* 0x000ee80000300800 */
[----:B------:R-:W4:Y:S04]  /*56090*/  LDL.LU R26, [R1+0xa98] ;  /* 0x000a9800011a7983 */ /* 0x000f280000300800 */
[----:B------:R-:W4:Y:S04]  /*560a0*/  LDL.LU R27, [R1+0xa9c] ;  /* 0x000a9c00011b7983 */ /* 0x000f280000300800 */
[----:B------:R-:W2:Y:S04]  /*560b0*/  LDL.LU R16, [R1+0xab0] ;  /* 0x000ab00001107983 */ /* 0x000ea80000300800 */
[----:B------:R-:W2:Y:S04]  /*560c0*/  LDL.LU R17, [R1+0xab4] ;  /* 0x000ab40001117983 */ /* 0x000ea80000300800 */
[----:B------:R-:W3:Y:S04]  /*560d0*/  LDL.LU R18, [R1+0xab8] ;  /* 0x000ab80001127983 */ /* 0x000ee80000300800 */
[----:B------:R-:W3:Y:S04]  /*560e0*/  LDL.LU R19, [R1+0xabc] ;  /* 0x000abc0001137983 */ /* 0x000ee80000300800 */
[----:B---3--:R-:W-:Y:S04]  /*560f0*/  STL.64 [R1+0x5158], R18 ;  /* 0x0051581201007387 */ /* 0x008fe80000100a00 */
[----:B--2---:R0:W-:Y:S04]  /*56100*/  STL.64 [R1+0x5150], R16 ;  /* 0x0051501001007387 */ /* 0x0041e80000100a00 */
[----:B------:R-:W2:Y:S01]  /*56110*/  LDL.64 R20, [R1+0x60] ;  /* 0x0000600001147983 */ /* 0x000ea20000100a00 */
[----:B------:R-:W-:Y:S03]  /*56120*/  HMMA.16816.F32 R12, R8, R4, R12 ;  /* 0x00000004080c723c */ /* 0x000fe6000000180c */
[----:B0-----:R-:W3:Y:S03]  /*56130*/  LDL.64 R16, [R1+0x70] ;  /* 0x0000700001107983 */ /* 0x001ee60000100a00 */
[----:B------:R-:W-:Y:S01]  /*56140*/  IMAD.MOV.U32 R7, RZ, RZ, R5 ;  /* 0x000000ffff077224 */ /* 0x000fe200078e0005 */
[----:B--2---:R0:W-:Y:S04]  /*56150*/  STL.64 [R1+0x5160], R20 ;  /* 0x0051601401007387 */ /* 0x0041e80000100a00 */
[----:B0-----:R-:W3:Y:S04]  /*56160*/  LDL.LU R20, [R1+0xac0] ;  /* 0x000ac00001147983 */ /* 0x001ee80000300800 */
[----:B------:R-:W3:Y:S04]  /*56170*/  LDL.LU R21, [R1+0xac4] ;  /* 0x000ac40001157983 */ /* 0x000ee80000300800 */
[----:B------:R-:W3:Y:S04]  /*56180*/  LDL.LU R22, [R1+0xac8] ;  /* 0x000ac80001167983 */ /* 0x000ee80000300800 */
[----:B------:R-:W3:Y:S04]  /*56190*/  LDL.LU R23, [R1+0xacc] ;  /* 0x000acc0001177983 */ /* 0x000ee80000300800 */
[----:B----4-:R-:W-:Y:S04]  /*561a0*/  STL.64 [R1+0x5140], R26 ;  /* 0x0051401a01007387 */ /* 0x010fe80000100a00 */
[----:B------:R0:W-:Y:S04]  /*561b0*/  STL.64 [R1+0x5138], R24 ;  /* 0x0051381801007387 */ /* 0x0001e80000100a00 */
[----:B0-----:R-:W2:Y:S04]  /*561c0*/  LDL.LU R24, [R1+0xaa0] ;  /* 0x000aa00001187983 */ /* 0x001ea80000300800 */
[----:B------:R-:W2:Y:S04]  /*561d0*/  LDL.LU R25, [R1+0xaa4] ;  /* 0x000aa40001197983 */ /* 0x000ea80000300800 */
[----:B------:R-:W2:Y:S04]  /*561e0*/  LDL.LU R26, [R1+0xaa8] ;  /* 0x000aa800011a7983 */ /* 0x000ea80000300800 */
[----:B------:R-:W2:Y:S04]  /*561f0*/  LDL.LU R27, [R1+0xaac] ;  /* 0x000aac00011b7983 */ /* 0x000ea80000300800 */
[----:B------:R0:W-:Y:S04]  /*56200*/  STL.64 [R1+0xad0], R12 ;  /* 0x000ad00c01007387 */ /* 0x0001e80000100a00 */
[----:B------:R-:W-:Y:S04]  /*56210*/  STL.64 [R1+0xad8], R14 ;  /* 0x000ad80e01007387 */ /* 0x000fe80000100a00 */
[----:B------:R-:W4:Y:S01]  /*56220*/  LDL.LU R6, [R1+0x5170] ;  /* 0x0051700001067983 */ /* 0x000f220000300800 */
[----:B0-----:R-:W-:-:S03]  /*56230*/  IMAD.MOV.U32 R12, RZ, RZ, R4 ;  /* 0x000000ffff0c7224 */ /* 0x001fc600078e0004 */
[----:B------:R-:W3:Y:S04]  /*56240*/  LDL.LU.64 R4, [R1+0x5168] ;  /* 0x0051680001047983 */ /* 0x000ee80000300a00 */
[----:B----4-:R-:W-:Y:S04]  /*56250*/  STL.64 [R1+0x50f0], R6 ;  /* 0x0050f00601007387 */ /* 0x010fe80000100a00 */
[----:B---3--:R0:W-:Y:S04]  /*56260*/  STL.64 [R1+0x50e8], R4 ;  /* 0x0050e80401007387 */ /* 0x0081e80000100a00 */
[----:B0-----:R-:W3:Y:S04]  /*56270*/  LDL.LU R4, [R1+0xa60] ;  /* 0x000a600001047983 */ /* 0x001ee80000300800 */
[----:B------:R-:W3:Y:S04]  /*56280*/  LDL.LU R5, [R1+0xa64] ;  /* 0x000a640001057983 */ /* 0x000ee80000300800 */
[----:B------:R-:W4:Y:S04]  /*56290*/  LDL.LU R6, [R1+0xa68] ;  /* 0x000a680001067983 */ /* 0x000f280000300800 */
[----:B------:R-:W4:Y:S01]  /*562a0*/  LDL.LU R7, [R1+0xa6c] ;  /* 0x000a6c0001077983 */ /* 0x000f220000300800 */
[----:B------:R-:W-:Y:S03]  /*562b0*/  HMMA.16816.F32 R20, R8, R16, R20 ;  /* 0x000000100814723c */ /* 0x000fe60000001814 */
        /* <DEDUP_REMOVED lines=14> */
[----:B------:R0:W-:Y:S04]  /*563a0*/  STL.64 [R1+0xac0], R20 ;  /* 0x000ac01401007387 */ /* 0x0001e80000100a00 */
[----:B------:R-:W-:Y:S04]  /*563b0*/  STL.64 [R1+0xac8], R22 ;  /* 0x000ac81601007387 */ /* 0x000fe80000100a00 */
[----:B0-----:R-:W4:Y:S04]  /*563c0*/  LDL.LU.64 R20, [R1+0x5160] ;  /* 0x0051600001147983 */ /* 0x001f280000300a00 */
[----:B------:R-:W4:Y:S04]  /*563d0*/  LDL.LU.64 R18, [R1+0x5158] ;  /* 0x0051580001127983 */ /* 0x000f280000300a00 */
[----:B------:R-:W4:Y:S02]  /*563e0*/  LDL.LU.64 R16, [R1+0x5150] ;  /* 0x0051500001107983 */ /* 0x000f240000300a00 */
[----:B----4-:R-:W-:Y:S06]  /*563f0*/  HMMA.16816.F32 R16, R8, R20, R16 ;  /* 0x000000140810723c */ /* 0x010fec0000001810 */
[----:B------:R-:W-:-:S15]  /*56400*/  IMAD.MOV.U32 R15, RZ, RZ, R21 ;  /* 0x000000ffff0f7224 */ /* 0x000fde00078e0015 */
[----:B------:R-:W-:-:S02]  /*56410*/  NOP ;  /* 0x0000000000007918 */ /* 0x000fc40000000000 */
[----:B------:R0:W-:Y:S04]  /*56420*/  STL.64 [R1+0xab0], R16 ;  /* 0x000ab01001007387 */ /* 0x0001e80000100a00 */
[----:B------:R-:W-:Y:S01]  /*56430*/  STL.64 [R1+0xab8], R18 ;  /* 0x000ab81201007387 */ /* 0x000fe20000100a00 */
[----:B0-----:R-:W-:-:S03]  /*56440*/  IMAD.MOV.U32 R16, RZ, RZ, R20 ;  /* 0x000000ffff107224 */ /* 0x001fc600078e0014 */
        /* <DEDUP_REMOVED lines=12> */
[----:B0-----:R-:W3:Y:S04]  /*56510*/  LDL.LU.64 R24, [R1+0x5128] ;  /* 0x0051280001187983 */ /* 0x001ee80000300a00 */
[----:B------:R0:W-:Y:S04]  /*56520*/  STL.64 [R1+0x5000], R20 ;  /* 0x0050001401007387 */ /* 0x0001e80000100a00 */
[----:B0-----:R-:W2:Y:S01]  /*56530*/  LDL.64 R20, [R1+0x50] ;  /* 0x0000500001147983 */ /* 0x001ea20000100a00 */
[C---:B---3--:R-:W-:Y:S03]  /*56540*/  HMMA.16816.F32 R24, R8.reuse, R24, R4 ;  /* 0x000000180818723c */ /* 0x048fe60000001804 */
[----:B--2---:R0:W-:Y:S04]  /*56550*/  STL.64 [R1+0x5018], R20 ;  /* 0x0050181401007387 */ /* 0x0041e80000100a00 */
[----:B0-----:R-:W2:Y:S04]  /*56560*/  LDL.LU R20, [R1+0xe10] ;  /* 0x000e100001147983 */ /* 0x001ea80000300800 */
[----:B------:R-:W2:Y:S04]  /*56570*/  LDL.LU R21, [R1+0xe14] ;  /* 0x000e140001157983 */ /* 0x000ea80000300800 */
[----:B------:R-:W2:Y:S04]  /*56580*/  LDL.LU R22, [R1+0xe18] ;  /* 0x000e180001167983 */ /* 0x000ea80000300800 */
[----:B------:R-:W2:Y:S04]  /*56590*/  LDL.LU R23, [R1+0xe1c] ;  /* 0x000e1c0001177983 */ /* 0x000ea80000300800 */
[----:B------:R-:W3:Y:S04]  /*565a0*/  LDL.LU.64 R6, [R1+0x5120] ;  /* 0x0051200001067983 */ /* 0x000ee80000300a00 */
[----:B------:R-:W3:Y:S04]  /*565b0*/  LDL.LU.64 R4, [R1+0x5118] ;  /* 0x0051180001047983 */ /* 0x000ee80000300a00 */
        /* <DEDUP_REMOVED lines=22> */
[----:B------:R-:W-:-:S05]  /*56720*/  IMAD.MOV.U32 R21, RZ, RZ, R15 ;  /* 0x000000ffff157224 */ /* 0x000fca00078e000f */
[----:B------:R-:W-:Y:S04]  /*56730*/  STL.64 [R1+0x5030], R20 ;  /* 0x0050301401007387 */ /* 0x000fe80000100a00 */
[----:B------:R0:W-:Y:S04]  /*56740*/  STL.64 [R1+0x4ff0], R24 ;  /* 0x004ff01801007387 */ /* 0x0001e80000100a00 */
        /* <DEDUP_REMOVED lines=31> */
[----:B0-----:R-:W2:Y:S04]  /*56940*/  LDL.64 R20, [R1+0xb0] ;  /* 0x0000b00001147983 */ /* 0x001ea80000100a00 */
[----:B--2---:R0:W-:Y:S02]  /*56950*/  STL.64 [R1+0x50a0], R20 ;  /* 0x0050a01401007387 */ /* 0x0041e40000100a00 */
[----:B0-----:R-:W-:-:S02]  /*56960*/  IMAD.MOV.U32 R20, RZ, RZ, R2 ;  /* 0x000000ffff147224 */ /* 0x001fc400078e0002 */
[----:B------:R-:W-:-:S05]  /*56970*/  IMAD.MOV.U32 R21, RZ, RZ, R0 ;  /* 0x000000ffff157224 */ /* 0x000fca00078e0000 */
[----:B------:R0:W-:Y:S04]  /*56980*/  STL.64 [R1+0x50b8], R20 ;  /* 0x0050b81401007387 */ /* 0x0001e80000100a00 */
[----:B0-----:R-:W2:Y:S04]  /*56990*/  LDL.LU R20, [R1+0x2f0] ;  /* 0x0002f00001147983 */ /* 0x001ea80000300800 */
[----:B------:R-:W2:Y:S04]  /*569a0*/  LDL.LU R21, [R1+0x2f4] ;  /* 0x0002f40001157983 */ /* 0x000ea80000300800 */
[----:B------:R-:W4:Y:S04]  /*569b0*/  LDL.LU R22, [R1+0x2f8] ;  /* 0x0002f80001167983 */ /* 0x000f280000300800 */
[----:B------:R-:W4:Y:S04]  /*569c0*/  LDL.LU R23, [R1+0x2fc] ;  /* 0x0002fc0001177983 */ /* 0x000f280000300800 */
        /* <DEDUP_REMOVED lines=8> */
[----:B----4-:R-:W-:Y:S04]  /*56a50*/  STL.64 [R1+0x50c8], R22 ;  /* 0x0050c81601007387 */ /* 0x010fe80000100a00 */
[----:B--2---:R0:W-:Y:S04]  /*56a60*/  STL.64 [R1+0x50c0], R20 ;  /* 0x0050c01401007387 */ /* 0x0041e80000100a00 */
[----:B0-----:R-:W2:Y:S04]  /*56a70*/  LDL.64 R20, [R1+0xe0] ;  /* 0x0000e00001147983 */ /* 0x001ea80000100a00 */
        /* <DEDUP_REMOVED lines=33> */
[----:B------:R0:W-:Y:S04]  /*56c90*/  STL.64 [R1+0x380], R8 ;  /* 0x0003800801007387 */ /* 0x0001e80000100a00 */
[----:B------:R-:W-:Y:S01]  /*56ca0*/  STL.64 [R1+0x388], R10 ;  /* 0x0003880a01007387 */ /* 0x000fe20000100a00 */
[----:B--2---:R-:W-:-:S03]  /*56cb0*/  IMAD.MOV.U32 R7, RZ, RZ, R21 ;  /* 0x000000ffff077224 */ /* 0x004fc600078e0015 */
[----:B0-----:R-:W2:Y:S01]  /*56cc0*/  LDL.64 R8, [R1+0xd0] ;  /* 0x0000d00001087983 */ /* 0x001ea20000100a00 */
[----:B----4-:R-:W-:-:S15]  /*56cd0*/  HMMA.16816.F32 R12, R16, R20, R12 ;  /* 0x00000014100c723c */ /* 0x010fde000000180c */
[----:B------:R-:W-:-:S08]  /*56ce0*/  NOP ;  /* 0x0000000000007918 */ /* 0x000fd00000000000 */
[----:B------:R0:W-:Y:S04]  /*56cf0*/  STL.64 [R1+0x350], R12 ;  /* 0x0003500c01007387 */ /* 0x0001e80000100a00 */
[----:B------:R-:W-:Y:S04]  /*56d00*/  STL.64 [R1+0x358], R14 ;  /* 0x0003580e01007387 */ /* 0x000fe80000100a00 */
[----:B------:R-:W2:Y:S01]  /*56d10*/  LDL.LU.64 R22, [R1+0x50c8] ;  /* 0x0050c80001167983 */ /* 0x000ea20000300a00 */
[----:B0-----:R-:W-:-:S03]  /*56d20*/  IMAD.MOV.U32 R12, RZ, RZ, R20 ;  /* 0x000000ffff0c7224 */ /* 0x001fc600078e0014 */
[----:B------:R-:W2:Y:S02]  /*56d30*/  LDL.LU.64 R20, [R1+0x50c0] ;  /* 0x0050c00001147983 */ /* 0x000ea40000300a00 */
[----:B--2---:R-:W-:-:S15]  /*56d40*/  HMMA.16816.F32 R20, R16, R8, R20 ;  /* 0x000000081014723c */ /* 0x004fde0000001814 */
[----:B------:R-:W-:-:S08]  /*56d50*/  NOP ;  /* 0x0000000000007918 */ /* 0x000fd00000000000 */
[----:B------:R0:W-:Y:S04]  /*56d60*/  STL.64 [R1+0x340], R20 ;  /* 0x0003401401007387 */ /* 0x0001e80000100a00 */
[----:B------:R-:W-:Y:S04]  /*56d70*/  STL.64 [R1+0x348], R22 ;  /* 0x0003481601007387 */ /* 0x000fe80000100a00 */
[----:B0-----:R-:W3:Y:S01]  /*56d80*/  LDL.LU.64 R20, [R1+0x50b8] ;  /* 0x0050b80001147983 */ /* 0x001ee20000300a00 */
[----:B------:R-:W-:Y:S02]  /*56d90*/  IMAD.MOV.U32 R2, RZ, RZ, R8 ;  /* 0x000000ffff027224 */ /* 0x000fe400078e0008 */
[----:B------:R-:W-:-:S02]  /*56da0*/  IMAD.MOV.U32 R0, RZ, RZ, R9 ;  /* 0x000000ffff007224 */ /* 0x000fc400078e0009 */
[----:B------:R-:W0:Y:S04]  /*56db0*/  LDSM.16.MT88.4 R8, [R28+UR4+0x8380] ;  /* 0x008380041c08783b */ /* 0x000e280008004200 */
[----:B0-----:R-:W-:Y:S04]  /*56dc0*/  STL.64 [R1+0x4e90], R10 ;  /* 0x004e900a01007387 */ /* 0x001fe80000100a00 */
[----:B------:R0:W-:Y:S04]  /*56dd0*/  STL.64 [R1+0x4e88], R8 ;  /* 0x004e880801007387 */ /* 0x0001e80000100a00 */
[----:B0-----:R-:W2:Y:S01]  /*56de0*/  LDL.64 R8, [R1+0xa0] ;  /* 0x0000a00001087983 */ /* 0x001ea20000100a00 */
        /* <DEDUP_REMOVED lines=14> */
[----:B------:R-:W2:Y:S04]  /*56ed0*/  LDL.LU.64 R22, [R1+0x5088] ;  /* 0x0050880001167983 */ /* 0x000ea80000300a00 */
        /* <DEDUP_REMOVED lines=44> */
[----:B------:R-:W-:Y:S01]  /*571a0*/  STL.64 [R1+0x4ff8], R4 ;  /* 0x004ff80401007387 */ /* 0x000fe20000100a00 */
[----:B------:R-:W-:-:S02]  /*571b0*/  IMAD.MOV.U32 R8, RZ, RZ, R11 ;  /* 0x000000ffff087224 */ /* 0x000fc400078e000b */
        /* <DEDUP_REMOVED lines=13> */
[----:B------:R-:W3:Y:S04]  /*57290*/  LDL.64 R4, [R1+0x30] ;  /* 0x0000300001047983 */ /* 0x000ee80000100a00 */
[----:B------:R0:W-:Y:S04]  /*572a0*/  STL.64 [R1+0x4f70], R8 ;  /* 0x004f700801007387 */ /* 0x0001e80000100a00 */
[----:B0-----:R-:W4:Y:S04]  /*572b0*/  LDL.64 R8, [R1+0xc0] ;  /* 0x0000c00001087983 */ /* 0x001f280000100a00 */
[----:B----4-:R0:W-:Y:S04]  /*572c0*/  STL.64 [R1+0x4f88], R8 ;  /* 0x004f880801007387 */ /* 0x0101e80000100a00 */
[----:B0-----:R-:W4:Y:S04]  /*572d0*/  LDL.LU R8, [R1+0x270] ;  /* 0x0002700001087983 */ /* 0x001f280000300800 */
[----:B------:R-:W4:Y:S04]  /*572e0*/  LDL.LU R9, [R1+0x274] ;  /* 0x0002740001097983 */ /* 0x000f280000300800 */
[----:B------:R-:W2:Y:S04]  /*572f0*/  LDL.LU R10, [R1+0x278] ;  /* 0x00027800010a7983 */ /* 0x000ea80000300800 */
[----:B------:R-:W2:Y:S04]  /*57300*/  LDL.LU R11, [R1+0x27c] ;  /* 0x00027c00010b7983 */ /* 0x000ea80000300800 */
[----:B--2---:R-:W-:Y:S04]  /*57310*/  STL.64 [R1+0x4f98], R10 ;  /* 0x004f980a01007387 */ /* 0x004fe80000100a00 */
[----:B----4-:R0:W-:Y:S02]  /*57320*/  STL.64 [R1+0x4f90], R8 ;  /* 0x004f900801007387 */ /* 0x0101e40000100a00 */
[----:B0-----:R-:W-:-:S02]  /*57330*/  IMAD.MOV.U32 R8, RZ, RZ, R12 ;  /* 0x000000ffff087224 */ /* 0x001fc400078e000c */
[----:B------:R-:W-:-:S05]  /*57340*/  IMAD.MOV.U32 R9, RZ, RZ, R7 ;  /* 0x000000ffff097224 */ /* 0x000fca00078e0007 */
[----:B------:R0:W-:Y:S04]  /*57350*/  STL.64 [R1+0x4fc0], R8 ;  /* 0x004fc00801007387 */ /* 0x0001e80000100a00 */
[----:B0-----:R-:W2:Y:S04]  /*57360*/  LDL.LU R8, [R1+0xc80] ;  /* 0x000c800001087983 */ /* 0x001ea80000300800 */
[----:B------:R-:W2:Y:S04]  /*57370*/  LDL.LU R9, [R1+0xc84] ;  /* 0x000c840001097983 */ /* 0x000ea80000300800 */
[----:B------:R-:W4:Y:S04]  /*57380*/  LDL.LU R10, [R1+0xc88] ;  /* 0x000c8800010a7983 */ /* 0x000f280000300800 */
[----:B------:R-:W4:Y:S04]  /*57390*/  LDL.LU R11, [R1+0xc8c] ;  /* 0x000c8c00010b7983 */ /* 0x000f280000300800 */
[----:B----4-:R-:W-:Y:S04]  /*573a0*/  STL.64 [R1+0x4fd0], R10 ;  /* 0x004fd00a01007387 */ /* 0x010fe80000100a00 */
[----:B--2---:R0:W-:Y:S04]  /*573b0*/  STL.64 [R1+0x4fc8], R8 ;  /* 0x004fc80801007387 */ /* 0x0041e80000100a00 */
[----:B0-----:R-:W2:Y:S01]  /*573c0*/  LDL.64 R8, [R1+0x10] ;  /* 0x0000100001087983 */ /* 0x001ea20000100a00 */
[C---:B---3--:R-:W-:Y:S03]  /*573d0*/  HMMA.16816.F32 R20, R16.reuse, R4, R20 ;  /* 0x000000041014723c */ /* 0x048fe60000001814 */
[----:B--2---:R0:W-:Y:S04]  /*573e0*/  STL.64 [R1+0x4fe8], R8 ;  /* 0x004fe80801007387 */ /* 0x0041e80000100a00 */
[----:B0-----:R-:W2:Y:S04]  /*573f0*/  LDL.64 R8, [R1+0x20] ;  /* 0x0000200001087983 */ /* 0x001ea80000100a00 */
[----:B------:R-:W3:Y:S04]  /*57400*/  LDL.LU R12, [R1+0x2e0] ;  /* 0x0002e000010c7983 */ /* 0x000ee80000300800 */
[----:B------:R-:W3:Y:S04]  /*57410*/  LDL.LU R13, [R1+0x2e4] ;  /* 0x0002e400010d7983 */ /* 0x000ee80000300800 */
[----:B------:R-:W4:Y:S04]  /*57420*/  LDL.LU R14, [R1+0x2e8] ;  /* 0x0002e800010e7983 */ /* 0x000f280000300800 */
[----:B------:R-:W4:Y:S01]  /*57430*/  LDL.LU R15, [R1+0x2ec] ;  /* 0x0002ec00010f7983 */ /* 0x000f220000300800 */
[----:B------:R-:W-:Y:S01]  /*57440*/  IMAD.MOV.U32 R7, RZ, RZ, R5 ;  /* 0x000000ffff077224 */ /* 0x000fe200078e0005 */
[----:B--2---:R-:W-:Y:S02]  /*57450*/  HMMA.16816.F32 R24, R16, R8, R24 ;  /* 0x000000081018723c */ /* 0x004fe40000001818 */
[----:B----4-:R-:W-:Y:S04]  /*57460*/  STL.64 [R1+0x4fe0], R14 ;  /* 0x004fe00e01007387 */ /* 0x010fe80000100a00 */
[----:B---3--:R0:W-:Y:S04]  /*57470*/  STL.64 [R1+0x4fd8], R12 ;  /* 0x004fd80c01007387 */ /* 0x0081e80000100a00 */
[----:B0-----:R-:W2:Y:S04]  /*57480*/  LDL.LU R12, [R1+0xc90] ;  /* 0x000c9000010c7983 */ /* 0x001ea80000300800 */
[----:B------:R-:W2:Y:S04]  /*57490*/  LDL.LU R13, [R1+0xc94] ;  /* 0x000c9400010d7983 */ /* 0x000ea80000300800 */
[----:B------:R-:W2:Y:S04]  /*574a0*/  LDL.LU R14, [R1+0xc98] ;  /* 0x000c9800010e7983 */ /* 0x000ea80000300800 */
[----:B------:R-:W2:Y:S04]  /*574b0*/  LDL.LU R15, [R1+0xc9c] ;  /* 0x000c9c00010f7983 */ /* 0x000ea80000300800 */
[----:B------:R-:W-:Y:S04]  /*574c0*/  STL.64 [R1+0x8f0], R20 ;  /* 0x0008f01401007387 */ /* 0x000fe80000100a00 */
[----:B------:R0:W-:Y:S02]  /*574d0*/  STL.64 [R1+0x8f8], R22 ;  /* 0x0008f81601007387 */ /* 0x0001e40000100a00 */
[----:B0-----:R-:W-:-:S02]  /*574e0*/  IMAD.MOV.U32 R22, RZ, RZ, R4 ;  /* 0x000000ffff167224 */ /* 0x001fc400078e0004 */
[----:B------:R-:W-:Y:S01]  /*574f0*/  IMAD.MOV.U32 R23, RZ, RZ, R9 ;  /* 0x000000ffff177224 */ /* 0x000fe200078e0009 */
[----:B------:R-:W3:Y:S04]  /*57500*/  LDL.LU.64 R4, [R1+0x4ff8] ;  /* 0x004ff80001047983 */ /* 0x000ee80000300a00 */
[----:B------:R0:W-:Y:S04]  /*57510*/  STL.64 [R1+0x8e0], R24 ;  /* 0x0008e01801007387 */ /* 0x0001e80000100a00 */
[----:B------:R1:W-:Y:S04]  /*57520*/  STL.64 [R1+0x8e8], R26 ;  /* 0x0008e81a01007387 */ /* 0x0003e80000100a00 */
[----:B0-----:R-:W4:Y:S01]  /*57530*/  LDL.LU.64 R24, [R1+0x4ff0] ;  /* 0x004ff00001187983 */ /* 0x001f220000300a00 */
[----:B-1----:R-:W-:-:S03]  /*57540*/  IMAD.MOV.U32 R26, RZ, RZ, R8 ;  /* 0x000000ffff1a7224 */ /* 0x002fc600078e0008 */
[----:B------:R-:W2:Y:S04]  /*57550*/  LDL.LU.64 R8, [R1+0x4fe8] ;  /* 0x004fe80001087983 */ /* 0x000ea80000300a00 */
        /* <DEDUP_REMOVED lines=11> */
[----:B--2---:R-:W-:Y:S06]  /*57610*/  HMMA.16816.F32 R12, R16, R8, R12 ;  /* 0x00000008100c723c */ /* 0x004fec000000180c */
[----:B------:R-:W-:-:S02]  /*57620*/  IMAD.MOV.U32 R6, RZ, RZ, R8 ;  /* 0x000000ffff067224 */ /* 0x000fc400078e0008 */
[----:B------:R-:W-:Y:S01]  /*57630*/  IMAD.MOV.U32 R27, RZ, RZ, R9 ;  /* 0x000000ffff1b7224 */ /* 0x000fe200078e0009 */
[----:B----4-:R-:W-:Y:S04]  /*57640*/  STL.64 [R1+0x4fa8], R22 ;  /* 0x004fa81601007387 */ /* 0x010fe80000100a00 */
[----:B---3--:R0:W-:Y:S04]  /*57650*/  STL.64 [R1+0x4fa0], R20 ;  /* 0x004fa01401007387 */ /* 0x0081e80000100a00 */
        /* <DEDUP_REMOVED lines=10> */
[C---:B----4-:R-:W-:Y:S06]  /*57700*/  HMMA.16816.F32 R8, R16.reuse, R24, R8 ;  /* 0x000000181008723c */ /* 0x050fec0000001808 */
[----:B---3--:R-:W-:-:S15]  /*57710*/  HMMA.16816.F32 R16, R16, R4, R12 ;  /* 0x000000041010723c */ /* 0x008fde000000180c */
[----:B------:R-:W-:-:S02]  /*57720*/  NOP ;  /* 0x0000000000007918 */ /* 0x000fc40000000000 */
[----:B------:R0:W-:Y:S04]  /*57730*/  STL.64 [R1+0x8c0], R8 ;  /* 0x0008c00801007387 */ /* 0x0001e80000100a00 */
[----:B------:R2:W-:Y:S04]  /*57740*/  STL.64 [R1+0x8c8], R10 ;  /* 0x0008c80a01007387 */ /* 0x0005e80000100a00 */
[----:B0-----:R-:W2:Y:S04]  /*57750*/  LDL.LU.64 R8, [R1+0x4fc0] ;  /* 0x004fc00001087983 */ /* 0x001ea80000300a00 */
[----:B------:R-:W-:Y:S04]  /*57760*/  STL.64 [R1+0x4ea0], R24 ;  /* 0x004ea01801007387 */ /* 0x000fe80000100a00 */
[----:B------:R-:W-:Y:S04]  /*57770*/  STL [R1+0x4778], R28 ;  /* 0x0047781c01007387 */ /* 0x000fe80000100800 */
[----:B------:R-:W2:Y:S04]  /*57780*/  LDL.LU.64 R14, [R1+0x4fb8] ;  /* 0x004fb800010e7983 */ /* 0x000ea80000300a00 */
[----:B------:R-:W2:Y:S04]  /*57790*/  LDL.LU.64 R12, [R1+0x4fb0] ;  /* 0x004fb000010c7983 */ /* 0x000ea80000300a00 */
[----:B------:R-:W-:Y:S04]  /*577a0*/  STL.64 [R1+0x330], R16 ;  /* 0x0003301001007387 */ /* 0x000fe80000100a00 */
[----:B------:R-:W-:Y:S04]  /*577b0*/  STL.64 [R1+0x338], R18 ;  /* 0x0003381201007387 */ /* 0x000fe80000100a00 */
[----:B------:R-:W-:Y:S01]  /*577c0*/  STL.64 [R1+0x4e98], R4 ;  /* 0x004e980401007387 */ /* 0x000fe20000100a00 */
[----:B--2---:R-:W-:Y:S03]  /*577d0*/  HMMA.16816.F32 R8, R12, R8, R20 ;  /* 0x000000080c08723c */ /* 0x004fe60000001814 */
[----:B------:R-:W2:Y:S04]  /*577e0*/  LDL.LU.64 R22, [R1+0x4fa8] ;  /* 0x004fa80001167983 */ /* 0x000ea80000300a00 */
[----:B------:R-:W2:-:S15]  /*577f0*/  LDL.LU.64 R20, [R1+0x4fa0] ;  /* 0x004fa00001147983 */ /* 0x000e9e0000300a00 */
[----:B------:R-:W-:-:S01]  /*57800*/  NOP ;  /* 0x0000000000007918 */ /* 0x000fc20000000000 */
[----:B------:R-:W-:Y:S04]  /*57810*/  STL.64 [R1+0x310], R8 ;  /* 0x0003100801007387 */ /* 0x000fe80000100a00 */
[----:B------:R0:W-:Y:S04]  /*57820*/  STL.64 [R1+0x318], R10 ;  /* 0x0003180a01007387 */ /* 0x0001e80000100a00 */
[----:B0-----:R-:W3:Y:S04]  /*57830*/  LDL.LU.64 R10, [R1+0x4f98] ;  /* 0x004f9800010a7983 */ /* 0x001ee80000300a00 */
[----:B------:R-:W3:Y:S01]  /*57840*/  LDL.LU.64 R8, [R1+0x4f90] ;  /* 0x004f900001087983 */ /* 0x000ee20000300a00 */
[----:B------:R-:W-:-:S02]  /*57850*/  IMAD.MOV.U32 R16, RZ, RZ, R2 ;  /* 0x000000ffff107224 */ /* 0x000fc400078e0002 */
[----:B------:R-:W-:Y:S01]  /*57860*/  IMAD.MOV.U32 R17, RZ, RZ, R0 ;  /* 0x000000ffff117224 */ /* 0x000fe200078e0000 */
[----:B------:R-:W-:-:S06]  /*57870*/  LOP3.LUT R29, R28, 0x40, RZ, 0x3c, !PT ;  /* 0x000000401c1d7812 */ /* 0x000fcc00078e3cff */
[----:B---3--:R-:W-:Y:S01]  /*57880*/  HMMA.16816.F32 R16, R12, R16, R8 ;  /* 0x000000100c10723c */ /* 0x008fe20000001808 */
[----:B------:R-:W2:-:S15]  /*57890*/  LDL.LU.64 R8, [R1+0x4f88] ;  /* 0x004f880001087983 */ /* 0x000e9e0000300a00 */
[----:B------:R-:W-:-:S07]  /*578a0*/  NOP ;  /* 0x0000000000007918 */ /* 0x000fce0000000000 */
[----:B------:R-:W-:Y:S04]  /*578b0*/  STL.64 [R1+0x300], R16 ;  /* 0x0003001001007387 */ /* 0x000fe80000100a00 */
[----:B------:R-:W-:Y:S04]  /*578c0*/  STL.64 [R1+0x308], R18 ;  /* 0x0003081201007387 */ /* 0x000fe80000100a00 */
[----:B------:R-:W0:Y:S04]  /*578d0*/  LDSM.16.MT88.4 R16, [R29+UR4+0x8000] ;  /* 0x008000041d10783b */ /* 0x000e280008004200 */
[----:B------:R-:W-:Y:S04]  /*578e0*/  STL [R1+0x4e60], R29 ;  /* 0x004e601d01007387 */ /* 0x000fe80000100800 */
[----:B0-----:R-:W-:Y:S04]  /*578f0*/  STL.64 [R1+0x4d50], R18 ;  /* 0x004d501201007387 */ /* 0x001fe80000100a00 */
[----:B------:R0:W-:Y:S04]  /*57900*/  STL.64 [R1+0x4d48], R16 ;  /* 0x004d481001007387 */ /* 0x0001e80000100a00 */
[----:B0-----:R-:W3:Y:S04]  /*57910*/  LDL.LU R16, [R1+0x7a0] ;  /* 0x0007a00001107983 */ /* 0x001ee80000300800 */
[----:B------:R-:W3:Y:S04]  /*57920*/  LDL.LU R17, [R1+0x7a4] ;  /* 0x0007a40001117983 */ /* 0x000ee80000300800 */
[----:B------:R-:W3:Y:S04]  /*57930*/  LDL.LU R18, [R1+0x7a8] ;  /* 0x0007a80001127983 */ /* 0x000ee80000300800 */
[----:B------:R-:W3:Y:S01]  /*57940*/  LDL.LU R19, [R1+0x7ac] ;  /* 0x0007ac0001137983 */ /* 0x000ee20000300800 */
        /* <DEDUP_REMOVED lines=11> */
[----:B------:R-:W2:-:S15]  /*57a00*/  LDL.LU.64 R22, [R1+0x4f68] ;  /* 0x004f680001167983 */ /* 0x000e9e0000300a00 */
[----:B------:R-:W-:-:S05]  /*57a10*/  NOP ;  /* 0x0000000000007918 */ /* 0x000fca0000000000 */
[----:B------:R0:W-:Y:S04]  /*57a20*/  STL.64 [R1+0x7b0], R8 ;  /* 0x0007b00801007387 */ /* 0x0001e80000100a00 */
[----:B------:R1:W-:Y:S04]  /*57a30*/  STL.64 [R1+0x7b8], R10 ;  /* 0x0007b80a01007387 */ /* 0x0003e80000100a00 */
[----:B0-----:R-:W3:Y:S02]  /*57a40*/  LDL.LU.64 R8, [R1+0x4f60] ;  /* 0x004f600001087983 */ /* 0x001ee40000300a00 */
[----:B---3--:R-:W-:Y:S06]  /*57a50*/  HMMA.16816.F32 R16, R12, R8, R16 ;  /* 0x000000080c10723c */ /* 0x008fec0000001810 */
[----:B------:R-:W-:-:S02]  /*57a60*/  IMAD.MOV.U32 R21, RZ, RZ, R8 ;  /* 0x000000ffff157224 */ /* 0x000fc400078e0008 */
[----:B------:R-:W-:-:S15]  /*57a70*/  IMAD.MOV.U32 R20, RZ, RZ, R9 ;  /* 0x000000ffff147224 */ /* 0x000fde00078e0009 */
[----:B------:R-:W-:Y:S04]  /*57a80*/  STL.64 [R1+0x7a0], R16 ;  /* 0x0007a01001007387 */ /* 0x000fe80000100a00 */
[----:B------:R-:W-:Y:S04]  /*57a90*/  STL.64 [R1+0x7a8], R18 ;  /* 0x0007a81201007387 */ /* 0x000fe80000100a00 */
[----:B------:R-:W3:Y:S04]  /*57aa0*/  LDL.LU R8, [R1+0x260] ;  /* 0x0002600001087983 */ /* 0x000ee80000300800 */
[----:B------:R-:W3:Y:S04]  /*57ab0*/  LDL.LU R9, [R1+0x264] ;  /* 0x0002640001097983 */ /* 0x000ee80000300800 */
[----:B-1----:R-:W4:Y:S04]  /*57ac0*/  LDL.LU R10, [R1+0x268] ;  /* 0x00026800010a7983 */ /* 0x002f280000300800 */
[----:B------:R-:W4:Y:S01]  /*57ad0*/  LDL.LU R11, [R1+0x26c] ;  /* 0x00026c00010b7983 */ /* 0x000f220000300800 */
[----:B------:R-:W-:-:S02]  /*57ae0*/  IMAD.MOV.U32 R24, RZ, RZ, R6 ;  /* 0x000000ffff187224 */ /* 0x000fc400078e0006 */
[----:B------:R-:W-:Y:S01]  /*57af0*/  IMAD.MOV.U32 R25, RZ, RZ, R27 ;  /* 0x000000ffff197224 */ /* 0x000fe200078e001b */
[----:B----4-:R-:W-:Y:S04]  /*57b00*/  STL.64 [R1+0x4eb0], R10 ;  /* 0x004eb00a01007387 */ /* 0x010fe80000100a00 */
[----:B---3--:R0:W-:Y:S04]  /*57b10*/  STL.64 [R1+0x4ea8], R8 ;  /* 0x004ea80801007387 */ /* 0x0081e80000100a00 */
[----:B------:R-:W3:Y:S04]  /*57b20*/  LDL.LU R6, [R1+0x4f58] ;  /* 0x004f580001067983 */ /* 0x000ee80000300800 */
[----:B------:R1:W-:Y:S04]  /*57b30*/  STL.64 [R1+0x4eb8], R24 ;  /* 0x004eb81801007387 */ /* 0x0003e80000100a00 */
[----:B0-----:R-:W4:Y:S04]  /*57b40*/  LDL.LU R8, [R1+0x990] ;  /* 0x0009900001087983 */ /* 0x001f280000300800 */
[----:B------:R-:W4:Y:S04]  /*57b50*/  LDL.LU R9, [R1+0x994] ;  /* 0x0009940001097983 */ /* 0x000f280000300800 */
[----:B------:R-:W3:Y:S04]  /*57b60*/  LDL.LU R10, [R1+0x998] ;  /* 0x00099800010a7983 */ /* 0x000ee80000300800 */
[----:B------:R-:W3:Y:S01]  /*57b70*/  LDL.LU R11, [R1+0x99c] ;  /* 0x00099c00010b7983 */ /* 0x000ee20000300800 */
[----:B-1----:R-:W-:-:S02]  /*57b80*/  IMAD.MOV.U32 R24, RZ, RZ, R26 ;  /* 0x000000ffff187224 */ /* 0x002fc400078e001a */
[----:B--2---:R-:W-:Y:S01]  /*57b90*/  IMAD.MOV.U32 R25, RZ, RZ, R23 ;  /* 0x000000ffff197224 */ /* 0x004fe200078e0017 */
[----:B---3--:R-:W-:Y:S04]  /*57ba0*/  STL.64 [R1+0x4ec8], R10 ;  /* 0x004ec80a01007387 */ /* 0x008fe80000100a00 */
[----:B----4-:R0:W-:Y:S04]  /*57bb0*/  STL.64 [R1+0x4ec0], R8 ;  /* 0x004ec00801007387 */ /* 0x0101e80000100a00 */
        /* <DEDUP_REMOVED lines=9> */
[----:B------:R0:W-:Y:S04]  /*57c50*/  STL.64 [R1+0x4ee8], R24 ;  /* 0x004ee81801007387 */ /* 0x0001e80000100a00 */
[----:B0-----:R-:W2:Y:S04]  /*57c60*/  LDL.64 R24, [R1+0x40] ;  /* 0x0000400001187983 */ /* 0x001ea80000100a00 */
[----:B--2---:R0:W-:Y:S04]  /*57c70*/  STL.64 [R1+0x4f00], R24 ;  /* 0x004f001801007387 */ /* 0x0041e80000100a00 */
        /* <DEDUP_REMOVED lines=17> */
[----:B0-----:R-:W4:Y:S04]  /*57d90*/  LDL.64 R24, [R1+0x80] ;  /* 0x0000800001187983 */ /* 0x001f280000100a00 */
[----:B----4-:R0:W-:Y:S04]  /*57da0*/  STL.64 [R1+0x4f50], R24 ;  /* 0x004f501801007387 */ /* 0x0101e80000100a00 */
[----:B0-----:R-:W4:Y:S04]  /*57db0*/  LDL.64 R24, [R1+0x90] ;  /* 0x0000900001187983 */ /* 0x001f280000100a00 */
        /* <DEDUP_REMOVED lines=22> */
[----:B------:R-:W4:Y:S04]  /*57f20*/  LDL.64 R16, [R1+0xd0] ;  /* 0x0000d00001107983 */ /* 0x000f280000100a00 */
[----:B----4-:R0:W-:Y:S04]  /*57f30*/  STL.64 [R1+0x4e80], R16 ;  /* 0x004e801001007387 */ /* 0x0101e80000100a00 */
[----:B0-----:R-:W4:Y:S04]  /*57f40*/  LDL.LU R16, [R1+0x250] ;  /* 0x0002500001107983 */ /* 0x001f280000300800 */
[----:B------:R-:W4:Y:S04]  /*57f50*/  LDL.LU R17, [R1+0x254] ;  /* 0x0002540001117983 */ /* 0x000f280000300800 */
[----:B------:R-:W4:Y:S04]  /*57f60*/  LDL.LU R18, [R1+0x258] ;  /* 0x0002580001127983 */ /* 0x000f280000300800 */
[----:B------:R-:W4:Y:S04]  /*57f70*/  LDL.LU R19, [R1+0x25c] ;  /* 0x00025c0001137983 */ /* 0x000f280000300800 */
[----:B------:R0:W-:Y:S04]  /*57f80*/  STL [R1+0x4e70], R20 ;  /* 0x004e701401007387 */ /* 0x0001e80000100800 */
[----:B------:R1:W-:Y:S04]  /*57f90*/  STL [R1+0x4e6c], R21 ;  /* 0x004e6c1501007387 */ /* 0x0003e80000100800 */
[----:B0-----:R-:W2:Y:S04]  /*57fa0*/  LDL.LU R20, [R1+0x790] ;  /* 0x0007900001147983 */ /* 0x001ea80000300800 */
[----:B-1----:R-:W2:Y:S04]  /*57fb0*/  LDL.LU R21, [R1+0x794] ;  /* 0x0007940001157983 */ /* 0x002ea80000300800 */
[----:B------:R-:W2:Y:S04]  /*57fc0*/  LDL.LU R22, [R1+0x798] ;  /* 0x0007980001167983 */ /* 0x000ea80000300800 */
[----:B------:R-:W2:Y:S02]  /*57fd0*/  LDL.LU R23, [R1+0x79c] ;  /* 0x00079c0001177983 */ /* 0x000ea40000300800 */
[----:B--2---:R-:W-:-:S15]  /*57fe0*/  HMMA.16816.F32 R20, R12, R24, R20 ;  /* 0x000000180c14723c */ /* 0x004fde0000001814 */
[----:B------:R-:W-:-:S08]  /*57ff0*/  NOP ;  /* 0x0000000000007918 */ /* 0x000fd00000000000 */
[----:B------:R-:W-:Y:S04]  /*58000*/  STL.64 [R1+0x790], R20 ;  /* 0x0007901401007387 */ /* 0x000fe80000100a00 */
[----:B------:R0:W-:Y:S02]  /*58010*/  STL.64 [R1+0x798], R22 ;  /* 0x0007981601007387 */ /* 0x0001e40000100a00 */
[----:B0-----:R-:W-:Y:S02]  /*58020*/  IMAD.MOV.U32 R23, RZ, RZ, R24 ;  /* 0x000000ffff177224 */ /* 0x001fe400078e0018 */
[----:B------:R-:W-:Y:S02]  /*58030*/  IMAD.MOV.U32 R22, RZ, RZ, R25 ;  /* 0x000000ffff167224 */ /* 0x000fe400078e0019 */
[----:B------:R-:W2:Y:S04]  /*58040*/  LDL.LU.64 R24, [R1+0x4f50] ;  /* 0x004f500001187983 */ /* 0x000ea80000300a00 */
[----:B------:R0:W-:Y:S04]  /*58050*/  STL [R1+0x4e78], R22 ;  /* 0x004e781601007387 */ /* 0x0001e80000100800 */
[----:B------:R1:W-:Y:S04]  /*58060*/  STL [R1+0x4e74], R23 ;  /* 0x004e741701007387 */ /* 0x0003e80000100800 */
[----:B------:R-:W3:Y:S04]  /*58070*/  LDL.LU R20, [R1+0xc70] ;  /* 0x000c700001147983 */ /* 0x000ee80000300800 */
[----:B------:R-:W3:Y:S04]  /*58080*/  LDL.LU R21, [R1+0xc74] ;  /* 0x000c740001157983 */ /* 0x000ee80000300800 */
[----:B0-----:R-:W3:Y:S04]  /*58090*/  LDL.LU R22, [R1+0xc78] ;  /* 0x000c780001167983 */ /* 0x001ee80000300800 */
[----:B-1----:R-:W3:Y:S01]  /*580a0*/  LDL.LU R23, [R1+0xc7c] ;  /* 0x000c7c0001177983 */ /* 0x002ee20000300800 */
        /* <DEDUP_REMOVED lines=8> */
[----:B------:R-:W-:Y:S01]  /*58130*/  STL [R1+0x4e7c], R2 ;  /* 0x004e7c0201007387 */ /* 0x000fe20000100800 */
[----:B---3--:R-:W-:Y:S06]  /*58140*/  HMMA.16816.F32 R20, R12, R24, R20 ;  /* 0x000000180c14723c */ /* 0x008fec0000001814 */
[----:B------:R-:W-:-:S15]  /*58150*/  IMAD.MOV.U32 R0, RZ, RZ, R25 ;  /* 0x000000ffff007224 */ /* 0x000fde00078e0019 */
[----:B------:R-:W-:-:S02]  /*58160*/  NOP ;  /* 0x0000000000007918 */ /* 0x000fc40000000000 */
[----:B------:R0:W-:Y:S04]  /*58170*/  STL.64 [R1+0x770], R20 ;  /* 0x0007701401007387 */ /* 0x0001e80000100a00 */
[----:B------:R1:W-:Y:S01]  /*58180*/  STL.64 [R1+0x778], R22 ;  /* 0x0007781601007387 */ /* 0x0003e20000100a00 */
[----:B0-----:R-:W-:-:S03]  /*58190*/  IMAD.MOV.U32 R21, RZ, RZ, R24 ;  /* 0x000000ffff157224 */ /* 0x001fc600078e0018 */
[----:B------:R-:W2:Y:S02]  /*581a0*/  LDL.LU.64 R24, [R1+0x4f30] ;  /* 0x004f300001187983 */ /* 0x000ea40000300a00 */
[----:B--2---:R-:W-:Y:S06]  /*581b0*/  HMMA.16816.F32 R8, R12, R24, R8 ;  /* 0x000000180c08723c */ /* 0x004fec0000001808 */
[----:B-1----:R-:W-:Y:S02]  /*581c0*/  IMAD.MOV.U32 R23, RZ, RZ, R24 ;  /* 0x000000ffff177224 */ /* 0x002fe400078e0018 */
        /* <DEDUP_REMOVED lines=41> */
[----:B0-----:R-:W3:Y:S02]  /*58460*/  LDL.LU.64 R24, [R1+0x4ea0] ;  /* 0x004ea00001187983 */ /* 0x001ee40000300a00 */
[----:B---3--:R-:W-:-:S15]  /*58470*/  HMMA.16816.F32 R4, R12, R24, R4 ;  /* 0x000000180c04723c */ /* 0x008fde0000001804 */
[----:B------:R-:W-:-:S08]  /*58480*/  NOP ;  /* 0x0000000000007918 */ /* 0x000fd00000000000 */
[----:B------:R0:W-:Y:S04]  /*58490*/  STL.64 [R1+0x700], R4 ;  /* 0x0007000401007387 */ /* 0x0001e80000100a00 */
[----:B------:R-:W-:Y:S04]  /*584a0*/  STL.64 [R1+0x708], R6 ;  /* 0x0007080601007387 */ /* 0x000fe80000100a00 */
[----:B0-----:R-:W2:Y:S02]  /*584b0*/  LDL.LU.64 R4, [R1+0x4e98] ;  /* 0x004e980001047983 */ /* 0x001ea40000300a00 */
[----:B--2---:R-:W-:Y:S02]  /*584c0*/  HMMA.16816.F32 R12, R12, R4, R8 ;  /* 0x000000040c0c723c */ /* 0x004fe40000001808 */
[----:B------:R-:W4:Y:S04]  /*584d0*/  LDL.LU.64 R10, [R1+0x4e90] ;  /* 0x004e9000010a7983 */ /* 0x000f280000300a00 */
[----:B------:R-:W4:-:S15]  /*584e0*/  LDL.LU.64 R8, [R1+0x4e88] ;  /* 0x004e880001087983 */ /* 0x000f1e0000300a00 */
[----:B------:R-:W-:-:S02]  /*584f0*/  NOP ;  /* 0x0000000000007918 */ /* 0x000fc40000000000 */
[----:B------:R0:W-:Y:S04]  /*58500*/  STL.64 [R1+0x2f0], R12 ;  /* 0x0002f00c01007387 */ /* 0x0001e80000100a00 */
[----:B------:R1:W-:Y:S04]  /*58510*/  STL.64 [R1+0x2f8], R14 ;  /* 0x0002f80e01007387 */ /* 0x0003e80000100a00 */
[----:B0-----:R-:W2:Y:S04]  /*58520*/  LDL.LU R12, [R1+0x240] ;  /* 0x00024000010c7983 */ /* 0x001ea80000300800 */
[----:B------:R-:W2:Y:S04]  /*58530*/  LDL.LU R13, [R1+0x244] ;  /* 0x00024400010d7983 */ /* 0x000ea80000300800 */
[----:B-1----:R-:W2:Y:S04]  /*58540*/  LDL.LU R14, [R1+0x248] ;  /* 0x00024800010e7983 */ /* 0x002ea80000300800 */
[----:B------:R-:W2:Y:S04]  /*58550*/  LDL.LU R15, [R1+0x24c] ;  /* 0x00024c00010f7983 */ /* 0x000ea80000300800 */
[----:B------:R0:W-:Y:S04]  /*58560*/  STL.64 [R1+0x4d88], R4 ;  /* 0x004d880401007387 */ /* 0x0001e80000100a00 */
[----:B0-----:R-:W4:Y:S02]  /*58570*/  LDL.64 R4, [R1+0xe0] ;  /* 0x0000e00001047983 */ /* 0x001f240000100a00 */
[----:B----4-:R-:W-:-:S15]  /*58580*/  HMMA.16816.F32 R16, R8, R4, R16 ;  /* 0x000000040810723c */ /* 0x010fde0000001810 */
[----:B------:R-:W-:-:S08]  /*58590*/  NOP ;  /* 0x0000000000007918 */ /* 0x000fd00000000000 */
[----:B------:R0:W-:Y:S04]  /*585a0*/  STL.64 [R1+0x1f0], R16 ;  /* 0x0001f01001007387 */ /* 0x0001e80000100a00 */
[----:B------:R-:W-:Y:S04]  /*585b0*/  STL.64 [R1+0x1f8], R18 ;  /* 0x0001f81201007387 */ /* 0x000fe80000100a00 */
[----:B0-----:R-:W2:Y:S01]  /*585c0*/  LDL.LU.64 R16, [R1+0x4e80] ;  /* 0x004e800001107983 */ /* 0x001ea20000300a00 */
[----:B------:R-:W-:Y:S02]  /*585d0*/  IMAD.MOV.U32 R26, RZ, RZ, R4 ;  /* 0x000000ffff1a7224 */ /* 0x000fe400078e0004 */
[----:B------:R-:W-:-:S02]  /*585e0*/  IMAD.MOV.U32 R3, RZ, RZ, R5 ;  /* 0x000000ffff037224 */ /* 0x000fc400078e0005 */
[----:B--2---:R-:W-:Y:S06]  /*585f0*/  HMMA.16816.F32 R4, R8, R16, R12 ;  /* 0x000000100804723c */ /* 0x004fec000000180c */
[----:B------:R-:W-:-:S15]  /*58600*/  IMAD.MOV.U32 R27, RZ, RZ, R17 ;  /* 0x000000ffff1b7224 */ /* 0x000fde00078e0011 */
[----:B------:R-:W-:-:S02]  /*58610*/  NOP ;  /* 0x0000000000007918 */ /* 0x000fc40000000000 */
[----:B------:R-:W-:Y:S04]  /*58620*/  STL.64 [R1+0x1e0], R4 ;  /* 0x0001e00401007387 */ /* 0x000fe80000100a00 */
[----:B------:R-:W-:Y:S04]  /*58630*/  STL.64 [R1+0x1e8], R6 ;  /* 0x0001e80601007387 */ /* 0x000fe80000100a00 */
[----:B------:R-:W-:Y:S04]  /*58640*/  STL.64 [R1+0x4d60], R26 ;  /* 0x004d601a01007387 */ /* 0x000fe80000100a00 */
[----:B------:R0:W-:Y:S04]  /*58650*/  STL.64 [R1+0x4d58], R24 ;  /* 0x004d581801007387 */ /* 0x0001e80000100a00 */
[----:B0-----:R-:W2:Y:S04]  /*58660*/  LDL.LU.64 R24, [R1+0x10] ;  /* 0x0000100001187983 */ /* 0x001ea80000300a00 */
[----:B--2---:R0:W-:Y:S04]  /*58670*/  STL.64 [R1+0x4d78], R24 ;  /* 0x004d781801007387 */ /* 0x0041e80000100a00 */
[----:B0-----:R-:W2:Y:S01]  /*58680*/  LDL.64 R24, [R1+0x20] ;  /* 0x0000200001187983 */ /* 0x001ea20000100a00 */
[----:B------:R-:W-:-:S03]  /*58690*/  IMAD.MOV.U32 R28, RZ, RZ, R16 ;  /* 0x000000ffff1c7224 */ /* 0x000fc600078e0010 */
[----:B--2---:R-:W-:Y:S04]  /*586a0*/  STL.64 [R1+0x4d80], R24 ;  /* 0x004d801801007387 */ /* 0x004fe80000100a00 */
[----:B------:R-:W2:Y:S04]  /*586b0*/  LDL.LU R16, [R1+0x630] ;  /* 0x0006300001107983 */ /* 0x000ea80000300800 */
        /* <DEDUP_REMOVED lines=8> */
[----:B----4-:R0:W-:Y:S02]  /*58740*/  STL.64 [R1+0x4d90], R4 ;  /* 0x004d900401007387 */ /* 0x0101e40000100a00 */
[----:B0-----:R-:W-:-:S02]  /*58750*/  IMAD.MOV.U32 R4, RZ, RZ, R2 ;  /* 0x000000ffff047224 */ /* 0x001fc400078e0002 */
[----:B------:R-:W-:Y:S01]  /*58760*/  IMAD.MOV.U32 R5, RZ, RZ, R22 ;  /* 0x000000ffff057224 */ /* 0x000fe200078e0016 */
[----:B------:R-:W2:Y:S04]  /*58770*/  LDL.LU R2, [R1+0x4e7c] ;  /* 0x004e7c0001027983 */ /* 0x000ea80000300800 */
[----:B------:R-:W4:Y:S04]  /*58780*/  LDL.LU R22, [R1+0x4e78] ;  /* 0x004e780001167983 */ /* 0x000f280000300800 */
[----:B------:R0:W-:Y:S04]  /*58790*/  STL.64 [R1+0x4da8], R4 ;  /* 0x004da80401007387 */ /* 0x0001e80000100a00 */
[----:B0-----:R-:W3:Y:S04]  /*587a0*/  LDL.LU R4, [R1+0x680] ;  /* 0x0006800001047983 */ /* 0x001ee80000300800 */
[----:B------:R-:W3:Y:S04]  /*587b0*/  LDL.LU R5, [R1+0x684] ;  /* 0x0006840001057983 */ /* 0x000ee80000300800 */
[----:B------:R-:W2:Y:S04]  /*587c0*/  LDL.LU R6, [R1+0x688] ;  /* 0x0006880001067983 */ /* 0x000ea80000300800 */
[----:B------:R-:W2:Y:S04]  /*587d0*/  LDL.LU R7, [R1+0x68c] ;  /* 0x00068c0001077983 */ /* 0x000ea80000300800 */
[----:B--2---:R-:W-:Y:S04]  /*587e0*/  STL.64 [R1+0x4db8], R6 ;  /* 0x004db80601007387 */ /* 0x004fe80000100a00 */
[----:B---3--:R0:W-:Y:S02]  /*587f0*/  STL.64 [R1+0x4db0], R4 ;  /* 0x004db00401007387 */ /* 0x0081e40000100a00 */
[----:B0-----:R-:W-:-:S02]  /*58800*/  IMAD.MOV.U32 R4, RZ, RZ, R23 ;  /* 0x000000ffff047224 */ /* 0x001fc400078e0017 */
[----:B------:R-:W-:Y:S01]  /*58810*/  IMAD.MOV.U32 R5, RZ, RZ, R20 ;  /* 0x000000ffff057224 */ /* 0x000fe200078e0014 */
[----:B------:R-:W2:Y:S04]  /*58820*/  LDL.LU R23, [R1+0x4e74] ;  /* 0x004e740001177983 */ /* 0x000ea80000300800 */
[----:B------:R-:W3:Y:S04]  /*58830*/  LDL.LU R20, [R1+0x4e70] ;  /* 0x004e700001147983 */ /* 0x000ee80000300800 */
[----:B------:R0:W-:Y:S02]  /*58840*/  STL.64 [R1+0x4dd0], R4 ;  /* 0x004dd00401007387 */ /* 0x0001e40000100a00 */
[----:B0-----:R-:W-:-:S02]  /*58850*/  IMAD.MOV.U32 R4, RZ, RZ, R21 ;  /* 0x000000ffff047224 */ /* 0x001fc400078e0015 */
[----:B------:R-:W-:Y:S01]  /*58860*/  IMAD.MOV.U32 R5, RZ, RZ, R0 ;  /* 0x000000ffff057224 */ /* 0x000fe200078e0000 */
[----:B------:R-:W3:Y:S04]  /*58870*/  LDL.LU R21, [R1+0x4e6c] ;  /* 0x004e6c0001157983 */ /* 0x000ee80000300800 */
[----:B------:R-:W3:Y:S04]  /*58880*/  LDL.LU R0, [R1+0x4e68] ;  /* 0x004e680001007983 */ /* 0x000ee80000300800 */
[----:B------:R-:W-:Y:S04]  /*58890*/  STL.64 [R1+0x4de8], R4 ;  /* 0x004de80401007387 */ /* 0x000fe80000100a00 */
[----:B------:R-:W4:Y:S04]  /*588a0*/  LDL.64 R24, [R1+0x30] ;  /* 0x0000300001187983 */ /* 0x000f280000100a00 */
[----:B----4-:R0:W-:Y:S04]  /*588b0*/  STL.64 [R1+0x4da0], R24 ;  /* 0x004da01801007387 */ /* 0x0101e80000100a00 */
[----:B0-----:R-:W4:Y:S04]  /*588c0*/  LDL.LU R24, [R1+0x670] ;  /* 0x0006700001187983 */ /* 0x001f280000300800 */
[----:B------:R-:W4:Y:S04]  /*588d0*/  LDL.LU R25, [R1+0x674] ;  /* 0x0006740001197983 */ /* 0x000f280000300800 */
[----:B------:R-:W2:Y:S04]  /*588e0*/  LDL.LU R26, [R1+0x678] ;  /* 0x00067800011a7983 */ /* 0x000ea80000300800 */
[----:B------:R-:W2:Y:S01]  /*588f0*/  LDL.LU R27, [R1+0x67c] ;  /* 0x00067c00011b7983 */ /* 0x000ea20000300800 */
[----:B------:R-:W-:-:S02]  /*58900*/  IMAD.MOV.U32 R4, RZ, RZ, R2 ;  /* 0x000000ffff047224 */ /* 0x000fc400078e0002 */
[----:B------:R-:W-:Y:S01]  /*58910*/  IMAD.MOV.U32 R5, RZ, RZ, R29 ;  /* 0x000000ffff057224 */ /* 0x000fe200078e001d */
[----:B------:R-:W3:Y:S04]  /*58920*/  LDL.LU R2, [R1+0x4e64] ;  /* 0x004e640001027983 */ /* 0x000ee80000300800 */
[----:B------:R-:W3:Y:S04]  /*58930*/  LDL.LU R29, [R1+0x4e60] ;  /* 0x004e6000011d7983 */ /* 0x000ee80000300800 */
[----:B------:R-:W-:Y:S04]  /*58940*/  STL.64 [R1+0x4e00], R4 ;  /* 0x004e000401007387 */ /* 0x000fe80000100a00 */
[----:B--2---:R-:W-:Y:S04]  /*58950*/  STL.64 [R1+0x4dc8], R26 ;  /* 0x004dc81a01007387 */ /* 0x004fe80000100a00 */
[----:B----4-:R0:W-:Y:S04]  /*58960*/  STL.64 [R1+0x4dc0], R24 ;  /* 0x004dc01801007387 */ /* 0x0101e80000100a00 */
[----:B---3--:R-:W1:Y:S04]  /*58970*/  LDSM.16.MT88.4 R12, [R29+UR4+0x8080] ;  /* 0x008080041d0c783b */ /* 0x008e680008004200 */
        /* <DEDUP_REMOVED lines=60> */
[----:B-1----:R-:W-:Y:S04]  /*58d40*/  STL.64 [R1+0x4c58], R14 ;  /* 0x004c580e01007387 */ /* 0x002fe80000100a00 */
[----:B------:R0:W-:Y:S04]  /*58d50*/  STL.64 [R1+0x4c50], R12 ;  /* 0x004c500c01007387 */ /* 0x0001e80000100a00 */
[----:B0-----:R-:W3:Y:S01]  /*58d60*/  LDL.64 R12, [R1+0x50] ;  /* 0x00005000010c7983 */ /* 0x001ee20000100a00 */
        /* <DEDUP_REMOVED lines=55> */
[----:B0-----:R-:W2:Y:S04]  /*590e0*/  LDL.LU.64 R4, [R1+0x4da8] ;  /* 0x004da80001047983 */ /* 0x001ea80000300a00 */
[----:B------:R0:W-:Y:S04]  /*590f0*/  STL.64 [R1+0x4ce0], R12 ;  /* 0x004ce00c01007387 */ /* 0x0001e80000100a00 */
[----:B0-----:R-:W3:Y:S04]  /*59100*/  LDL.LU R12, [R1+0x650] ;  /* 0x00065000010c7983 */ /* 0x001ee80000300800 */
[----:B------:R-:W3:Y:S04]  /*59110*/  LDL.LU R13, [R1+0x654] ;  /* 0x00065400010d7983 */ /* 0x000ee80000300800 */
[----:B------:R-:W3:Y:S04]  /*59120*/  LDL.LU R14, [R1+0x658] ;  /* 0x00065800010e7983 */ /* 0x000ee80000300800 */
[----:B------:R-:W3:Y:S01]  /*59130*/  LDL.LU R15, [R1+0x65c] ;  /* 0x00065c00010f7983 */ /* 0x000ee20000300800 */
[----:B--2---:R-:W-:Y:S03]  /*59140*/  HMMA.16816.F32 R4, R8, R4, R24 ;  /* 0x000000040804723c */ /* 0x004fe60000001818 */
[----:B------:R-:W2:-:S15]  /*59150*/  LDL.LU.64 R24, [R1+0x4da0] ;  /* 0x004da00001187983 */ /* 0x000e9e0000300a00 */
[----:B------:R-:W-:-:S05]  /*59160*/  NOP ;  /* 0x0000000000007918 */ /* 0x000fca0000000000 */
        /* <DEDUP_REMOVED lines=15> */
[----:B------:R0:W-:Y:S02]  /*59260*/  STL.64 [R1+0x658], R14 ;  /* 0x0006580e01007387 */ /* 0x0001e40000100a00 */
        /* <DEDUP_REMOVED lines=11> */
[----:B------:R-:W2:Y:S01]  /*59320*/  LDL.LU.64 R24, [R1+0x4d58] ;  /* 0x004d580001187983 */ /* 0x000ea20000300a00 */
[C---:B----4-:R-:W-:Y:S03]  /*59330*/  HMMA.16816.F32 R20, R8.reuse, R4, R20 ;  /* 0x000000040814723c */ /* 0x050fe60000001814 */
[----:B------:R-:W-:Y:S04]  /*59340*/  STL.64 [R1+0x4d00], R14 ;  /* 0x004d000e01007387 */ /* 0x000fe80000100a00 */
[----:B------:R-:W-:Y:S01]  /*59350*/  STL.64 [R1+0x4cf8], R12 ;  /* 0x004cf80c01007387 */ /* 0x000fe20000100a00 */
[----:B--2---:R-:W-:-:S15]  /*59360*/  HMMA.16816.F32 R16, R8, R24, R16 ;  /* 0x000000180810723c */ /* 0x004fde0000001810 */
[----:B------:R-:W-:-:S08]  /*59370*/  NOP ;  /* 0x0000000000007918 */ /* 0x000fd00000000000 */
[----:B------:R-:W-:Y:S04]  /*59380*/  STL.64 [R1+0x630], R16 ;  /* 0x0006301001007387 */ /* 0x000fe80000100a00 */
[----:B------:R0:W-:Y:S04]  /*59390*/  STL.64 [R1+0x638], R18 ;  /* 0x0006381201007387 */ /* 0x0001e80000100a00 */
[----:B0-----:R-:W2:Y:S04]  /*593a0*/  LDL.LU.64 R18, [R1+0x4d50] ;  /* 0x004d500001127983 */ /* 0x001ea80000300a00 */
[----:B------:R-:W2:Y:S04]  /*593b0*/  LDL.LU.64 R16, [R1+0x4d48] ;  /* 0x004d480001107983 */ /* 0x000ea80000300a00 */
[----:B------:R-:W4:Y:S04]  /*593c0*/  LDL.LU R8, [R1+0x530] ;  /* 0x0005300001087983 */ /* 0x000f280000300800 */
[----:B------:R-:W4:Y:S04]  /*593d0*/  LDL.LU R9, [R1+0x534] ;  /* 0x0005340001097983 */ /* 0x000f280000300800 */
[----:B------:R-:W4:Y:S04]  /*593e0*/  LDL.LU R10, [R1+0x538] ;  /* 0x00053800010a7983 */ /* 0x000f280000300800 */
[----:B------:R-:W4:Y:S04]  /*593f0*/  LDL.LU R11, [R1+0x53c] ;  /* 0x00053c00010b7983 */ /* 0x000f280000300800 */
[----:B------:R-:W-:Y:S04]  /*59400*/  STL.64 [R1+0x4cc8], R4 ;  /* 0x004cc80401007387 */ /* 0x000fe80000100a00 */
[----:B------:R-:W-:Y:S04]  /*59410*/  STL.64 [R1+0x4d08], R6 ;  /* 0x004d080601007387 */ /* 0x000fe80000100a00 */
[----:B------:R0:W-:Y:S04]  /*59420*/  STL [R1+0x3ae4], R20 ;  /* 0x003ae41401007387 */ /* 0x0001e80000100800 */
[----:B------:R1:W-:Y:S04]  /*59430*/  STL [R1+0x3ae0], R21 ;  /* 0x003ae01501007387 */ /* 0x0003e80000100800 */
[----:B------:R3:W-:Y:S04]  /*59440*/  STL [R1+0x3adc], R22 ;  /* 0x003adc1601007387 */ /* 0x0007e80000100800 */
[----:B------:R3:W-:Y:S04]  /*59450*/  STL [R1+0x3ad8], R23 ;  /* 0x003ad81701007387 */ /* 0x0007e80000100800 */
[----:B0-----:R-:W2:Y:S04]  /*59460*/  LDL.LU R20, [R1+0x540] ;  /* 0x0005400001147983 */ /* 0x001ea80000300800 */
[----:B-1----:R-:W2:Y:S04]  /*59470*/  LDL.LU R21, [R1+0x544] ;  /* 0x0005440001157983 */ /* 0x002ea80000300800 */
[----:B---3--:R-:W2:Y:S04]  /*59480*/  LDL.LU R22, [R1+0x548] ;  /* 0x0005480001167983 */ /* 0x008ea80000300800 */
[----:B------:R-:W2:Y:S01]  /*59490*/  LDL.LU R23, [R1+0x54c] ;  /* 0x00054c0001177983 */ /* 0x000ea20000300800 */
[----:B------:R-:W-:-:S02]  /*594a0*/  IMAD.MOV.U32 R4, RZ, RZ, R26 ;  /* 0x000000ffff047224 */ /* 0x000fc400078e001a */
[----:B------:R-:W-:Y:S02]  /*594b0*/  IMAD.MOV.U32 R5, RZ, RZ, R3 ;  /* 0x000000ffff057224 */ /* 0x000fe400078e0003 */
[----:B------:R-:W-:Y:S02]  /*594c0*/  IMAD.MOV.U32 R12, RZ, RZ, R28 ;  /* 0x000000ffff0c7224 */ /* 0x000fe400078e001c */
[----:B------:R-:W-:-:S03]  /*594d0*/  IMAD.MOV.U32 R13, RZ, RZ, R27 ;  /* 0x000000ffff0d7224 */ /* 0x000fc600078e001b */
[C---:B--2---:R-:W-:Y:S06]  /*594e0*/  HMMA.16816.F32 R20, R16.reuse, R4, R20 ;  /* 0x000000041014723c */ /* 0x044fec0000001814 */
[----:B----4-:R-:W-:Y:S01]  /*594f0*/  HMMA.16816.F32 R4, R16, R12, R8 ;  /* 0x0000000c1004723c */ /* 0x010fe20000001808 */
[----:B------:R-:W0:-:S15]  /*59500*/  LDSM.16.MT88.4 R8, [R29+UR4+0x8100] ;  /* 0x008100041d08783b */ /* 0x000e1e0008004200 */
[----:B------:R-:W-:-:S01]  /*59510*/  NOP ;  /* 0x0000000000007918 */ /* 0x000fc20000000000 */
[----:B------:R1:W-:Y:S04]  /*59520*/  STL.64 [R1+0x540], R20 ;  /* 0x0005401401007387 */ /* 0x0003e80000100a00 */
[----:B------:R-:W-:Y:S04]  /*59530*/  STL.64 [R1+0x548], R22 ;  /* 0x0005481601007387 */ /* 0x000fe80000100a00 */
[----:B-1----:R-:W2:Y:S04]  /*59540*/  LDL.64 R20, [R1+0xc0] ;  /* 0x0000c00001147983 */ /* 0x002ea80000100a00 */
[----:B------:R-:W3:Y:S04]  /*59550*/  LDL.LU R12, [R1+0x1540] ;  /* 0x00154000010c7983 */ /* 0x000ee80000300800 */
[----:B------:R-:W-:Y:S04]  /*59560*/  STL.64 [R1+0x530], R4 ;  /* 0x0005300401007387 */ /* 0x000fe80000100a00 */
[----:B------:R-:W-:Y:S04]  /*59570*/  STL.64 [R1+0x538], R6 ;  /* 0x0005380601007387 */ /* 0x000fe80000100a00 */
[----:B------:R-:W3:Y:S04]  /*59580*/  LDL.LU R13, [R1+0x1544] ;  /* 0x00154400010d7983 */ /* 0x000ee80000300800 */
[----:B------:R-:W4:Y:S04]  /*59590*/  LDL.LU R14, [R1+0x1548] ;  /* 0x00154800010e7983 */ /* 0x000f280000300800 */
[----:B------:R-:W4:Y:S04]  /*595a0*/  LDL.LU R15, [R1+0x154c] ;  /* 0x00154c00010f7983 */ /* 0x000f280000300800 */
[----:B----4-:R-:W-:Y:S04]  /*595b0*/  STL.64 [R1+0x4d18], R14 ;  /* 0x004d180e01007387 */ /* 0x010fe80000100a00 */
[----:B---3--:R1:W-:Y:S04]  /*595c0*/  STL.64 [R1+0x4d10], R12 ;  /* 0x004d100c01007387 */ /* 0x0083e80000100a00 */
[----:B-1----:R-:W3:Y:S04]  /*595d0*/  LDL.64 R12, [R1+0x90] ;  /* 0x00009000010c7983 */ /* 0x002ee80000100a00 */
[----:B---3--:R1:W-:Y:S04]  /*595e0*/  STL.64 [R1+0x4d20], R12 ;  /* 0x004d200c01007387 */ /* 0x0083e80000100a00 */
[----:B-1----:R-:W3:Y:S04]  /*595f0*/  LDL.LU R12, [R1+0x1560] ;  /* 0x00156000010c7983 */ /* 0x002ee80000300800 */
[----:B------:R-:W3:Y:S04]  /*59600*/  LDL.LU R13, [R1+0x1564] ;  /* 0x00156400010d7983 */ /* 0x000ee80000300800 */
[----:B------:R-:W4:Y:S04]  /*59610*/  LDL.LU R14, [R1+0x1568] ;  /* 0x00156800010e7983 */ /* 0x000f280000300800 */
[----:B------:R-:W4:Y:S04]  /*59620*/  LDL.LU R15, [R1+0x156c] ;  /* 0x00156c00010f7983 */ /* 0x000f280000300800 */
[----:B----4-:R-:W-:Y:S04]  /*59630*/  STL.64 [R1+0x4d30], R14 ;  /* 0x004d300e01007387 */ /* 0x010fe80000100a00 */
[----:B---3--:R1:W-:Y:S02]  /*59640*/  STL.64 [R1+0x4d28], R12 ;  /* 0x004d280c01007387 */ /* 0x0083e40000100a00 */
[----:B-1----:R-:W-:-:S02]  /*59650*/  IMAD.MOV.U32 R12, RZ, RZ, R2 ;  /* 0x000000ffff0c7224 */ /* 0x002fc400078e0002 */
[----:B------:R-:W-:-:S05]  /*59660*/  IMAD.MOV.U32 R13, RZ, RZ, R0 ;  /* 0x000000ffff0d7224 */ /* 0x000fca00078e0000 */
[----:B------:R1:W-:Y:S04]  /*59670*/  STL.64 [R1+0x4d40], R12 ;  /* 0x004d400c01007387 */ /* 0x0003e80000100a00 */
[----:B-1----:R-:W3:Y:S04]  /*59680*/  LDL.LU R12, [R1+0x1580] ;  /* 0x00158000010c7983 */ /* 0x002ee80000300800 */
[----:B------:R-:W3:Y:S04]  /*59690*/  LDL.LU R13, [R1+0x1584] ;  /* 0x00158400010d7983 */ /* 0x000ee80000300800 */
[----:B------:R-:W3:Y:S04]  /*596a0*/  LDL.LU R14, [R1+0x1588] ;  /* 0x00158800010e7983 */ /* 0x000ee80000300800 */
[----:B------:R-:W3:Y:S04]  /*596b0*/  LDL.LU R15, [R1+0x158c] ;  /* 0x00158c00010f7983 */ /* 0x000ee80000300800 */
[----:B------:R-:W4:Y:S01]  /*596c0*/  LDL.64 R4, [R1+0x80] ;  /* 0x0000800001047983 */ /* 0x000f220000100a00 */
[----:B--2---:R-:W-:-:S02]  /*596d0*/  IMAD.MOV.U32 R26, RZ, RZ, R20 ;  /* 0x000000ffff1a7224 */ /* 0x004fc400078e0014 */
[----:B------:R-:W-:Y:S01]  /*596e0*/  IMAD.MOV.U32 R27, RZ, RZ, R21 ;  /* 0x000000ffff1b7224 */ /* 0x000fe200078e0015 */
[----:B---3--:R-:W-:Y:S01]  /*596f0*/  HMMA.16816.F32 R12, R16, R20, R12 ;  /* 0x00000014100c723c */ /* 0x008fe2000000180c */
[----:B----4-:R1:W-:Y:S04]  /*59700*/  STL.64 [R1+0x4d38], R4 ;  /* 0x004d380401007387 */ /* 0x0103e80000100a00 */
[----:B-1----:R-:W2:Y:S04]  /*59710*/  LDL.LU R4, [R1+0x1570] ;  /* 0x0015700001047983 */ /* 0x002ea80000300800 */
[----:B------:R-:W2:Y:S04]  /*59720*/  LDL.LU R5, [R1+0x1574] ;  /* 0x0015740001057983 */ /* 0x000ea80000300800 */
[----:B------:R-:W2:Y:S04]  /*59730*/  LDL.LU R6, [R1+0x1578] ;  /* 0x0015780001067983 */ /* 0x000ea80000300800 */
[----:B------:R-:W2:Y:S04]  /*59740*/  LDL.LU R7, [R1+0x157c] ;  /* 0x00157c0001077983 */ /* 0x000ea80000300800 */
[----:B0-----:R-:W-:Y:S04]  /*59750*/  STL.64 [R1+0x4b08], R10 ;  /* 0x004b080a01007387 */ /* 0x001fe80000100a00 */
[----:B------:R0:W-:Y:S01]  /*59760*/  STL.64 [R1+0x4b00], R8 ;  /* 0x004b000801007387 */ /* 0x0001e20000100a00 */
[----:B------:R-:W-:-:S02]  /*59770*/  IMAD.MOV.U32 R20, RZ, RZ, R12 ;  /* 0x000000ffff147224 */ /* 0x000fc400078e000c */
[----:B------:R-:W-:Y:S01]  /*59780*/  IMAD.MOV.U32 R21, RZ, RZ, R13 ;  /* 0x000000ffff157224 */ /* 0x000fe200078e000d */
[----:B0-----:R-:W3:Y:S04]  /*59790*/  LDL.LU R8, [R1+0x1550] ;  /* 0x0015500001087983 */ /* 0x001ee80000300800 */
[----:B------:R-:W3:Y:S04]  /*597a0*/  LDL.LU R9, [R1+0x1554] ;  /* 0x0015540001097983 */ /* 0x000ee80000300800 */
[----:B------:R-:W3:Y:S04]  /*597b0*/  LDL.LU R10, [R1+0x1558] ;  /* 0x00155800010a7983 */ /* 0x000ee80000300800 */
[----:B------:R-:W3:Y:S04]  /*597c0*/  LDL.LU R11, [R1+0x155c] ;  /* 0x00155c00010b7983 */ /* 0x000ee80000300800 */
[----:B------:R-:W2:Y:S01]  /*597d0*/  LDL.LU.64 R12, [R1+0x4d40] ;  /* 0x004d4000010c7983 */ /* 0x000ea20000300a00 */
[----:B------:R-:W-:-:S02]  /*597e0*/  IMAD.MOV.U32 R22, RZ, RZ, R14 ;  /* 0x000000ffff167224 */ /* 0x000fc400078e000e */
[----:B------:R-:W-:Y:S01]  /*597f0*/  IMAD.MOV.U32 R23, RZ, RZ, R15 ;  /* 0x000000ffff177224 */ /* 0x000fe200078e000f */
[----:B------:R-:W-:Y:S04]  /*59800*/  STL.64 [R1+0x4c80], R26 ;  /* 0x004c801a01007387 */ /* 0x000fe80000100a00 */
[----:B------:R0:W-:Y:S04]  /*59810*/  STL.64 [R1+0x4c78], R24 ;  /* 0x004c781801007387 */ /* 0x0001e80000100a00 */
[----:B0-----:R-:W4:Y:S04]  /*59820*/  LDL.64 R24, [R1+0x70] ;  /* 0x0000700001187983 */ /* 0x001f280000100a00 */
[----:B------:R-:W-:Y:S04]  /*59830*/  STL [R1+0x3af4], R20 ;  /* 0x003af41401007387 */ /* 0x000fe80000100800 */
[----:B------:R0:W-:Y:S04]  /*59840*/  STL [R1+0x3af0], R21 ;  /* 0x003af01501007387 */ /* 0x0001e80000100800 */
[----:B------:R-:W-:Y:S04]  /*59850*/  STL [R1+0x3aec], R22 ;  /* 0x003aec1601007387 */ /* 0x000fe80000100800 */
[----:B------:R-:W-:Y:S04]  /*59860*/  STL [R1+0x3ae8], R23 ;  /* 0x003ae81701007387 */ /* 0x000fe80000100800 */
[----:B0-----:R-:W3:Y:S01]  /*59870*/  LDL.64 R20, [R1+0xa0] ;  /* 0x0000a00001147983 */ /* 0x001ee20000100a00 */
[----:B--2---:R-:W-:Y:S03]  /*59880*/  HMMA.16816.F32 R12, R16, R12, R4 ;  /* 0x0000000c100c723c */ /* 0x004fe60000001804 */
[----:B------:R-:W2:-:S15]  /*59890*/  LDL.LU.64 R4, [R1+0x4d38] ;  /* 0x004d380001047983 */ /* 0x000e9e0000300a00 */
[----:B------:R-:W-:-:S05]  /*598a0*/  NOP ;  /* 0x0000000000007918 */ /* 0x000fca0000000000 */
[----:B------:R-:W-:Y:S04]  /*598b0*/  STL.64 [R1+0x1060], R12 ;  /* 0x0010600c01007387 */ /* 0x000fe80000100a00 */
[----:B------:R0:W-:Y:S04]  /*598c0*/  STL.64 [R1+0x1068], R14 ;  /* 0x0010680e01007387 */ /* 0x0001e80000100a00 */
[----:B0-----:R-:W4:Y:S04]  /*598d0*/  LDL.LU.64 R14, [R1+0x4d30] ;  /* 0x004d3000010e7983 */ /* 0x001f280000300a00 */
[----:B------:R-:W4:Y:S01]  /*598e0*/  LDL.LU.64 R12, [R1+0x4d28] ;  /* 0x004d2800010c7983 */ /* 0x000f220000300a00 */
[----:B---3--:R-:W-:Y:S01]  /*598f0*/  IMAD.MOV.U32 R0, RZ, RZ, R21 ;  /* 0x000000ffff007224 */ /* 0x008fe200078e0015 */
[----:B----4-:R-:W-:-:S15]  /*59900*/  HMMA.16816.F32 R12, R16, R20, R12 ;  /* 0x00000014100c723c */ /* 0x010fde000000180c */
[----:B------:R-:W-:-:S08]  /*59910*/  NOP ;  /* 0x0000000000007918 */ /* 0x000fd00000000000 */
[----:B------:R0:W-:Y:S01]  /*59920*/  STL [R1+0x105c], R15 ;  /* 0x00105c0f01007387 */ /* 0x0001e20000100800 */
[----:B------:R-:W-:Y:S02]  /*59930*/  IMAD.MOV.U32 R21, RZ, RZ, R12 ;  /* 0x000000ffff157224 */ /* 0x000fe400078e000c */
[----:B------:R-:W-:Y:S02]  /*59940*/  IMAD.MOV.U32 R22, RZ, RZ, R13 ;  /* 0x000000ffff167224 */ /* 0x000fe400078e000d */
[----:B------:R-:W3:Y:S01]  /*59950*/  LDL.LU.64 R12, [R1+0x4d20] ;  /* 0x004d2000010c7983 */ /* 0x000ee20000300a00 */
[----:B------:R-:W-:Y:S02]  /*59960*/  IMAD.MOV.U32 R2, RZ, RZ, R20 ;  /* 0x000000ffff027224 */ /* 0x000fe400078e0014 */
[----:B------:R-:W-:Y:S01]  /*59970*/  IMAD.MOV.U32 R23, RZ, RZ, R14 ;  /* 0x000000ffff177224 */ /* 0x000fe200078e000e */
[----:B------:R-:W-:Y:S04]  /*59980*/  STL [R1+0x4c1c], R0 ;  /* 0x004c1c0001007387 */ /* 0x000fe80000100800 */
[----:B------:R-:W-:Y:S04]  /*59990*/  STL [R1+0x4c18], R2 ;  /* 0x004c180201007387 */ /* 0x000fe80000100800 */
[----:B------:R-:W-:Y:S04]  /*599a0*/  STL [R1+0x3afc], R22 ;  /* 0x003afc1601007387 */ /* 0x000fe80000100800 */
[----:B------:R-:W-:Y:S01]  /*599b0*/  STL [R1+0x3af8], R23 ;  /* 0x003af81701007387 */ /* 0x000fe20000100800 */
[----:B---3--:R-:W-:Y:S06]  /*599c0*/  HMMA.16816.F32 R8, R16, R12, R8 ;  /* 0x0000000c1008723c */ /* 0x008fec0000001808 */
[----:B------:R-:W-:-:S15]  /*599d0*/  IMAD.MOV.U32 R3, RZ, RZ, R13 ;  /* 0x000000ffff037224 */ /* 0x000fde00078e000d */
[----:B------:R-:W-:-:S02]  /*599e0*/  NOP ;  /* 0x0000000000007918 */ /* 0x000fc40000000000 */
[----:B------:R1:W-:Y:S04]  /*599f0*/  STL.64 [R1+0x1040], R8 ;  /* 0x0010400801007387 */ /* 0x0003e80000100a00 */
[----:B------:R-:W-:Y:S04]  /*59a00*/  STL.64 [R1+0x1048], R10 ;  /* 0x0010480a01007387 */ /* 0x000fe80000100a00 */
[----:B0-----:R-:W2:Y:S01]  /*59a10*/  LDL.LU.64 R14, [R1+0x4d18] ;  /* 0x004d1800010e7983 */ /* 0x001ea20000300a00 */
[----:B-1----:R-:W-:-:S03]  /*59a20*/  IMAD.MOV.U32 R8, RZ, RZ, R12 ;  /* 0x000000ffff087224 */ /* 0x002fc600078e000c */
[----:B------:R-:W2:Y:S04]  /*59a30*/  LDL.LU.64 R12, [R1+0x4d10] ;  /* 0x004d1000010c7983 */ /* 0x000ea80000300a00 */
[----:B------:R-:W-:Y:S04]  /*59a40*/  STL [R1+0x4c24], R3 ;  /* 0x004c240301007387 */ /* 0x000fe80000100800 */
[----:B------:R-:W-:Y:S04]  /*59a50*/  STL [R1+0x4c20], R8 ;  /* 0x004c200801007387 */ /* 0x000fe80000100800 */
[----:B------:R-:W3:Y:S01]  /*59a60*/  LDL.LU.64 R6, [R1+0x4d08] ;  /* 0x004d080001067983 */ /* 0x000ee20000300a00 */
[----:B--2---:R-:W-:-:S15]  /*59a70*/  HMMA.16816.F32 R12, R16, R4, R12 ;  /* 0x00000004100c723c */ /* 0x004fde000000180c */
[----:B------:R-:W-:-:S08]  /*59a80*/  NOP ;  /* 0x0000000000007918 */ /* 0x000fd00000000000 */
[----:B------:R0:W-:Y:S01]  /*59a90*/  STL [R1+0x1038], R14 ;  /* 0x0010380e01007387 */ /* 0x0001e20000100800 */
[----:B------:R-:W-:Y:S02]  /*59aa0*/  IMAD.MOV.U32 R22, RZ, RZ, R12 ;  /* 0x000000ffff167224 */ /* 0x000fe400078e000c */
[----:B------:R-:W-:Y:S02]  /*59ab0*/  IMAD.MOV.U32 R23, RZ, RZ, R13 ;  /* 0x000000ffff177224 */ /* 0x000fe400078e000d */
[----:B------:R-:W-:Y:S02]  /*59ac0*/  IMAD.MOV.U32 R20, RZ, RZ, R15 ;  /* 0x000000ffff147224 */ /* 0x000fe400078e000f */
[----:B0-----:R-:W2:Y:S04]  /*59ad0*/  LDL.LU.64 R14, [R1+0x4d00] ;  /* 0x004d0000010e7983 */ /* 0x001ea80000300a00 */
[----:B------:R-:W4:Y:S04]  /*59ae0*/  LDL.LU.64 R12, [R1+0x4cf8] ;  /* 0x004cf800010c7983 */ /* 0x000f280000300a00 */
[----:B------:R0:W-:Y:S04]  /*59af0*/  STL.64 [R1+0x3b08], R22 ;  /* 0x003b081601007387 */ /* 0x0001e80000100a00 */
[----:B------:R4:W-:Y:S04]  /*59b00*/  STL.64 [R1+0x3b00], R20 ;  /* 0x003b001401007387 */ /* 0x0009e80000100a00 */
[----:B0-----:R-:W3:Y:S04]  /*59b10*/  LDL R22, [R1+0x18] ;  /* 0x0000180001167983 */ /* 0x001ee80000100800 */
[----:B------:R-:W3:Y:S01]  /*59b20*/  LDL R23, [R1+0x1c] ;  /* 0x00001c0001177983 */ /* 0x000ee20000100800 */
[----:B----4-:R-:W-:-:S02]  /*59b30*/  IMAD.MOV.U32 R20, RZ, RZ, R13 ;  /* 0x000000ffff147224 */ /* 0x010fc400078e000d */
[----:B------:R-:W-:Y:S01]  /*59b40*/  IMAD.MOV.U32 R21, RZ, RZ, R12 ;  /* 0x000000ffff157224 */ /* 0x000fe200078e000c */
[----:B---3--:R-:W-:Y:S04]  /*59b50*/  STL.64 [R1+0x4c90], R22 ;  /* 0x004c901601007387 */ /* 0x008fe80000100a00 */
[----:B------:R0:W-:Y:S04]  /*59b60*/  STL.64 [R1+0x4c88], R20 ;  /* 0x004c881401007387 */ /* 0x0001e80000100a00 */
[----:B0-----:R-:W3:Y:S04]  /*59b70*/  LDL.LU R20, [R1+0x1530] ;  /* 0x0015300001147983 */ /* 0x001ee80000300800 */
[----:B------:R-:W3:Y:S04]  /*59b80*/  LDL.LU R21, [R1+0x1534] ;  /* 0x0015340001157983 */ /* 0x000ee80000300800 */
[----:B------:R-:W3:Y:S04]  /*59b90*/  LDL.LU R22, [R1+0x1538] ;  /* 0x0015380001167983 */ /* 0x000ee80000300800 */
[----:B------:R-:W3:Y:S01]  /*59ba0*/  LDL.LU R23, [R1+0x153c] ;  /* 0x00153c0001177983 */ /* 0x000ee20000300800 */
[----:B------:R-:W-:-:S02]  /*59bb0*/  IMAD.MOV.U32 R10, RZ, RZ, R4 ;  /* 0x000000ffff0a7224 */ /* 0x000fc400078e0004 */
[----:B------:R-:W-:Y:S02]  /*59bc0*/  IMAD.MOV.U32 R11, RZ, RZ, R25 ;  /* 0x000000ffff0b7224 */ /* 0x000fe400078e0019 */
[----:B------:R-:W-:Y:S01]  /*59bd0*/  IMAD.MOV.U32 R9, RZ, RZ, R5 ;  /* 0x000000ffff097224 */ /* 0x000fe200078e0005 */
[----:B---3--:R-:W-:-:S15]  /*59be0*/  HMMA.16816.F32 R20, R16, R24, R20 ;  /* 0x000000181014723c */ /* 0x008fde0000001814 */
[----:B------:R-:W-:-:S08]  /*59bf0*/  NOP ;  /* 0x0000000000007918 */ /* 0x000fd00000000000 */
[----:B------:R-:W-:Y:S04]  /*59c00*/  STL.64 [R1+0x1020], R20 ;  /* 0x0010201401007387 */ /* 0x000fe80000100a00 */
[----:B------:R-:W-:Y:S04]  /*59c10*/  STL.64 [R1+0x1028], R22 ;  /* 0x0010281601007387 */ /* 0x000fe80000100a00 */
[----:B------:R-:W3:Y:S04]  /*59c20*/  LDL.64 R12, [R1+0x60] ;  /* 0x00006000010c7983 */ /* 0x000ee80000100a00 */
[----:B------:R-:W-:Y:S04]  /*59c30*/  STL.64 [R1+0x4cd8], R10 ;  /* 0x004cd80a01007387 */ /* 0x000fe80000100a00 */
[----:B------:R0:W-:Y:S04]  /*59c40*/  STL [R1+0x4cd0], R9 ;  /* 0x004cd00901007387 */ /* 0x0001e80000100800 */
[----:B------:R-:W4:Y:S04]  /*59c50*/  LDL.LU R8, [R1+0x1510] ;  /* 0x0015100001087983 */ /* 0x000f280000300800 */
[----:B0-----:R-:W4:Y:S04]  /*59c60*/  LDL.LU R9, [R1+0x1514] ;  /* 0x0015140001097983 */ /* 0x001f280000300800 */
[----:B------:R-:W2:Y:S04]  /*59c70*/  LDL.LU R10, [R1+0x1518] ;  /* 0x00151800010a7983 */ /* 0x000ea80000300800 */
[----:B------:R-:W2:Y:S01]  /*59c80*/  LDL.LU R11, [R1+0x151c] ;  /* 0x00151c00010b7983 */ /* 0x000ea20000300800 */
[----:B------:R-:W-:-:S03]  /*59c90*/  IMAD.MOV.U32 R28, RZ, RZ, R24 ;  /* 0x000000ffff1c7224 */ /* 0x000fc600078e0018 */
[----:B--2---:R-:W-:Y:S04]  /*59ca0*/  STL.64 [R1+0x4cf0], R10 ;  /* 0x004cf00a01007387 */ /* 0x004fe80000100a00 */
[----:B----4-:R0:W-:Y:S04]  /*59cb0*/  STL.64 [R1+0x4ce8], R8 ;  /* 0x004ce80801007387 */ /* 0x0101e80000100a00 */
        /* <DEDUP_REMOVED lines=8> */
[----:B------:R-:W-:-:S02]  /*59d40*/  IMAD.MOV.U32 R20, RZ, RZ, R15 ;  /* 0x000000ffff147224 */ /* 0x000fc400078e000f */
[----:B------:R-:W-:Y:S01]  /*59d50*/  IMAD.MOV.U32 R21, RZ, RZ, R14 ;  /* 0x000000ffff157224 */ /* 0x000fe200078e000e */
[----:B----4-:R-:W-:Y:S04]  /*59d60*/  STL.64 [R1+0x4ca0], R26 ;  /* 0x004ca01a01007387 */ /* 0x010fe80000100a00 */
[----:B--2---:R-:W-:Y:S04]  /*59d70*/  STL.64 [R1+0x4c98], R24 ;  /* 0x004c981801007387 */ /* 0x004fe80000100a00 */
[----:B------:R0:W-:Y:S02]  /*59d80*/  STL.64 [R1+0x4ca8], R20 ;  /* 0x004ca81401007387 */ /* 0x0001e40000100a00 */
[----:B0-----:R-:W-:-:S02]  /*59d90*/  IMAD.MOV.U32 R20, RZ, RZ, R7 ;  /* 0x000000ffff147224 */ /* 0x001fc400078e0007 */
[----:B------:R-:W-:-:S05]  /*59da0*/  IMAD.MOV.U32 R21, RZ, RZ, R6 ;  /* 0x000000ffff157224 */ /* 0x000fca00078e0006 */
[----:B------:R0:W-:Y:S04]  /*59db0*/  STL.64 [R1+0x4cc0], R20 ;  /* 0x004cc01401007387 */ /* 0x0001e80000100a00 */
[----:B------:R-:W2:Y:S04]  /*59dc0*/  LDL.LU R24, [R1+0x14e0] ;  /* 0x0014e00001187983 */ /* 0x000ea80000300800 */
[----:B------:R-:W2:Y:S04]  /*59dd0*/  LDL.LU R25, [R1+0x14e4] ;  /* 0x0014e40001197983 */ /* 0x000ea80000300800 */
[----:B------:R-:W4:Y:S04]  /*59de0*/  LDL.LU R26, [R1+0x14e8] ;  /* 0x0014e800011a7983 */ /* 0x000f280000300800 */
[----:B------:R-:W4:Y:S01]  /*59df0*/  LDL.LU R27, [R1+0x14ec] ;  /* 0x0014ec00011b7983 */ /* 0x000f220000300800 */
[----:B---3--:R-:W-:Y:S03]  /*59e00*/  HMMA.16816.F32 R8, R16, R12, R8 ;  /* 0x0000000c1008723c */ /* 0x008fe60000001808 */
[----:B------:R-:W3:Y:S04]  /*59e10*/  LDL.LU R4, [R1+0x1500] ;  /* 0x0015000001047983 */ /* 0x000ee80000300800 */
[----:B------:R-:W3:Y:S04]  /*59e20*/  LDL.LU R5, [R1+0x1504] ;  /* 0x0015040001057983 */ /* 0x000ee80000300800 */
[----:B------:R-:W3:Y:S04]  /*59e30*/  LDL.LU R6, [R1+0x1508] ;  /* 0x0015080001067983 */ /* 0x000ee80000300800 */
[----:B------:R-:W3:Y:S04]  /*59e40*/  LDL.LU R7, [R1+0x150c] ;  /* 0x00150c0001077983 */ /* 0x000ee80000300800 */
[----:B0-----:R-:W3:Y:S01]  /*59e50*/  LDL.64 R20, [R1+0x40] ;  /* 0x0000400001147983 */ /* 0x001ee20000100a00 */
[----:B------:R-:W-:-:S02]  /*59e60*/  IMAD.MOV.U32 R0, RZ, RZ, R12 ;  /* 0x000000ffff007224 */ /* 0x000fc400078e000c */
[----:B------:R-:W-:Y:S01]  /*59e70*/  IMAD.MOV.U32 R2, RZ, RZ, R13 ;  /* 0x000000ffff027224 */ /* 0x000fe200078e000d */
        /* <DEDUP_REMOVED lines=14> */
[----:B------:R-:W-:Y:S04]  /*59f60*/  STL.64 [R1+0x1000], R8 ;  /* 0x0010000801007387 */ /* 0x000fe80000100a00 */
[----:B------:R0:W-:Y:S04]  /*59f70*/  STL.64 [R1+0x1008], R10 ;  /* 0x0010080a01007387 */ /* 0x0001e80000100a00 */
[----:B0-----:R-:W4:Y:S04]  /*59f80*/  LDL.LU.64 R10, [R1+0x4cd8] ;  /* 0x004cd800010a7983 */ /* 0x001f280000300a00 */
[----:B------:R-:W2:Y:S01]  /*59f90*/  LDL.LU R9, [R1+0x4cd0] ;  /* 0x004cd00001097983 */ /* 0x000ea20000300800 */
[----:B------:R-:W-:-:S03]  /*59fa0*/  IMAD.MOV.U32 R8, RZ, RZ, R13 ;  /* 0x000000ffff087224 */ /* 0x000fc600078e000d */
[----:B------:R-:W4:Y:S04]  /*59fb0*/  LDL.LU R12, [R1+0x520] ;  /* 0x00052000010c7983 */ /* 0x000f280000300800 */
[----:B------:R-:W4:Y:S04]  /*59fc0*/  LDL.LU R13, [R1+0x524] ;  /* 0x00052400010d7983 */ /* 0x000f280000300800 */
[----:B------:R-:W2:Y:S04]  /*59fd0*/  LDL.LU R14, [R1+0x528] ;  /* 0x00052800010e7983 */ /* 0x000ea80000300800 */
[----:B------:R-:W2:Y:S01]  /*59fe0*/  LDL.LU R15, [R1+0x52c] ;  /* 0x00052c00010f7983 */ /* 0x000ea20000300800 */
[----:B---3--:R-:W-:Y:S03]  /*59ff0*/  HMMA.16816.F32 R4, R16, R20, R4 ;  /* 0x000000141004723c */ /* 0x008fe60000001804 */
[----:B--2---:R-:W-:Y:S04]  /*5a000*/  STL.64 [R1+0x4c68], R14 ;  /* 0x004c680e01007387 */ /* 0x004fe80000100a00 */
[----:B----4-:R0:W-:Y:S04]  /*5a010*/  STL.64 [R1+0x4c60], R12 ;  /* 0x004c600c01007387 */ /* 0x0101e80000100a00 */
        /* <DEDUP_REMOVED lines=12> */
[----:B0-----:R-:W3:Y:S04]  /*5a0e0*/  LDL R8, [R1+0xe0] ;  /* 0x0000e00001087983 */ /* 0x001ee80000100800 */
[----:B------:R-:W3:Y:S04]  /*5a0f0*/  LDL R9, [R1+0xe4] ;  /* 0x0000e40001097983 */ /* 0x000ee80000100800 */
[----:B------:R0:W-:Y:S04]  /*5a100*/  STL.64 [R1+0xff0], R4 ;  /* 0x000ff00401007387 */ /* 0x0001e80000100a00 */
[----:B------:R1:W-:Y:S04]  /*5a110*/  STL.64 [R1+0xff8], R6 ;  /* 0x000ff80601007387 */ /* 0x0003e80000100a00 */
[----:B0-----:R-:W4:Y:S01]  /*5a120*/  LDL.LU.64 R4, [R1+0x4cc8] ;  /* 0x004cc80001047983 */ /* 0x001f220000300a00 */
[----:B-1----:R-:W-:-:S02]  /*5a130*/  IMAD.MOV.U32 R7, RZ, RZ, R20 ;  /* 0x000000ffff077224 */ /* 0x002fc400078e0014 */
        /* <DEDUP_REMOVED lines=16> */
[----:B------:R-:W2:Y:S02]  /*5a240*/  LDL.LU.64 R20, [R1+0x4c88] ;  /* 0x004c880001147983 */ /* 0x000ea40000300a00 */
[----:B--2---:R-:W-:-:S15]  /*5a250*/  HMMA.16816.F32 R24, R16, R20, R24 ;  /* 0x000000141018723c */ /* 0x004fde0000001818 */
[----:B------:R-:W-:-:S08]  /*5a260*/  NOP ;  /* 0x0000000000007918 */ /* 0x000fd00000000000 */
[----:B------:R-:W-:Y:S04]  /*5a270*/  STL.64 [R1+0xfc0], R24 ;  /* 0x000fc01801007387 */ /* 0x000fe80000100a00 */
[----:B------:R0:W-:Y:S04]  /*5a280*/  STL.64 [R1+0xfc8], R26 ;  /* 0x000fc81a01007387 */ /* 0x0001e80000100a00 */
[----:B0-----:R-:W2:Y:S04]  /*5a290*/  LDL.LU.64 R26, [R1+0x4c80] ;  /* 0x004c8000011a7983 */ /* 0x001ea80000300a00 */
[----:B------:R-:W4:Y:S04]  /*5a2a0*/  LDL.LU.64 R24, [R1+0x4c78] ;  /* 0x004c780001187983 */ /* 0x000f280000300a00 */
[----:B---3--:R-:W-:Y:S04]  /*5a2b0*/  STL.64 [R1+0x4b38], R22 ;  /* 0x004b381601007387 */ /* 0x008fe80000100a00 */
[----:B------:R2:W-:Y:S01]  /*5a2c0*/  STL.64 [R1+0x4b30], R20 ;  /* 0x004b301401007387 */ /* 0x0005e20000100a00 */
[----:B----4-:R-:W-:Y:S01]  /*5a2d0*/  HMMA.16816.F32 R12, R16, R24, R12 ;  /* 0x00000018100c723c */ /* 0x010fe2000000180c */
[----:B--2---:R-:W-:-:S02]  /*5a2e0*/  IMAD.MOV.U32 R20, RZ, RZ, R26 ;  /* 0x000000ffff147224 */ /* 0x004fc400078e001a */
[----:B------:R-:W-:Y:S01]  /*5a2f0*/  IMAD.MOV.U32 R21, RZ, RZ, R27 ;  /* 0x000000ffff157224 */ /* 0x000fe200078e001b */
[----:B------:R-:W2:Y:S04]  /*5a300*/  LDL.LU R26, [R1+0x4c74] ;  /* 0x004c7400011a7983 */ /* 0x000ea80000300800 */
[----:B------:R-:W2:Y:S04]  /*5a310*/  LDL.LU R27, [R1+0x4c70] ;  /* 0x004c7000011b7983 */ /* 0x000ea80000300800 */
[----:B------:R0:W-:Y:S04]  /*5a320*/  STL.64 [R1+0x4c48], R20 ;  /* 0x004c481401007387 */ /* 0x0001e80000100a00 */
[----:B0-----:R-:W3:Y:S04]  /*5a330*/  LDL.LU R20, [R1+0x4d0] ;  /* 0x0004d00001147983 */ /* 0x001ee80000300800 */
[----:B------:R-:W3:Y:S04]  /*5a340*/  LDL.LU R21, [R1+0x4d4] ;  /* 0x0004d40001157983 */ /* 0x000ee80000300800 */
[----:B------:R-:W3:Y:S04]  /*5a350*/  LDL.LU R22, [R1+0x4d8] ;  /* 0x0004d80001167983 */ /* 0x000ee80000300800 */
[----:B------:R-:W3:Y:S04]  /*5a360*/  LDL.LU R23, [R1+0x4dc] ;  /* 0x0004dc0001177983 */ /* 0x000ee80000300800 */
[----:B------:R-:W-:Y:S04]  /*5a370*/  STL.64 [R1+0xfb0], R12 ;  /* 0x000fb00c01007387 */ /* 0x000fe80000100a00 */
[----:B------:R0:W-:Y:S04]  /*5a380*/  STL.64 [R1+0xfb8], R14 ;  /* 0x000fb80e01007387 */ /* 0x0001e80000100a00 */
[----:B0-----:R-:W4:Y:S04]  /*5a390*/  LDL.LU.64 R14, [R1+0x4c68] ;  /* 0x004c6800010e7983 */ /* 0x001f280000300a00 */
[----:B------:R-:W4:Y:S04]  /*5a3a0*/  LDL.LU.64 R12, [R1+0x4c60] ;  /* 0x004c6000010c7983 */ /* 0x000f280000300a00 */
[----:B--2---:R-:W-:Y:S04]  /*5a3b0*/  STL.64 [R1+0x4b28], R26 ;  /* 0x004b281a01007387 */ /* 0x004fe80000100a00 */
[----:B------:R0:W-:Y:S04]  /*5a3c0*/  STL.64 [R1+0x4b20], R24 ;  /* 0x004b201801007387 */ /* 0x0001e80000100a00 */
[----:B0-----:R-:W2:Y:S04]  /*5a3d0*/  LDL.LU R24, [R1+0xed0] ;  /* 0x000ed00001187983 */ /* 0x001ea80000300800 */
[----:B------:R-:W2:Y:S04]  /*5a3e0*/  LDL.LU R25, [R1+0xed4] ;  /* 0x000ed40001197983 */ /* 0x000ea80000300800 */
[----:B------:R-:W2:Y:S04]  /*5a3f0*/  LDL.LU R26, [R1+0xed8] ;  /* 0x000ed800011a7983 */ /* 0x000ea80000300800 */
[----:B------:R-:W2:Y:S01]  /*5a400*/  LDL.LU R27, [R1+0xedc] ;  /* 0x000edc00011b7983 */ /* 0x000ea20000300800 */
[----:B----4-:R-:W-:Y:S03]  /*5a410*/  HMMA.16816.F32 R16, R16, R4, R12 ;  /* 0x000000041010723c */ /* 0x010fe6000000180c */
[----:B------:R-:W3:Y:S04]  /*5a420*/  LDL.LU.64 R14, [R1+0x4c58] ;  /* 0x004c5800010e7983 */ /* 0x000ee80000300a00 */
[----:B------:R-:W3:-:S15]  /*5a430*/  LDL.LU.64 R12, [R1+0x4c50] ;  /* 0x004c5000010c7983 */ /* 0x000ede0000300a00 */
[----:B------:R-:W-:-:S01]  /*5a440*/  NOP ;  /* 0x0000000000007918 */ /* 0x000fc20000000000 */
[----:B------:R0:W-:Y:S04]  /*5a450*/  STL.64 [R1+0x520], R16 ;  /* 0x0005201001007387 */ /* 0x0001e80000100a00 */
[----:B------:R-:W-:Y:S04]  /*5a460*/  STL.64 [R1+0x528], R18 ;  /* 0x0005281201007387 */ /* 0x000fe80000100a00 */
[----:B0-----:R-:W4:Y:S04]  /*5a470*/  LDL R16, [R1+0xd0] ;  /* 0x0000d00001107983 */ /* 0x001f280000100800 */
[----:B------:R-:W4:Y:S04]  /*5a480*/  LDL R17, [R1+0xd4] ;  /* 0x0000d40001117983 */ /* 0x000f280000100800 */
[----:B------:R-:W-:Y:S01]  /*5a490*/  STL.64 [R1+0x4b40], R4 ;  /* 0x004b400401007387 */ /* 0x000fe20000100a00 */
[----:B---3--:R-:W-:Y:S03]  /*5a4a0*/  HMMA.16816.F32 R8, R12, R8, R20 ;  /* 0x000000080c08723c */ /* 0x008fe60000001814 */
[----:B------:R-:W2:-:S15]  /*5a4b0*/  LDL.LU.64 R20, [R1+0x4c48] ;  /* 0x004c480001147983 */ /* 0x000e9e0000300a00 */
[----:B------:R-:W-:-:S05]  /*5a4c0*/  NOP ;  /* 0x0000000000007918 */ /* 0x000fca0000000000 */
[----:B------:R-:W-:Y:S04]  /*5a4d0*/  STL.64 [R1+0x4e0], R8 ;  /* 0x0004e00801007387 */ /* 0x000fe80000100a00 */
[----:B------:R0:W-:Y:S04]  /*5a4e0*/  STL.64 [R1+0x4e8], R10 ;  /* 0x0004e80a01007387 */ /* 0x0001e80000100a00 */
[----:B0-----:R-:W4:Y:S04]  /*5a4f0*/  LDL.LU.64 R10, [R1+0x4c40] ;  /* 0x004c4000010a7983 */ /* 0x001f280000300a00 */
[----:B------:R-:W4:Y:S02]  /*5a500*/  LDL.LU.64 R8, [R1+0x4c38] ;  /* 0x004c380001087983 */ /* 0x000f240000300a00 */
[----:B----4-:R-:W-:Y:S02]  /*5a510*/  HMMA.16816.F32 R16, R12, R16, R8 ;  /* 0x000000100c10723c */ /* 0x010fe40000001808 */
[----:B------:R-:W3:Y:S04]  /*5a520*/  LDL.LU.64 R10, [R1+0x4c30] ;  /* 0x004c3000010a7983 */ /* 0x000ee80000300a00 */
[----:B------:R-:W4:-:S15]  /*5a530*/  LDL.LU.64 R8, [R1+0x4c28] ;  /* 0x004c280001087983 */ /* 0x000f1e0000300a00 */
[----:B------:R-:W-:-:S02]  /*5a540*/  NOP ;  /* 0x0000000000007918 */ /* 0x000fc40000000000 */
[----:B------:R-:W-:Y:S04]  /*5a550*/  STL.64 [R1+0x4d0], R16 ;  /* 0x0004d01001007387 */ /* 0x000fe80000100a00 */
[----:B------:R-:W-:Y:S04]  /*5a560*/  STL.64 [R1+0x4d8], R18 ;  /* 0x0004d81201007387 */ /* 0x000fe80000100a00 */
[----:B------:R-:W0:Y:S01]  /*5a570*/  LDSM.16.MT88.4 R16, [R29+UR4+0x8180] ;  /* 0x008180041d10783b */ /* 0x000e220008004200 */
[----:B--2---:R-:W-:Y:S03]  /*5a580*/  HMMA.16816.F32 R20, R12, R20, R24 ;  /* 0x000000140c14723c */ /* 0x004fe60000001818 */
[----:B------:R-:W-:Y:S04]  /*5a590*/  STL [R1+0x4af0], R29 ;  /* 0x004af01d01007387 */ /* 0x000fe80000100800 */
[----:B0-----:R0:W-:Y:S04]  /*5a5a0*/  STL [R1+0x49cc], R16 ;  /* 0x0049cc1001007387 */ /* 0x0011e80000100800 */
[----:B------:R1:W-:Y:S04]  /*5a5b0*/  STL [R1+0x49c8], R17 ;  /* 0x0049c81101007387 */ /* 0x0003e80000100800 */
[----:B------:R2:W-:Y:S04]  /*5a5c0*/  STL [R1+0x49c4], R18 ;  /* 0x0049c41201007387 */ /* 0x0005e80000100800 */
[----:B------:R2:W-:Y:S04]  /*5a5d0*/  STL [R1+0x49c0], R19 ;  /* 0x0049c01301007387 */ /* 0x0005e80000100800 */
[----:B0-----:R-:W3:Y:S04]  /*5a5e0*/  LDL.LU R16, [R1+0x1400] ;  /* 0x0014000001107983 */ /* 0x001ee80000300800 */
[----:B------:R-:W-:Y:S04]  /*5a5f0*/  STL.64 [R1+0xed0], R20 ;  /* 0x000ed01401007387 */ /* 0x000fe80000100a00 */
[----:B------:R-:W-:Y:S04]  /*5a600*/  STL.64 [R1+0xed8], R22 ;  /* 0x000ed81601007387 */ /* 0x000fe80000100a00 */
[----:B-1----:R-:W3:Y:S04]  /*5a610*/  LDL.LU R17, [R1+0x1404] ;  /* 0x0014040001117983 */ /* 0x002ee80000300800 */
[----:B--2---:R-:W2:Y:S04]  /*5a620*/  LDL.LU R18, [R1+0x1408] ;  /* 0x0014080001127983 */ /* 0x004ea80000300800 */
[----:B------:R-:W2:Y:S04]  /*5a630*/  LDL.LU R19, [R1+0x140c] ;  /* 0x00140c0001137983 */ /* 0x000ea80000300800 */
[----:B--2---:R-:W-:Y:S04]  /*5a640*/  STL.64 [R1+0x4b60], R18 ;  /* 0x004b601201007387 */ /* 0x004fe80000100a00 */
[----:B---3--:R0:W-:Y:S02]  /*5a650*/  STL.64 [R1+0x4b58], R16 ;  /* 0x004b581001007387 */ /* 0x0081e40000100a00 */
[----:B0-----:R-:W-:-:S02]  /*5a660*/  IMAD.MOV.U32 R16, RZ, RZ, R7 ;  /* 0x000000ffff107224 */ /* 0x001fc400078e0007 */
[----:B------:R-:W-:-:S05]  /*5a670*/  IMAD.MOV.U32 R17, RZ, RZ, R6 ;  /* 0x000000ffff117224 */ /* 0x000fca00078e0006 */
[----:B------:R0:W-:Y:S04]  /*5a680*/  STL.64 [R1+0x4b70], R16 ;  /* 0x004b701001007387 */ /* 0x0001e80000100a00 */
[----:B------:R-:W2:Y:S04]  /*5a690*/  LDL.LU R4, [R1+0x13f0] ;  /* 0x0013f00001047983 */ /* 0x000ea80000300800 */
[----:B------:R-:W2:Y:S04]  /*5a6a0*/  LDL.LU R5, [R1+0x13f4] ;  /* 0x0013f40001057983 */ /* 0x000ea80000300800 */
[----:B------:R-:W3:Y:S04]  /*5a6b0*/  LDL.LU R6, [R1+0x13f8] ;  /* 0x0013f80001067983 */ /* 0x000ee80000300800 */
[----:B------:R-:W3:Y:S01]  /*5a6c0*/  LDL.LU R7, [R1+0x13fc] ;  /* 0x0013fc0001077983 */ /* 0x000ee20000300800 */
[----:B0-----:R-:W-:-:S02]  /*5a6d0*/  IMAD.MOV.U32 R16, RZ, RZ, R3 ;  /* 0x000000ffff107224 */ /* 0x001fc400078e0003 */
[----:B----4-:R-:W-:Y:S01]  /*5a6e0*/  IMAD.MOV.U32 R17, RZ, RZ, R8 ;  /* 0x000000ffff117224 */ /* 0x010fe200078e0008 */
[----:B------:R-:W4:Y:S04]  /*5a6f0*/  LDL.LU R3, [R1+0x4c24] ;  /* 0x004c240001037983 */ /* 0x000f280000300800 */
[----:B------:R-:W4:Y:S04]  /*5a700*/  LDL.LU R8, [R1+0x4c20] ;  /* 0x004c200001087983 */ /* 0x000f280000300800 */
[----:B------:R0:W-:Y:S02]  /*5a710*/  STL.64 [R1+0x4b88], R16 ;  /* 0x004b881001007387 */ /* 0x0001e40000100a00 */
[----:B0-----:R-:W-:-:S02]  /*5a720*/  IMAD.MOV.U32 R16, RZ, RZ, R0 ;  /* 0x000000ffff107224 */ /* 0x001fc400078e0000 */
[----:B------:R-:W-:Y:S01]  /*5a730*/  IMAD.MOV.U32 R17, RZ, RZ, R2 ;  /* 0x000000ffff117224 */ /* 0x000fe200078e0002 */
[----:B------:R-:W4:Y:S04]  /*5a740*/  LDL.LU R0, [R1+0x4c1c] ;  /* 0x004c1c0001007983 */ /* 0x000f280000300800 */
[----:B------:R-:W4:Y:S04]  /*5a750*/  LDL.LU R2, [R1+0x4c18] ;  /* 0x004c180001027983 */ /* 0x000f280000300800 */
[----:B------:R-:W-:Y:S04]  /*5a760*/  STL.64 [R1+0x4ba0], R16 ;  /* 0x004ba01001007387 */ /* 0x000fe80000100a00 */
[----:B---3--:R-:W-:Y:S04]  /*5a770*/  STL.64 [R1+0x4b50], R6 ;  /* 0x004b500601007387 */ /* 0x008fe80000100a00 */
[----:B--2---:R0:W-:Y:S04]  /*5a780*/  STL.64 [R1+0x4b48], R4 ;  /* 0x004b480401007387 */ /* 0x0041e80000100a00 */
[----:B0-----:R-:W2:Y:S01]  /*5a790*/  LDL.64 R4, [R1+0x30] ;  /* 0x0000300001047983 */ /* 0x001ea20000100a00 */
[----:B------:R-:W-:-:S02]  /*5a7a0*/  IMAD.MOV.U32 R16, RZ, RZ, R28 ;  /* 0x000000ffff107224 */ /* 0x000fc400078e001c */
[----:B------:R-:W-:Y:S01]  /*5a7b0*/  IMAD.MOV.U32 R17, RZ, RZ, R11 ;  /* 0x000000ffff117224 */ /* 0x000fe200078e000b */
[----:B--2---:R0:W-:Y:S04]  /*5a7c0*/  STL.64 [R1+0x4b68], R4 ;  /* 0x004b680401007387 */ /* 0x0041e80000100a00 */
[----:B0-----:R-:W2:Y:S04]  /*5a7d0*/  LDL.LU R4, [R1+0x1410] ;  /* 0x0014100001047983 */ /* 0x001ea80000300800 */
[----:B------:R-:W2:Y:S04]  /*5a7e0*/  LDL.LU R5, [R1+0x1414] ;  /* 0x0014140001057983 */ /* 0x000ea80000300800 */
[----:B------:R-:W3:Y:S04]  /*5a7f0*/  LDL.LU R6, [R1+0x1418] ;  /* 0x0014180001067983 */ /* 0x000ee80000300800 */
[----:B------:R-:W3:Y:S04]  /*5a800*/  LDL.LU R7, [R1+0x141c] ;  /* 0x00141c0001077983 */ /* 0x000ee80000300800 */
        /* <DEDUP_REMOVED lines=53> */
[----:B------:R-:W3:Y:S04]  /*5ab60*/  LDL.64 R20, [R1+0x20] ;  /* 0x0000200001147983 */ /* 0x000ee80000100a00 */
        /* <DEDUP_REMOVED lines=8> */
[----:B----4-:R-:W-:Y:S01]  /*5abf0*/  IMAD.MOV.U32 R29, RZ, RZ, R17 ;  /* 0x000000ffff1d7224 */ /* 0x010fe200078e0011 */
[C---:B--2---:R-:W-:Y:S02]  /*5ac00*/  HMMA.16816.F32 R4, R12.reuse, R16, R4 ;  /* 0x000000100c04723c */ /* 0x044fe40000001804 */
[----:B---3--:R-:W-:Y:S04]  /*5ac10*/  STL.64 [R1+0x4b18], R10 ;  /* 0x004b180a01007387 */ /* 0x008fe80000100a00 */
        /* <DEDUP_REMOVED lines=63> */
[----:B------:R-:W3:Y:S01]  /*5b010*/  LDL.LU.64 R6, [R1+0x4b50] ;  /* 0x004b500001067983 */ /* 0x000ee20000300a00 */
[----:B0-----:R-:W-:Y:S02]  /*5b020*/  IMAD.MOV.U32 R17, RZ, RZ, R4 ;  /* 0x000000ffff117224 */ /* 0x001fe400078e0004 */
[----:B------:R-:W-:-:S02]  /*5b030*/  IMAD.MOV.U32 R16, RZ, RZ, R5 ;  /* 0x000000ffff107224 */ /* 0x000fc400078e0005 */
[----:B------:R-:W3:Y:S04]  /*5b040*/  LDL.LU.64 R4, [R1+0x4b48] ;  /* 0x004b480001047983 */ /* 0x000ee80000300a00 */
[----:B------:R0:W-:Y:S01]  /*5b050*/  STL.64 [R1+0x4af8], R16 ;  /* 0x004af81001007387 */ /* 0x0001e20000100a00 */
[----:B------:R-:W-:-:S03]  /*5b060*/  IMAD.MOV.U32 R28, RZ, RZ, R20 ;  /* 0x000000ffff1c7224 */ /* 0x000fc600078e0014 */
[----:B0-----:R-:W4:Y:S04]  /*5b070*/  LDL.LU R16, [R1+0x420] ;  /* 0x0004200001107983 */ /* 0x001f280000300800 */
[----:B------:R-:W4:Y:S04]  /*5b080*/  LDL.LU R17, [R1+0x424] ;  /* 0x0004240001117983 */ /* 0x000f280000300800 */
[----:B------:R-:W4:Y:S04]  /*5b090*/  LDL.LU R18, [R1+0x428] ;  /* 0x0004280001127983 */ /* 0x000f280000300800 */
[----:B------:R-:W4:Y:S01]  /*5b0a0*/  LDL.LU R19, [R1+0x42c] ;  /* 0x00042c0001137983 */ /* 0x000f220000300800 */
[----:B---3--:R-:W-:-:S15]  /*5b0b0*/  HMMA.16816.F32 R4, R12, R20, R4 ;  /* 0x000000140c04723c */ /* 0x008fde0000001804 */
[----:B------:R-:W-:-:S08]  /*5b0c0*/  NOP ;  /* 0x0000000000007918 */ /* 0x000fd00000000000 */
[----:B------:R0:W-:Y:S04]  /*5b0d0*/  STL.64 [R1+0xe30], R4 ;  /* 0x000e300401007387 */ /* 0x0001e80000100a00 */
[----:B------:R1:W-:Y:S04]  /*5b0e0*/  STL.64 [R1+0xe38], R6 ;  /* 0x000e380601007387 */ /* 0x0003e80000100a00 */
[----:B0-----:R-:W3:Y:S01]  /*5b0f0*/  LDL.LU.64 R4, [R1+0x4b40] ;  /* 0x004b400001047983 */ /* 0x001ee20000300a00 */
[----:B-1----:R-:W-:-:S03]  /*5b100*/  IMAD.MOV.U32 R7, RZ, RZ, R21 ;  /* 0x000000ffff077224 */ /* 0x002fc600078e0015 */
[----:B------:R-:W2:Y:S04]  /*5b110*/  LDL.LU.64 R22, [R1+0x4b38] ;  /* 0x004b380001167983 */ /* 0x000ea80000300a00 */
[----:B------:R-:W4:Y:S02]  /*5b120*/  LDL.LU.64 R20, [R1+0x4b30] ;  /* 0x004b300001147983 */ /* 0x000f240000300a00 */
[----:B----4-:R-:W-:-:S15]  /*5b130*/  HMMA.16816.F32 R24, R12, R20, R24 ;  /* 0x000000140c18723c */ /* 0x010fde0000001818 */
[----:B------:R-:W-:-:S08]  /*5b140*/  NOP ;  /* 0x0000000000007918 */ /* 0x000fd00000000000 */
[----:B------:R-:W-:Y:S04]  /*5b150*/  STL.64 [R1+0xe20], R24 ;  /* 0x000e201801007387 */ /* 0x000fe80000100a00 */
[----:B------:R0:W-:Y:S04]  /*5b160*/  STL.64 [R1+0xe28], R26 ;  /* 0x000e281a01007387 */ /* 0x0001e80000100a00 */
[----:B0-----:R-:W4:Y:S04]  /*5b170*/  LDL.LU.64 R26, [R1+0x4b28] ;  /* 0x004b2800011a7983 */ /* 0x001f280000300a00 */
[----:B------:R-:W3:Y:S04]  /*5b180*/  LDL.LU.64 R24, [R1+0x4b20] ;  /* 0x004b200001187983 */ /* 0x000ee80000300a00 */
[----:B--2---:R-:W-:Y:S04]  /*5b190*/  STL.64 [R1+0x4a00], R22 ;  /* 0x004a001601007387 */ /* 0x004fe80000100a00 */
[----:B------:R0:W-:Y:S04]  /*5b1a0*/  STL.64 [R1+0x49f8], R20 ;  /* 0x0049f81401007387 */ /* 0x0001e80000100a00 */
[----:B0-----:R-:W2:Y:S01]  /*5b1b0*/  LDL.64 R20, [R1+0xd0] ;  /* 0x0000d00001147983 */ /* 0x001ea20000100a00 */
[----:B---3--:R-:W-:-:S15]  /*5b1c0*/  HMMA.16816.F32 R8, R12, R24, R8 ;  /* 0x000000180c08723c */ /* 0x008fde0000001808 */
[----:B------:R-:W-:-:S08]  /*5b1d0*/  NOP ;  /* 0x0000000000007918 */ /* 0x000fd00000000000 */
[----:B------:R-:W-:Y:S04]  /*5b1e0*/  STL.64 [R1+0xe10], R8 ;  /* 0x000e100801007387 */ /* 0x000fe80000100a00 */
[----:B------:R0:W-:Y:S04]  /*5b1f0*/  STL.64 [R1+0xe18], R10 ;  /* 0x000e180a01007387 */ /* 0x0001e80000100a00 */
[----:B0-----:R-:W3:Y:S04]  /*5b200*/  LDL.LU.64 R10, [R1+0x4b18] ;  /* 0x004b1800010a7983 */ /* 0x001ee80000300a00 */
[----:B------:R-:W3:Y:S04]  /*5b210*/  LDL.LU.64 R8, [R1+0x4b10] ;  /* 0x004b100001087983 */ /* 0x000ee80000300a00 */
[----:B----4-:R-:W-:Y:S04]  /*5b220*/  STL.64 [R1+0x49f0], R26 ;  /* 0x0049f01a01007387 */ /* 0x010fe80000100a00 */
[----:B------:R0:W-:Y:S04]  /*5b230*/  STL.64 [R1+0x49e8], R24 ;  /* 0x0049e81801007387 */ /* 0x0001e80000100a00 */
[----:B0-----:R-:W2:Y:S04]  /*5b240*/  LDL.LU R24, [R1+0x3e0] ;  /* 0x0003e00001187983 */ /* 0x001ea80000300800 */
[----:B------:R-:W2:Y:S04]  /*5b250*/  LDL.LU R25, [R1+0x3e4] ;  /* 0x0003e40001197983 */ /* 0x000ea80000300800 */
[----:B------:R-:W2:Y:S04]  /*5b260*/  LDL.LU R26, [R1+0x3e8] ;  /* 0x0003e800011a7983 */ /* 0x000ea80000300800 */
[----:B------:R-:W2:Y:S01]  /*5b270*/  LDL.LU R27, [R1+0x3ec] ;  /* 0x0003ec00011b7983 */ /* 0x000ea20000300800 */
[----:B---3--:R-:W-:Y:S03]  /*5b280*/  HMMA.16816.F32 R12, R12, R4, R8 ;  /* 0x000000040c0c723c */ /* 0x008fe60000001808 */
[----:B------:R-:W3:Y:S04]  /*5b290*/  LDL.LU.64 R10, [R1+0x4b08] ;  /* 0x004b0800010a7983 */ /* 0x000ee80000300a00 */
[----:B------:R-:W3:-:S15]  /*5b2a0*/  LDL.LU.64 R8, [R1+0x4b00] ;  /* 0x004b000001087983 */ /* 0x000ede0000300a00 */
[----:B------:R-:W-:-:S01]  /*5b2b0*/  NOP ;  /* 0x0000000000007918 */ /* 0x000fc20000000000 */
[----:B------:R0:W-:Y:S04]  /*5b2c0*/  STL.64 [R1+0x4c0], R12 ;  /* 0x0004c00c01007387 */ /* 0x0001e80000100a00 */
[----:B------:R2:W-:Y:S04]  /*5b2d0*/  STL.64 [R1+0x4c8], R14 ;  /* 0x0004c80e01007387 */ /* 0x0005e80000100a00 */
[----:B0-----:R-:W3:Y:S02]  /*5b2e0*/  LDL.64 R12, [R1+0xe0] ;  /* 0x0000e000010c7983 */ /* 0x001ee40000100a00 */
[----:B---3--:R-:W-:Y:S06]  /*5b2f0*/  HMMA.16816.F32 R16, R8, R12, R16 ;  /* 0x0000000c0810723c */ /* 0x008fec0000001810 */
[----:B------:R-:W-:-:S02]  /*5b300*/  IMAD.MOV.U32 R2, RZ, RZ, R12 ;  /* 0x000000ffff027224 */ /* 0x000fc400078e000c */
[----:B------:R-:W-:Y:S02]  /*5b310*/  IMAD.MOV.U32 R0, RZ, RZ, R13 ;  /* 0x000000ffff007224 */ /* 0x000fe400078e000d */
[----:B--2---:R-:W-:-:S13]  /*5b320*/  HMMA.16816.F32 R12, R8, R20, R24 ;  /* 0x00000014080c723c */ /* 0x004fda0000001818 */
[----:B------:R0:W-:Y:S04]  /*5b330*/  STL.64 [R1+0x480], R16 ;  /* 0x0004801001007387 */ /* 0x0001e80000100a00 */
[----:B------:R-:W-:Y:S04]  /*5b340*/  STL.64 [R1+0x488], R18 ;  /* 0x0004881201007387 */ /* 0x000fe80000100a00 */
[----:B0-----:R-:W2:Y:S04]  /*5b350*/  LDL.LU.64 R16, [R1+0x4af8] ;  /* 0x004af80001107983 */ /* 0x001ea80000300a00 */
[----:B------:R-:W-:Y:S04]  /*5b360*/  STL [R1+0x49d4], R0 ;  /* 0x0049d40001007387 */ /* 0x000fe80000100800 */
[----:B------:R-:W-:Y:S04]  /*5b370*/  STL [R1+0x49d0], R2 ;  /* 0x0049d00201007387 */ /* 0x000fe80000100800 */
[----:B------:R-:W-:Y:S04]  /*5b380*/  STL.64 [R1+0x470], R12 ;  /* 0x0004700c01007387 */ /* 0x000fe80000100a00 */
[----:B------:R-:W-:Y:S04]  /*5b390*/  STL.64 [R1+0x478], R14 ;  /* 0x0004780e01007387 */ /* 0x000fe80000100a00 */
        /* <DEDUP_REMOVED lines=8> */
[----:B------:R-:W3:Y:S04]  /*5b420*/  LDL.LU R20, [R1+0x1380] ;  /* 0x0013800001147983 */ /* 0x000ee80000300800 */
[----:B------:R-:W3:Y:S04]  /*5b430*/  LDL.LU R21, [R1+0x1384] ;  /* 0x0013840001157983 */ /* 0x000ee80000300800 */
[----:B------:R-:W4:Y:S04]  /*5b440*/  LDL.LU R22, [R1+0x1388] ;  /* 0x0013880001167983 */ /* 0x000f280000300800 */
[----:B------:R-:W4:Y:S01]  /*5b450*/  LDL.LU R23, [R1+0x138c] ;  /* 0x00138c0001177983 */ /* 0x000f220000300800 */
[----:B--2---:R-:W-:-:S02]  /*5b460*/  IMAD.MOV.U32 R24, RZ, RZ, R17 ;  /* 0x000000ffff187224 */ /* 0x004fc400078e0011 */
[----:B------:R-:W-:Y:S01]  /*5b470*/  IMAD.MOV.U32 R25, RZ, RZ, R16 ;  /* 0x000000ffff197224 */ /* 0x000fe200078e0010 */
[----:B----4-:R-:W-:Y:S04]  /*5b480*/  STL.64 [R1+0x4a20], R22 ;  /* 0x004a201601007387 */ /* 0x010fe80000100a00 */
[----:B---3--:R-:W-:Y:S04]  /*5b490*/  STL.64 [R1+0x4a18], R20 ;  /* 0x004a181401007387 */ /* 0x008fe80000100a00 */
[----:B------:R0:W-:Y:S04]  /*5b4a0*/  STL.64 [R1+0x4a28], R24 ;  /* 0x004a281801007387 */ /* 0x0001e80000100a00 */
[----:B0-----:R-:W2:Y:S04]  /*5b4b0*/  LDL.64 R24, [R1+0x40] ;  /* 0x0000400001187983 */ /* 0x001ea80000100a00 */
[----:B--2---:R0:W-:Y:S04]  /*5b4c0*/  STL.64 [R1+0x4a40], R24 ;  /* 0x004a401801007387 */ /* 0x0041e80000100a00 */
[----:B------:R-:W2:Y:S04]  /*5b4d0*/  LDL.LU R20, [R1+0x1390] ;  /* 0x0013900001147983 */ /* 0x000ea80000300800 */
[----:B------:R-:W2:Y:S04]  /*5b4e0*/  LDL.LU R21, [R1+0x1394] ;  /* 0x0013940001157983 */ /* 0x000ea80000300800 */
[----:B------:R-:W3:Y:S04]  /*5b4f0*/  LDL.LU R22, [R1+0x1398] ;  /* 0x0013980001167983 */ /* 0x000ee80000300800 */
[----:B------:R-:W3:Y:S04]  /*5b500*/  LDL.LU R23, [R1+0x139c] ;  /* 0x00139c0001177983 */ /* 0x000ee80000300800 */
[----:B0-----:R-:W4:Y:S04]  /*5b510*/  LDL.64 R24, [R1+0x50] ;  /* 0x0000500001187983 */ /* 0x001f280000100a00 */
[----:B----4-:R0:W-:Y:S04]  /*5b520*/  STL.64 [R1+0x4a58], R24 ;  /* 0x004a581801007387 */ /* 0x0101e80000100a00 */
        /* <DEDUP_REMOVED lines=15> */
[----:B--2---:R0:W-:Y:S04]  /*5b620*/  STL.64 [R1+0x4aa8], R16 ;  /* 0x004aa81001007387 */ /* 0x0041e80000100a00 */
[----:B0-----:R-:W2:Y:S04]  /*5b630*/  LDL R16, [R1+0xa0] ;  /* 0x0000a00001107983 */ /* 0x001ea80000100800 */
[----:B------:R-:W2:Y:S04]  /*5b640*/  LDL R17, [R1+0xa4] ;  /* 0x0000a40001117983 */ /* 0x000ea80000100800 */
[----:B--2---:R-:W-:Y:S04]  /*5b650*/  STL.64 [R1+0x4ac0], R16 ;  /* 0x004ac01001007387 */ /* 0x004fe80000100a00 */
[----:B------:R-:W2:Y:S04]  /*5b660*/  LDL.64 R24, [R1+0x70] ;  /* 0x0000700001187983 */ /* 0x000ea80000100a00 */
[----:B--2---:R0:W-:Y:S04]  /*5b670*/  STL.64 [R1+0x4a88], R24 ;  /* 0x004a881801007387 */ /* 0x0041e80000100a00 */
[----:B0-----:R-:W2:Y:S04]  /*5b680*/  LDL.64 R24, [R1+0x80] ;  /* 0x0000800001187983 */ /* 0x001ea80000100a00 */
[----:B--2---:R0:W-:Y:S04]  /*5b690*/  STL.64 [R1+0x4aa0], R24 ;  /* 0x004aa01801007387 */ /* 0x0041e80000100a00 */
[----:B0-----:R-:W2:Y:S04]  /*5b6a0*/  LDL.LU R24, [R1+0xd00] ;  /* 0x000d000001187983 */ /* 0x001ea80000300800 */
[----:B------:R-:W2:Y:S04]  /*5b6b0*/  LDL.LU R25, [R1+0xd04] ;  /* 0x000d040001197983 */ /* 0x000ea80000300800 */
[----:B------:R-:W4:Y:S04]  /*5b6c0*/  LDL.LU R26, [R1+0xd08] ;  /* 0x000d0800011a7983 */ /* 0x000f280000300800 */
[----:B------:R-:W4:Y:S04]  /*5b6d0*/  LDL.LU R27, [R1+0xd0c] ;  /* 0x000d0c00011b7983 */ /* 0x000f280000300800 */
[----:B------:R-:W3:Y:S01]  /*5b6e0*/  LDL R16, [R1+0xb0] ;  /* 0x0000b00001107983 */ /* 0x000ee20000100800 */
[----:B------:R-:W-:-:S03]  /*5b6f0*/  IMAD.MOV.U32 R17, RZ, RZ, R29 ;  /* 0x000000ffff117224 */ /* 0x000fc600078e001d */
[----:B------:R-:W2:Y:S04]  /*5b700*/  LDL.LU R29, [R1+0x4af0] ;  /* 0x004af000011d7983 */ /* 0x000ea80000300800 */
[----:B---3--:R-:W-:Y:S04]  /*5b710*/  STL.64 [R1+0x4ad8], R16 ;  /* 0x004ad81001007387 */ /* 0x008fe80000100a00 */
[----:B----4-:R-:W-:Y:S04]  /*5b720*/  STL.64 [R1+0x4ab8], R26 ;  /* 0x004ab81a01007387 */ /* 0x010fe80000100a00 */
[----:B--2---:R0:W-:Y:S04]  /*5b730*/  STL.64 [R1+0x4ab0], R24 ;  /* 0x004ab01801007387 */ /* 0x0041e80000100a00 */
[----:B------:R-:W1:Y:S04]  /*5b740*/  LDSM.16.MT88.4 R12, [R29+UR4+0x8200] ;  /* 0x008200041d0c783b */ /* 0x000e680008004200 */
[----:B0-----:R-:W2:Y:S04]  /*5b750*/  LDL.LU R24, [R1+0xd10] ;  /* 0x000d100001187983 */ /* 0x001ea80000300800 */
[----:B------:R-:W2:Y:S04]  /*5b760*/  LDL.LU R25, [R1+0xd14] ;  /* 0x000d140001197983 */ /* 0x000ea80000300800 */
[----:B------:R-:W3:Y:S04]  /*5b770*/  LDL.LU R26, [R1+0xd18] ;  /* 0x000d1800011a7983 */ /* 0x000ee80000300800 */
[----:B------:R-:W3:Y:S04]  /*5b780*/  LDL.LU R27, [R1+0xd1c] ;  /* 0x000d1c00011b7983 */ /* 0x000ee80000300800 */
[----:B------:R-:W4:Y:S04]  /*5b790*/  LDL R16, [R1+0xc0] ;  /* 0x0000c00001107983 */ /* 0x000f280000100800 */
[----:B------:R-:W4:Y:S04]  /*5b7a0*/  LDL R17, [R1+0xc4] ;  /* 0x0000c40001117983 */ /* 0x000f280000100800 */
        /* <DEDUP_REMOVED lines=24> */
[C---:B----4-:R-:W-:Y:S03]  /*5b930*/  HMMA.16816.F32 R16, R8.reuse, R16, R24 ;  /* 0x000000100810723c */ /* 0x050fe60000001818 */
[----:B---3--:R-:W-:Y:S04]  /*5b940*/  STL.64 [R1+0x4a80], R22 ;  /* 0x004a801601007387 */ /* 0x008fe80000100a00 */
[----:B--2---:R0:W-:Y:S04]  /*5b950*/  STL.64 [R1+0x4a78], R20 ;  /* 0x004a781401007387 */ /* 0x0041e80000100a00 */
[----:B0-----:R-:W2:Y:S04]  /*5b960*/  LDL.LU R20, [R1+0xce0] ;  /* 0x000ce00001147983 */ /* 0x001ea80000300800 */
[----:B------:R-:W2:Y:S04]  /*5b970*/  LDL.LU R21, [R1+0xce4] ;  /* 0x000ce40001157983 */ /* 0x000ea80000300800 */
[----:B------:R-:W2:Y:S04]  /*5b980*/  LDL.LU R22, [R1+0xce8] ;  /* 0x000ce80001167983 */ /* 0x000ea80000300800 */
[----:B------:R-:W2:Y:S04]  /*5b990*/  LDL.LU R23, [R1+0xcec] ;  /* 0x000cec0001177983 */ /* 0x000ea80000300800 */
[----:B------:R-:W-:Y:S04]  /*5b9a0*/  STL [R1+0x49dc], R3 ;  /* 0x0049dc0301007387 */ /* 0x000fe80000100800 */
[----:B------:R-:W-:Y:S04]  /*5b9b0*/  STL [R1+0x49d8], R6 ;  /* 0x0049d80601007387 */ /* 0x000fe80000100800 */
[----:B------:R-:W-:Y:S04]  /*5b9c0*/  STL [R1+0x49e0], R29 ;  /* 0x0049e01d01007387 */ /* 0x000fe80000100800 */
[----:B-1----:R-:W-:Y:S04]  /*5b9d0*/  STL.64 [R1+0x48b0], R14 ;  /* 0x0048b00e01007387 */ /* 0x002fe80000100a00 */
[----:B------:R-:W-:Y:S04]  /*5b9e0*/  STL.64 [R1+0x48a8], R12 ;  /* 0x0048a80c01007387 */ /* 0x000fe80000100a00 */
        /* <DEDUP_REMOVED lines=17> */
[----:B------:R-:W-:Y:S04]  /*5bb00*/  STL.64 [R1+0xd18], R18 ;  /* 0x000d181201007387 */ /* 0x000fe80000100a00 */
[----:B0-----:R-:W3:Y:S01]  /*5bb10*/  LDL.LU.64 R16, [R1+0x4aa8] ;  /* 0x004aa80001107983 */ /* 0x001ee20000300a00 */
[----:B------:R-:W-:Y:S02]  /*5bb20*/  IMAD.MOV.U32 R12, RZ, RZ, R28 ;  /* 0x000000ffff0c7224 */ /* 0x000fe400078e001c */
[----:B------:R-:W-:Y:S01]  /*5bb30*/  IMAD.MOV.U32 R13, RZ, RZ, R7 ;  /* 0x000000ffff0d7224 */ /* 0x000fe200078e0007 */
[----:B---3--:R-:W-:Y:S06]  /*5bb40*/  HMMA.16816.F32 R24, R8, R16, R24 ;  /* 0x000000100818723c */ /* 0x008fec0000001818 */
[----:B------:R-:W-:-:S02]  /*5bb50*/  IMAD.MOV.U32 R28, RZ, RZ, R16 ;  /* 0x000000ffff1c7224 */ /* 0x000fc400078e0010 */
[----:B------:R-:W-:-:S15]  /*5bb60*/  IMAD.MOV.U32 R7, RZ, RZ, R17 ;  /* 0x000000ffff077224 */ /* 0x000fde00078e0011 */
[----:B------:R0:W-:Y:S04]  /*5bb70*/  STL.64 [R1+0xd00], R24 ;  /* 0x000d001801007387 */ /* 0x0001e80000100a00 */
[----:B------:R-:W-:Y:S04]  /*5bb80*/  STL.64 [R1+0xd08], R26 ;  /* 0x000d081a01007387 */ /* 0x000fe80000100a00 */
[----:B0-----:R-:W3:Y:S04]  /*5bb90*/  LDL.LU.64 R24, [R1+0x4aa0] ;  /* 0x004aa00001187983 */ /* 0x001ee80000300a00 */
[----:B------:R-:W3:Y:S04]  /*5bba0*/  LDL.LU.64 R18, [R1+0x4a98] ;  /* 0x004a980001127983 */ /* 0x000ee80000300a00 */
[----:B------:R-:W3:Y:S04]  /*5bbb0*/  LDL.LU.64 R16, [R1+0x4a90] ;  /* 0x004a900001107983 */ /* 0x000ee80000300a00 */
[----:B------:R-:W-:Y:S01]  /*5bbc0*/  STL [R1+0x49e4], R28 ;  /* 0x0049e41c01007387 */ /* 0x000fe20000100800 */
        /* <DEDUP_REMOVED lines=45> */
[----:B0-----:R-:W3:Y:S04]  /*5bea0*/  LDL.LU.64 R26, [R1+0x4a10] ;  /* 0x004a1000011a7983 */ /* 0x001ee80000300a00 */
[----:B------:R-:W3:Y:S01]  /*5beb0*/  LDL.LU.64 R24, [R1+0x4a08] ;  /* 0x004a080001187983 */ /* 0x000ee20000300a00 */
[----:B--2---:R-:W-:-:S15]  /*5bec0*/  HMMA.16816.F32 R20, R8, R12, R20 ;  /* 0x0000000c0814723c */ /* 0x004fde0000001814 */
[----:B------:R-:W-:-:S08]  /*5bed0*/  NOP ;  /* 0x0000000000007918 */ /* 0x000fd00000000000 */
[----:B------:R-:W-:Y:S04]  /*5bee0*/  STL.64 [R1+0xc90], R20 ;  /* 0x000c901401007387 */ /* 0x000fe80000100a00 */
[----:B------:R0:W-:Y:S04]  /*5bef0*/  STL.64 [R1+0xc98], R22 ;  /* 0x000c981601007387 */ /* 0x0001e80000100a00 */
[----:B0-----:R-:W2:Y:S04]  /*5bf00*/  LDL.LU.64 R22, [R1+0x4a00] ;  /* 0x004a000001167983 */ /* 0x001ea80000300a00 */
[----:B------:R-:W3:Y:S04]  /*5bf10*/  LDL.LU.64 R20, [R1+0x49f8] ;  /* 0x0049f80001147983 */ /* 0x000ee80000300a00 */
        /* <DEDUP_REMOVED lines=9> */
[----:B0-----:R-:W3:Y:S04]  /*5bfb0*/  LDL.LU.64 R26, [R1+0x49f0] ;  /* 0x0049f000011a7983 */ /* 0x001ee80000300a00 */
[----:B------:R-:W4:Y:S04]  /*5bfc0*/  LDL.LU.64 R24, [R1+0x49e8] ;  /* 0x0049e80001187983 */ /* 0x000f280000300a00 */
[----:B--2---:R-:W-:Y:S04]  /*5bfd0*/  STL.64 [R1+0x48e0], R22 ;  /* 0x0048e01601007387 */ /* 0x004fe80000100a00 */
[----:B------:R0:W-:Y:S04]  /*5bfe0*/  STL.64 [R1+0x48d8], R20 ;  /* 0x0048d81401007387 */ /* 0x0001e80000100a00 */
[----:B0-----:R-:W4:Y:S04]  /*5bff0*/  LDL.LU R20, [R1+0x1360] ;  /* 0x0013600001147983 */ /* 0x001f280000300800 */
[----:B------:R-:W4:Y:S04]  /*5c000*/  LDL.LU R21, [R1+0x1364] ;  /* 0x0013640001157983 */ /* 0x000f280000300800 */
[----:B------:R-:W4:Y:S04]  /*5c010*/  LDL.LU R22, [R1+0x1368] ;  /* 0x0013680001167983 */ /* 0x000f280000300800 */
[----:B------:R-:W4:Y:S02]  /*5c020*/  LDL.LU R23, [R1+0x136c] ;  /* 0x00136c0001177983 */ /* 0x000f240000300800 */
[C---:B----4-:R-:W-:Y:S06]  /*5c030*/  HMMA.16816.F32 R20, R8.reuse, R24, R20 ;  /* 0x000000180814723c */ /* 0x050fec0000001814 */
[----:B------:R-:W-:Y:S01]  /*5c040*/  HMMA.16816.F32 R8, R8, R4, R12 ;  /* 0x000000040808723c */ /* 0x000fe2000000180c */
[----:B---3--:R-:W-:Y:S04]  /*5c050*/  STL.64 [R1+0x48c8], R26 ;  /* 0x0048c81a01007387 */ /* 0x008fe80000100a00 */
[----:B------:R-:W-:-:S12]  /*5c060*/  STL.64 [R1+0x48c0], R24 ;  /* 0x0048c01801007387 */ /* 0x000fd80000100a00 */
[----:B------:R0:W-:Y:S04]  /*5c070*/  STL.64 [R1+0xc70], R20 ;  /* 0x000c701401007387 */ /* 0x0001e80000100a00 */
[----:B------:R-:W-:Y:S04]  /*5c080*/  STL.64 [R1+0xc78], R22 ;  /* 0x000c781601007387 */ /* 0x000fe80000100a00 */
[----:B------:R-:W2:Y:S04]  /*5c090*/  LDL.LU R12, [R1+0xb50] ;  /* 0x000b5000010c7983 */ /* 0x000ea80000300800 */
[----:B------:R-:W-:Y:S04]  /*5c0a0*/  STL.64 [R1+0x460], R8 ;  /* 0x0004600801007387 */ /* 0x000fe80000100a00 */
[----:B------:R-:W-:Y:S04]  /*5c0b0*/  STL.64 [R1+0x468], R10 ;  /* 0x0004680a01007387 */ /* 0x000fe80000100a00 */
[----:B------:R-:W2:Y:S04]  /*5c0c0*/  LDL.LU R13, [R1+0xb54] ;  /* 0x000b5400010d7983 */ /* 0x000ea80000300800 */
[----:B------:R-:W3:Y:S04]  /*5c0d0*/  LDL.LU R14, [R1+0xb58] ;  /* 0x000b5800010e7983 */ /* 0x000ee80000300800 */
[----:B------:R-:W3:Y:S01]  /*5c0e0*/  LDL.LU R15, [R1+0xb5c] ;  /* 0x000b5c00010f7983 */ /* 0x000ee20000300800 */
[----:B0-----:R-:W-:-:S02]  /*5c0f0*/  IMAD.MOV.U32 R20, RZ, RZ, R28 ;  /* 0x000000ffff147224 */ /* 0x001fc400078e001c */
[----:B------:R-:W-:Y:S01]  /*5c100*/  IMAD.MOV.U32 R21, RZ, RZ, R29 ;  /* 0x000000ffff157224 */ /* 0x000fe200078e001d */
[----:B---3--:R-:W-:Y:S04]  /*5c110*/  STL.64 [R1+0x48f0], R14 ;  /* 0x0048f00e01007387 */ /* 0x008fe80000100a00 */
[----:B--2---:R0:W-:Y:S04]  /*5c120*/  STL.64 [R1+0x48e8], R12 ;  /* 0x0048e80c01007387 */ /* 0x0041e80000100a00 */
[----:B------:R-:W2:Y:S04]  /*5c130*/  LDL.LU R28, [R1+0x49e4] ;  /* 0x0049e400011c7983 */ /* 0x000ea80000300800 */
[----:B------:R-:W3:Y:S04]  /*5c140*/  LDL.LU R29, [R1+0x49e0] ;  /* 0x0049e000011d7983 */ /* 0x000ee80000300800 */
[----:B------:R1:W-:Y:S04]  /*5c150*/  STL.64 [R1+0x48f8], R20 ;  /* 0x0048f81401007387 */ /* 0x0003e80000100a00 */
[----:B0-----:R-:W4:Y:S04]  /*5c160*/  LDL.LU R12, [R1+0xb60] ;  /* 0x000b6000010c7983 */ /* 0x001f280000300800 */
[----:B------:R-:W4:Y:S04]  /*5c170*/  LDL.LU R13, [R1+0xb64] ;  /* 0x000b6400010d7983 */ /* 0x000f280000300800 */
[----:B------:R-:W2:Y:S04]  /*5c180*/  LDL.LU R14, [R1+0xb68] ;  /* 0x000b6800010e7983 */ /* 0x000ea80000300800 */
[----:B------:R-:W2:Y:S01]  /*5c190*/  LDL.LU R15, [R1+0xb6c] ;  /* 0x000b6c00010f7983 */ /* 0x000ea20000300800 */
[----:B-1----:R-:W-:-:S02]  /*5c1a0*/  IMAD.MOV.U32 R20, RZ, RZ, R3 ;  /* 0x000000ffff147224 */ /* 0x002fc400078e0003 */
[----:B------:R-:W-:Y:S01]  /*5c1b0*/  IMAD.MOV.U32 R21, RZ, RZ, R6 ;  /* 0x000000ffff157224 */ /* 0x000fe200078e0006 */
[----:B--2---:R-:W-:Y:S04]  /*5c1c0*/  STL.64 [R1+0x4908], R14 ;  /* 0x0049080e01007387 */ /* 0x004fe80000100a00 */
[----:B----4-:R0:W-:Y:S04]  /*5c1d0*/  STL.64 [R1+0x4900], R12 ;  /* 0x0049000c01007387 */ /* 0x0101e80000100a00 */
[----:B------:R-:W2:Y:S04]  /*5c1e0*/  LDL.LU R3, [R1+0x49dc] ;  /* 0x0049dc0001037983 */ /* 0x000ea80000300800 */
[----:B------:R-:W4:Y:S04]  /*5c1f0*/  LDL.LU R6, [R1+0x49d8] ;  /* 0x0049d80001067983 */ /* 0x000f280000300800 */
[----:B------:R1:W-:Y:S04]  /*5c200*/  STL.64 [R1+0x4910], R20 ;  /* 0x0049101401007387 */ /* 0x0003e80000100a00 */
[----:B0-----:R-:W3:Y:S04]  /*5c210*/  LDL.LU R12, [R1+0xb70] ;  /* 0x000b7000010c7983 */ /* 0x001ee80000300800 */
[----:B------:R-:W3:Y:S04]  /*5c220*/  LDL.LU R13, [R1+0xb74] ;  /* 0x000b7400010d7983 */ /* 0x000ee80000300800 */
[----:B------:R-:W2:Y:S04]  /*5c230*/  LDL.LU R14, [R1+0xb78] ;  /* 0x000b7800010e7983 */ /* 0x000ea80000300800 */
[----:B------:R-:W2:Y:S01]  /*5c240*/  LDL.LU R15, [R1+0xb7c] ;  /* 0x000b7c00010f7983 */ /* 0x000ea20000300800 */
[----:B-1----:R-:W-:-:S02]  /*5c250*/  IMAD.MOV.U32 R20, RZ, RZ, R0 ;  /* 0x000000ffff147224 */ /* 0x002fc400078e0000 */
[----:B------:R-:W-:Y:S01]  /*5c260*/  IMAD.MOV.U32 R21, RZ, RZ, R2 ;  /* 0x000000ffff157224 */ /* 0x000fe200078e0002 */
[----:B--2---:R-:W-:Y:S04]  /*5c270*/  STL.64 [R1+0x4920], R14 ;  /* 0x0049200e01007387 */ /* 0x004fe80000100a00 */
[----:B---3--:R-:W-:Y:S04]  /*5c280*/  STL.64 [R1+0x4918], R12 ;  /* 0x0049180c01007387 */ /* 0x008fe80000100a00 */
[----:B------:R-:W2:Y:S04]  /*5c290*/  LDL.LU R0, [R1+0x49d4] ;  /* 0x0049d40001007983 */ /* 0x000ea80000300800 */
[----:B------:R-:W3:Y:S04]  /*5c2a0*/  LDL.LU R2, [R1+0x49d0] ;  /* 0x0049d00001027983 */ /* 0x000ee80000300800 */
[----:B------:R0:W-:Y:S02]  /*5c2b0*/  STL.64 [R1+0x4928], R20 ;  /* 0x0049281401007387 */ /* 0x0001e40000100a00 */
[----:B0-----:R-:W-:-:S02]  /*5c2c0*/  IMAD.MOV.U32 R20, RZ, RZ, R16 ;  /* 0x000000ffff147224 */ /* 0x001fc400078e0010 */
[----:B------:R-:W-:Y:S01]  /*5c2d0*/  IMAD.MOV.U32 R21, RZ, RZ, R17 ;  /* 0x000000ffff157224 */ /* 0x000fe200078e0011 */
[----:B------:R-:W2:Y:S04]  /*5c2e0*/  LDL.LU R16, [R1+0x49cc] ;  /* 0x0049cc0001107983 */ /* 0x000ea80000300800 */
[----:B------:R-:W2:Y:S04]  /*5c2f0*/  LDL.LU R17, [R1+0x49c8] ;  /* 0x0049c80001117983 */ /* 0x000ea80000300800 */
        /* <DEDUP_REMOVED lines=9> */
[----:B------:R0:W-:Y:S02]  /*5c390*/  STL.64 [R1+0x4958], R20 ;  /* 0x0049581401007387 */ /* 0x0001e40000100a00 */
[----:B0-----:R-:W-:-:S02]  /*5c3a0*/  IMAD.MOV.U32 R20, RZ, RZ, R28 ;  /* 0x000000ffff147224 */ /* 0x001fc400078e001c */
[----:B------:R-:W-:Y:S01]  /*5c3b0*/  IMAD.MOV.U32 R21, RZ, RZ, R7 ;  /* 0x000000ffff157224 */ /* 0x000fe200078e0007 */
[----:B---3--:R-:W-:Y:S04]  /*5c3c0*/  STL.64 [R1+0x4938], R14 ;  /* 0x0049380e01007387 */ /* 0x008fe80000100a00 */
[----:B----4-:R0:W-:Y:S04]  /*5c3d0*/  STL.64 [R1+0x4930], R12 ;  /* 0x0049300c01007387 */ /* 0x0101e80000100a00 */
[----:B0-----:R-:W3:Y:S04]  /*5c3e0*/  LDL.LU R12, [R1+0xb90] ;  /* 0x000b9000010c7983 */ /* 0x001ee80000300800 */
[----:B------:R-:W3:Y:S04]  /*5c3f0*/  LDL.LU R13, [R1+0xb94] ;  /* 0x000b9400010d7983 */ /* 0x000ee80000300800 */
[----:B------:R-:W4:Y:S04]  /*5c400*/  LDL.LU R14, [R1+0xb98] ;  /* 0x000b9800010e7983 */ /* 0x000f280000300800 */
[----:B------:R-:W4:Y:S04]  /*5c410*/  LDL.LU R15, [R1+0xb9c] ;  /* 0x000b9c00010f7983 */ /* 0x000f280000300800 */
[----:B------:R0:W-:Y:S04]  /*5c420*/  STL.64 [R1+0x4970], R20 ;  /* 0x0049701401007387 */ /* 0x0001e80000100a00 */
[----:B0-----:R-:W2:Y:S01]  /*5c430*/  LDL.64 R20, [R1+0xb0] ;  /* 0x0000b00001147983 */ /* 0x001ea20000100a00 */
[----:B------:R-:W-:-:S02]  /*5c440*/  IMAD.MOV.U32 R8, RZ, RZ, R6 ;  /* 0x000000ffff087224 */ /* 0x000fc400078e0006 */
[----:B------:R-:W-:Y:S01]  /*5c450*/  IMAD.MOV.U32 R9, RZ, RZ, R3 ;  /* 0x000000ffff097224 */ /* 0x000fe200078e0003 */
[----:B--2---:R0:W-:Y:S04]  /*5c460*/  STL.64 [R1+0x4988], R20 ;  /* 0x0049881401007387 */ /* 0x0041e80000100a00 */
[----:B------:R-:W2:Y:S04]  /*5c470*/  LDL.LU R24, [R1+0x1330] ;  /* 0x0013300001187983 */ /* 0x000ea80000300800 */
[----:B------:R-:W2:Y:S04]  /*5c480*/  LDL.LU R25, [R1+0x1334] ;  /* 0x0013340001197983 */ /* 0x000ea80000300800 */
[----:B------:R-:W3:Y:S04]  /*5c490*/  LDL.LU R26, [R1+0x1338] ;  /* 0x00133800011a7983 */ /* 0x000ee80000300800 */
[----:B------:R-:W3:Y:S04]  /*5c4a0*/  LDL.LU R27, [R1+0x133c] ;  /* 0x00133c00011b7983 */ /* 0x000ee80000300800 */
[----:B------:R-:W-:Y:S04]  /*5c4b0*/  STL.64 [R1+0x49a8], R8 ;  /* 0x0049a80801007387 */ /* 0x000fe80000100a00 */
[----:B0-----:R-:W4:Y:S04]  /*5c4c0*/  LDL.64 R20, [R1+0xc0] ;  /* 0x0000c00001147983 */ /* 0x001f280000100a00 */
[----:B----4-:R0:W-:Y:S04]  /*5c4d0*/  STL.64 [R1+0x49a0], R20 ;  /* 0x0049a01401007387 */ /* 0x0101e80000100a00 */
        /* <DEDUP_REMOVED lines=27> */
[----:B------:R-:W4:Y:S04]  /*5c690*/  LDL.LU R13, [R1+0x1314] ;  /* 0x00131400010d7983 */ /* 0x000f280000300800 */
[----:B------:R-:W3:Y:S04]  /*5c6a0*/  LDL.LU R14, [R1+0x1318] ;  /* 0x00131800010e7983 */ /* 0x000ee80000300800 */
[----:B------:R-:W3:Y:S01]  /*5c6b0*/  LDL.LU R15, [R1+0x131c] ;  /* 0x00131c00010f7983 */ /* 0x000ee20000300800 */
[C---:B--2---:R-:W-:Y:S03]  /*5c6c0*/  HMMA.16816.F32 R8, R16.reuse, R8, R20 ;  /* 0x000000081008723c */ /* 0x044fe60000001814 */
[----:B---3--:R-:W-:Y:S04]  /*5c6d0*/  STL.64 [R1+0x4968], R14 ;  /* 0x0049680e01007387 */ /* 0x008fe80000100a00 */
[----:B----4-:R0:W-:Y:S04]  /*5c6e0*/  STL.64 [R1+0x4960], R12 ;  /* 0x0049600c01007387 */ /* 0x0101e80000100a00 */
[----:B0-----:R-:W2:Y:S04]  /*5c6f0*/  LDL.LU R12, [R1+0x1320] ;  /* 0x00132000010c7983 */ /* 0x001ea80000300800 */
[----:B------:R-:W2:Y:S04]  /*5c700*/  LDL.LU R13, [R1+0x1324] ;  /* 0x00132400010d7983 */ /* 0x000ea80000300800 */
[----:B------:R-:W2:Y:S04]  /*5c710*/  LDL.LU R14, [R1+0x1328] ;  /* 0x00132800010e7983 */ /* 0x000ea80000300800 */
[----:B------:R-:W2:Y:S04]  /*5c720*/  LDL.LU R15, [R1+0x132c] ;  /* 0x00132c00010f7983 */ /* 0x000ea80000300800 */
[----:B------:R0:W-:Y:S04]  /*5c730*/  STL.64 [R1+0x48b8], R4 ;  /* 0x0048b80401007387 */ /* 0x0001e80000100a00 */
[----:B0-----:R-:W3:Y:S04]  /*5c740*/  LDL.LU R4, [R1+0xb40] ;  /* 0x000b400001047983 */ /* 0x001ee80000300800 */
[----:B------:R-:W3:Y:S04]  /*5c750*/  LDL.LU R5, [R1+0xb44] ;  /* 0x000b440001057983 */ /* 0x000ee80000300800 */
[----:B------:R-:W3:Y:S04]  /*5c760*/  LDL.LU R6, [R1+0xb48] ;  /* 0x000b480001067983 */ /* 0x000ee80000300800 */
[----:B------:R-:W3:Y:S04]  /*5c770*/  LDL.LU R7, [R1+0xb4c] ;  /* 0x000b4c0001077983 */ /* 0x000ee80000300800 */
[----:B------:R-:W4:Y:S04]  /*5c780*/  LDL.LU.64 R22, [R1+0x49b8] ;  /* 0x0049b80001167983 */ /* 0x000f280000300a00 */
[----:B------:R-:W4:Y:S04]  /*5c790*/  LDL.LU.64 R20, [R1+0x49b0] ;  /* 0x0049b00001147983 */ /* 0x000f280000300a00 */
[----:B------:R0:W-:Y:S04]  /*5c7a0*/  STL.64 [R1+0x420], R8 ;  /* 0x0004200801007387 */ /* 0x0001e80000100a00 */
[----:B------:R4:W-:Y:S04]  /*5c7b0*/  STL.64 [R1+0x428], R10 ;  /* 0x0004280a01007387 */ /* 0x0009e80000100a00 */
[----:B0-----:R-:W4:Y:S02]  /*5c7c0*/  LDL.LU.64 R8, [R1+0x49a8] ;  /* 0x0049a80001087983 */ /* 0x001f240000300a00 */
[----:B----4-:R-:W-:Y:S02]  /*5c7d0*/  HMMA.16816.F32 R8, R16, R8, R20 ;  /* 0x000000081008723c */ /* 0x010fe40000001814 */
[----:B------:R-:W4:-:S15]  /*5c7e0*/  LDL.LU.64 R20, [R1+0x49a0] ;  /* 0x0049a00001147983 */ /* 0x000f1e0000300a00 */
[----:B------:R-:W-:-:S06]  /*5c7f0*/  NOP ;  /* 0x0000000000007918 */ /* 0x000fcc0000000000 */
[----:B------:R-:W-:Y:S04]  /*5c800*/  STL.64 [R1+0x410], R8 ;  /* 0x0004100801007387 */ /* 0x000fe80000100a00 */
[----:B------:R-:W-:Y:S04]  /*5c810*/  STL.64 [R1+0x418], R10 ;  /* 0x0004180a01007387 */ /* 0x000fe80000100a00 */
[----:B------:R-:W0:Y:S04]  /*5c820*/  LDSM.16.MT88.4 R8, [R29+UR4+0x8280] ;  /* 0x008280041d08783b */ /* 0x000e280008004200 */
[----:B0-----:R-:W-:Y:S04]  /*5c830*/  STL [R1+0x4788], R8 ;  /* 0x0047880801007387 */ /* 0x001fe80000100800 */
[----:B------:R0:W-:Y:S04]  /*5c840*/  STL [R1+0x4784], R9 ;  /* 0x0047840901007387 */ /* 0x0001e80000100800 */
[----:B------:R-:W-:Y:S04]  /*5c850*/  STL [R1+0x4780], R10 ;  /* 0x0047800a01007387 */ /* 0x000fe80000100800 */
[----:B------:R-:W-:Y:S04]  /*5c860*/  STL [R1+0x477c], R11 ;  /* 0x00477c0b01007387 */ /* 0x000fe80000100800 */
[----:B0-----:R-:W2:Y:S01]  /*5c870*/  LDL.64 R8, [R1+0xa0] ;  /* 0x0000a00001087983 */ /* 0x001ea20000100a00 */
        /* <DEDUP_REMOVED lines=13> */
[----:B0-----:R-:W2:Y:S04]  /*5c950*/  LDL.LU.64 R26, [R1+0x4980] ;  /* 0x00498000011a7983 */ /* 0x001ea80000300a00 */
[----:B------:R-:W2:Y:S04]  /*5c960*/  LDL.LU.64 R24, [R1+0x4978] ;  /* 0x0049780001187983 */ /* 0x000ea80000300a00 */
[----:B------:R-:W4:Y:S01]  /*5c970*/  LDL.LU.64 R20, [R1+0x4970] ;  /* 0x0049700001147983 */ /* 0x000f220000300a00 */
[C---:B--2---:R-:W-:Y:S06]  /*5c980*/  HMMA.16816.F32 R24, R16.reuse, R8, R24 ;  /* 0x000000081018723c */ /* 0x044fec0000001818 */
[----:B----4-:R-:W-:-:S15]  /*5c990*/  HMMA.16816.F32 R20, R16, R20, R12 ;  /* 0x000000141014723c */ /* 0x010fde000000180c */
        /* <DEDUP_REMOVED lines=8> */
[----:B0-----:R-:W4:Y:S04]  /*5ca20*/  LDL R8, [R1+0x30] ;  /* 0x0000300001087983 */ /* 0x001f280000100800 */
[----:B------:R-:W4:Y:S04]  /*5ca30*/  LDL R9, [R1+0x34] ;  /* 0x0000340001097983 */ /* 0x000f280000100800 */
        /* <DEDUP_REMOVED lines=34> */
[----:B------:R-:W4:Y:S04]  /*5cc60*/  LDL.LU.64 R14, [R1+0x48f0] ;  /* 0x0048f000010e7983 */ /* 0x000f280000300a00 */
[----:B------:R-:W4:-:S15]  /*5cc70*/  LDL.LU.64 R12, [R1+0x48e8] ;  /* 0x0048e800010c7983 */ /* 0x000f1e0000300a00 */
[----:B------:R-:W-:-:S02]  /*5cc80*/  NOP ;  /* 0x0000000000007918 */ /* 0x000fc40000000000 */
[----:B------:R-:W-:Y:S04]  /*5cc90*/  STL.64 [R1+0xb60], R20 ;  /* 0x000b601401007387 */ /* 0x000fe80000100a00 */
[----:B------:R0:W-:Y:S04]  /*5cca0*/  STL.64 [R1+0xb68], R22 ;  /* 0x000b681601007387 */ /* 0x0001e80000100a00 */
[----:B0-----:R-:W3:Y:S04]  /*5ccb0*/  LDL.LU.64 R22, [R1+0x48e0] ;  /* 0x0048e00001167983 */ /* 0x001ee80000300a00 */
[----:B------:R-:W2:Y:S01]  /*5ccc0*/  LDL.LU.64 R20, [R1+0x48d8] ;  /* 0x0048d80001147983 */ /* 0x000ea20000300a00 */
[----:B----4-:R-:W-:Y:S03]  /*5ccd0*/  HMMA.16816.F32 R8, R16, R8, R12 ;  /* 0x000000081008723c */ /* 0x010fe6000000180c */
[----:B------:R-:W4:-:S15]  /*5cce0*/  LDL.LU.64 R12, [R1+0x48d0] ;  /* 0x0048d000010c7983 */ /* 0x000f1e0000300a00 */
[----:B------:R-:W-:-:S05]  /*5ccf0*/  NOP ;  /* 0x0000000000007918 */ /* 0x000fca0000000000 */
[----:B------:R-:W-:Y:S04]  /*5cd00*/  STL.64 [R1+0xb50], R8 ;  /* 0x000b500801007387 */ /* 0x000fe80000100a00 */
[----:B------:R4:W-:Y:S02]  /*5cd10*/  STL.64 [R1+0xb58], R10 ;  /* 0x000b580a01007387 */ /* 0x0009e40000100a00 */
[----:B----4-:R-:W-:Y:S02]  /*5cd20*/  HMMA.16816.F32 R8, R16, R12, R4 ;  /* 0x0000000c1008723c */ /* 0x010fe40000001804 */
[----:B------:R-:W4:-:S15]  /*5cd30*/  LDL.LU R4, [R1+0x1300] ;  /* 0x0013000001047983 */ /* 0x000f1e0000300800 */
[----:B------:R-:W-:-:S06]  /*5cd40*/  NOP ;  /* 0x0000000000007918 */ /* 0x000fcc0000000000 */
[----:B------:R0:W-:Y:S04]  /*5cd50*/  STL.64 [R1+0xb40], R8 ;  /* 0x000b400801007387 */ /* 0x0001e80000100a00 */
[----:B------:R1:W-:Y:S04]  /*5cd60*/  STL.64 [R1+0xb48], R10 ;  /* 0x000b480a01007387 */ /* 0x0003e80000100a00 */
[----:B------:R-:W4:Y:S04]  /*5cd70*/  LDL.LU R5, [R1+0x1304] ;  /* 0x0013040001057983 */ /* 0x000f280000300800 */
[----:B------:R-:W4:Y:S04]  /*5cd80*/  LDL.LU R6, [R1+0x1308] ;  /* 0x0013080001067983 */ /* 0x000f280000300800 */
[----:B------:R-:W4:Y:S04]  /*5cd90*/  LDL.LU R7, [R1+0x130c] ;  /* 0x00130c0001077983 */ /* 0x000f280000300800 */
[----:B------:R-:W4:Y:S04]  /*5cda0*/  LDL.LU R12, [R1+0x360] ;  /* 0x00036000010c7983 */ /* 0x000f280000300800 */
[----:B------:R-:W4:Y:S04]  /*5cdb0*/  LDL.LU R13, [R1+0x364] ;  /* 0x00036400010d7983 */ /* 0x000f280000300800 */
[----:B------:R-:W4:Y:S04]  /*5cdc0*/  LDL.LU R14, [R1+0x368] ;  /* 0x00036800010e7983 */ /* 0x000f280000300800 */
[----:B------:R-:W4:Y:S04]  /*5cdd0*/  LDL.LU R15, [R1+0x36c] ;  /* 0x00036c00010f7983 */ /* 0x000f280000300800 */
[----:B0-----:R-:W3:Y:S04]  /*5cde0*/  LDL.LU R8, [R1+0xa40] ;  /* 0x000a400001087983 */ /* 0x001ee80000300800 */
[----:B------:R-:W3:Y:S04]  /*5cdf0*/  LDL.LU R9, [R1+0xa44] ;  /* 0x000a440001097983 */ /* 0x000ee80000300800 */
[----:B-1----:R-:W4:Y:S04]  /*5ce00*/  LDL.LU R10, [R1+0xa48] ;  /* 0x000a4800010a7983 */ /* 0x002f280000300800 */
        /* <DEDUP_REMOVED lines=12> */
[----:B------:R-:W-:Y:S04]  /*5ced0*/  STL.64 [R1+0xb30], R24 ;  /* 0x000b301801007387 */ /* 0x000fe80000100a00 */
[----:B------:R0:W-:Y:S04]  /*5cee0*/  STL.64 [R1+0xb38], R26 ;  /* 0x000b381a01007387 */ /* 0x0001e80000100a00 */
[----:B0-----:R-:W3:Y:S04]  /*5cef0*/  LDL.LU.64 R26, [R1+0x48c8] ;  /* 0x0048c800011a7983 */ /* 0x001ee80000300a00 */
[----:B------:R-:W4:Y:S04]  /*5cf00*/  LDL.LU.64 R24, [R1+0x48c0] ;  /* 0x0048c00001187983 */ /* 0x000f280000300a00 */
[----:B------:R-:W-:Y:S04]  /*5cf10*/  STL.64 [R1+0x47d0], R22 ;  /* 0x0047d01601007387 */ /* 0x000fe80000100a00 */
[----:B------:R0:W-:Y:S04]  /*5cf20*/  STL.64 [R1+0x47c8], R20 ;  /* 0x0047c81401007387 */ /* 0x0001e80000100a00 */
        /* <DEDUP_REMOVED lines=11> */
[----:B------:R0:W-:Y:S04]  /*5cfe0*/  STL.64 [R1+0xb20], R4 ;  /* 0x000b200401007387 */ /* 0x0001e80000100a00 */
[----:B------:R-:W-:Y:S04]  /*5cff0*/  STL.64 [R1+0xb28], R6 ;  /* 0x000b280601007387 */ /* 0x000fe80000100a00 */
[----:B0-----:R-:W3:Y:S04]  /*5d000*/  LDL.LU.64 R4, [R1+0x48b8] ;  /* 0x0048b80001047983 */ /* 0x001ee80000300a00 */
[----:B------:R-:W-:Y:S04]  /*5d010*/  STL.64 [R1+0x47c0], R26 ;  /* 0x0047c01a01007387 */ /* 0x000fe80000100a00 */
[----:B------:R-:W-:Y:S01]  /*5d020*/  STL.64 [R1+0x47b8], R24 ;  /* 0x0047b81801007387 */ /* 0x000fe20000100a00 */
[----:B---3--:R-:W-:Y:S03]  /*5d030*/  HMMA.16816.F32 R16, R16, R4, R12 ;  /* 0x000000041010723c */ /* 0x008fe6000000180c */
[----:B------:R-:W2:Y:S04]  /*5d040*/  LDL.LU.64 R14, [R1+0x48b0] ;  /* 0x0048b000010e7983 */ /* 0x000ea80000300a00 */
[----:B------:R-:W2:-:S15]  /*5d050*/  LDL.LU.64 R12, [R1+0x48a8] ;  /* 0x0048a800010c7983 */ /* 0x000e9e0000300a00 */
[----:B------:R-:W-:-:S01]  /*5d060*/  NOP ;  /* 0x0000000000007918 */ /* 0x000fc20000000000 */
[----:B------:R0:W-:Y:S04]  /*5d070*/  STL.64 [R1+0x3b0], R16 ;  /* 0x0003b01001007387 */ /* 0x0001e80000100a00 */
[----:B------:R-:W-:Y:S04]  /*5d080*/  STL.64 [R1+0x3b8], R18 ;  /* 0x0003b81201007387 */ /* 0x000fe80000100a00 */
[----:B0-----:R-:W3:Y:S04]  /*5d090*/  LDL.64 R16, [R1+0xd0] ;  /* 0x0000d00001107983 */ /* 0x001ee80000100a00 */
        /* <DEDUP_REMOVED lines=9> */
[----:B------:R-:W-:Y:S04]  /*5d130*/  STL.64 [R1+0x370], R8 ;  /* 0x0003700801007387 */ /* 0x000fe80000100a00 */
[----:B------:R0:W-:Y:S04]  /*5d140*/  STL.64 [R1+0x378], R10 ;  /* 0x0003780a01007387 */ /* 0x0001e80000100a00 */
[----:B0-----:R-:W4:Y:S04]  /*5d150*/  LDL.LU.64 R10, [R1+0x4890] ;  /* 0x00489000010a7983 */ /* 0x001f280000300a00 */
[----:B------:R-:W4:Y:S01]  /*5d160*/  LDL.LU.64 R8, [R1+0x4888] ;  /* 0x0048880001087983 */ /* 0x000f220000300a00 */
[----:B------:R-:W-:-:S02]  /*5d170*/  IMAD.MOV.U32 R24, RZ, RZ, R2 ;  /* 0x000000ffff187224 */ /* 0x000fc400078e0002 */
[----:B------:R-:W-:Y:S02]  /*5d180*/  IMAD.MOV.U32 R25, RZ, RZ, R0 ;  /* 0x000000ffff197224 */ /* 0x000fe400078e0000 */
[----:B---3--:R-:W-:Y:S02]  /*5d190*/  IMAD.MOV.U32 R2, RZ, RZ, R16 ;  /* 0x000000ffff027224 */ /* 0x008fe400078e0010 */
[----:B------:R-:W-:Y:S01]  /*5d1a0*/  IMAD.MOV.U32 R0, RZ, RZ, R17 ;  /* 0x000000ffff007224 */ /* 0x000fe200078e0011 */
[----:B----4-:R-:W-:Y:S01]  /*5d1b0*/  HMMA.16816.F32 R8, R12, R16, R8 ;  /* 0x000000100c08723c */ /* 0x010fe20000001808 */
[----:B------:R-:W0:-:S15]  /*5d1c0*/  LDSM.16.MT88.4 R16, [R29+UR4+0x8300] ;  /* 0x008300041d10783b */ /* 0x000e1e0008004200 */
[----:B------:R-:W-:-:S07]  /*5d1d0*/  NOP ;  /* 0x0000000000007918 */ /* 0x000fce0000000000 */
[----:B------:R-:W-:Y:S04]  /*5d1e0*/  STL.64 [R1+0x360], R8 ;  /* 0x0003600801007387 */ /* 0x000fe80000100a00 */
[----:B------:R1:W-:Y:S04]  /*5d1f0*/  STL.64 [R1+0x368], R10 ;  /* 0x0003680a01007387 */ /* 0x0003e80000100a00 */
[----:B-1----:R-:W3:Y:S04]  /*5d200*/  LDL.LU.64 R10, [R1+0x4880] ;  /* 0x00488000010a7983 */ /* 0x002ee80000300a00 */
[----:B------:R-:W3:Y:S04]  /*5d210*/  LDL.LU.64 R8, [R1+0x4878] ;  /* 0x0048780001087983 */ /* 0x000ee80000300a00 */
[----:B------:R-:W-:Y:S04]  /*5d220*/  STL [R1+0x4790], R0 ;  /* 0x0047900001007387 */ /* 0x000fe80000100800 */
[----:B------:R-:W-:Y:S04]  /*5d230*/  STL [R1+0x478c], R2 ;  /* 0x00478c0201007387 */ /* 0x000fe80000100800 */
[----:B------:R-:W-:Y:S04]  /*5d240*/  STL [R1+0x4794], R29 ;  /* 0x0047941d01007387 */ /* 0x000fe80000100800 */
[----:B0-----:R-:W-:Y:S04]  /*5d250*/  STL.64 [R1+0x4640], R18 ;  /* 0x0046401201007387 */ /* 0x001fe80000100a00 */
[----:B------:R0:W-:Y:S02]  /*5d260*/  STL.64 [R1+0x4638], R16 ;  /* 0x0046381001007387 */ /* 0x0001e40000100a00 */
[----:B0-----:R-:W-:-:S02]  /*5d270*/  IMAD.MOV.U32 R16, RZ, RZ, R28 ;  /* 0x000000ffff107224 */ /* 0x001fc400078e001c */
[----:B------:R-:W-:-:S07]  /*5d280*/  IMAD.MOV.U32 R17, RZ, RZ, R3 ;  /* 0x000000ffff117224 */ /* 0x000fce00078e0003 */
[----:B---3--:R-:W-:-:S15]  /*5d290*/  HMMA.16816.F32 R8, R12, R16, R8 ;  /* 0x000000100c08723c */ /* 0x008fde0000001808 */
[----:B------:R-:W-:-:S08]  /*5d2a0*/  NOP ;  /* 0x0000000000007918 */ /* 0x000fd00000000000 */
[----:B------:R0:W-:Y:S04]  /*5d2b0*/  STL.64 [R1+0xa40], R8 ;  /* 0x000a400801007387 */ /* 0x0001e80000100a00 */
[----:B------:R-:W-:Y:S04]  /*5d2c0*/  STL.64 [R1+0xa48], R10 ;  /* 0x000a480a01007387 */ /* 0x000fe80000100a00 */
[----:B0-----:R-:W2:Y:S01]  /*5d2d0*/  LDL.LU.64 R8, [R1+0x4870] ;  /* 0x0048700001087983 */ /* 0x001ea20000300a00 */
[----:B------:R-:W-:Y:S03]  /*5d2e0*/  HMMA.16816.F32 R24, R12, R24, R4 ;  /* 0x000000180c18723c */ /* 0x000fe60000001804 */
[----:B------:R-:W-:-:S15]  /*5d2f0*/  STL.64 [R1+0x4760], R16 ;  /* 0x0047601001007387 */ /* 0x000fde0000100a00 */
[----:B------:R-:W-:-:S05]  /*5d300*/  NOP ;  /* 0x0000000000007918 */ /* 0x000fca0000000000 */
[----:B------:R0:W-:Y:S04]  /*5d310*/  STL.64 [R1+0xa30], R24 ;  /* 0x000a301801007387 */ /* 0x0001e80000100a00 */
[----:B------:R1:W-:Y:S01]  /*5d320*/  STL.64 [R1+0xa38], R26 ;  /* 0x000a381a01007387 */ /* 0x0003e20000100a00 */
[----:B--2---:R-:W-:-:S15]  /*5d330*/  HMMA.16816.F32 R4, R12, R8, R20 ;  /* 0x000000080c04723c */ /* 0x004fde0000001814 */
[----:B------:R-:W-:-:S08]  /*5d340*/  NOP ;  /* 0x0000000000007918 */ /* 0x000fd00000000000 */
[----:B------:R-:W-:Y:S04]  /*5d350*/  STL.64 [R1+0xa20], R4 ;  /* 0x000a200401007387 */ /* 0x000fe80000100a00 */
[----:B------:R-:W-:Y:S04]  /*5d360*/  STL.64 [R1+0xa28], R6 ;  /* 0x000a280601007387 */ /* 0x000fe80000100a00 */
[----:B0-----:R-:W2:Y:S04]  /*5d370*/  LDL.LU R24, [R1+0x8b0] ;  /* 0x0008b00001187983 */ /* 0x001ea80000300800 */
[----:B------:R-:W2:Y:S04]  /*5d380*/  LDL.LU R25, [R1+0x8b4] ;  /* 0x0008b40001197983 */ /* 0x000ea80000300800 */
[----:B-1----:R-:W3:Y:S04]  /*5d390*/  LDL.LU R26, [R1+0x8b8] ;  /* 0x0008b800011a7983 */ /* 0x002ee80000300800 */
        /* <DEDUP_REMOVED lines=9> */
[----:B0-----:R-:W2:Y:S04]  /*5d430*/  LDL.64 R24, [R1+0x30] ;  /* 0x0000300001187983 */ /* 0x001ea80000100a00 */
[----:B--2---:R0:W-:Y:S04]  /*5d440*/  STL.64 [R1+0x4800], R24 ;  /* 0x0048001801007387 */ /* 0x0041e80000100a00 */
[----:B0-----:R-:W2:Y:S04]  /*5d450*/  LDL.64 R24, [R1+0x40] ;  /* 0x0000400001187983 */ /* 0x001ea80000100a00 */
[----:B--2---:R0:W-:Y:S04]  /*5d460*/  STL.64 [R1+0x4818], R24 ;  /* 0x0048181801007387 */ /* 0x0041e80000100a00 */
[----:B0-----:R-:W2:Y:S04]  /*5d470*/  LDL.64 R24, [R1+0x50] ;  /* 0x0000500001187983 */ /* 0x001ea80000100a00 */
[----:B--2---:R-:W-:Y:S04]  /*5d480*/  STL.64 [R1+0x4830], R24 ;  /* 0x0048301801007387 */ /* 0x004fe80000100a00 */
[----:B------:R-:W2:Y:S04]  /*5d490*/  LDL.64 R20, [R1+0x20] ;  /* 0x0000200001147983 */ /* 0x000ea80000100a00 */
        /* <DEDUP_REMOVED lines=11> */
[----:B--2---:R-:W-:Y:S04]  /*5d550*/  STL.64 [R1+0x4868], R6 ;  /* 0x0048680601007387 */ /* 0x004fe80000100a00 */
[----:B----4-:R0:W-:Y:S04]  /*5d560*/  STL.64 [R1+0x4860], R4 ;  /* 0x0048600401007387 */ /* 0x0101e80000100a00 */
[----:B0-----:R-:W2:Y:S04]  /*5d570*/  LDL.64 R4, [R1+0x90] ;  /* 0x0000900001047983 */ /* 0x001ea80000100a00 */
[----:B------:R-:W4:Y:S04]  /*5d580*/  LDL.LU R8, [R1+0x9e0] ;  /* 0x0009e00001087983 */ /* 0x000f280000300800 */
[----:B------:R-:W4:Y:S04]  /*5d590*/  LDL.LU R9, [R1+0x9e4] ;  /* 0x0009e40001097983 */ /* 0x000f280000300800 */
[----:B------:R-:W3:Y:S04]  /*5d5a0*/  LDL.LU R10, [R1+0x9e8] ;  /* 0x0009e800010a7983 */ /* 0x000ee80000300800 */
[----:B------:R-:W3:Y:S04]  /*5d5b0*/  LDL.LU R11, [R1+0x9ec] ;  /* 0x0009ec00010b7983 */ /* 0x000ee80000300800 */
[----:B---3--:R-:W-:Y:S04]  /*5d5c0*/  STL.64 [R1+0x4840], R10 ;  /* 0x0048400a01007387 */ /* 0x008fe80000100a00 */
[----:B----4-:R0:W-:Y:S04]  /*5d5d0*/  STL.64 [R1+0x4838], R8 ;  /* 0x0048380801007387 */ /* 0x0101e80000100a00 */
[----:B0-----:R-:W3:Y:S04]  /*5d5e0*/  LDL.64 R8, [R1+0x70] ;  /* 0x0000700001087983 */ /* 0x001ee80000100a00 */
[----:B---3--:R0:W-:Y:S04]  /*5d5f0*/  STL.64 [R1+0x4850], R8 ;  /* 0x0048500801007387 */ /* 0x0081e80000100a00 */
[----:B------:R-:W3:Y:S04]  /*5d600*/  LDL.64 R24, [R1+0x60] ;  /* 0x0000600001187983 */ /* 0x000ee80000100a00 */
[----:B0-----:R-:W4:Y:S04]  /*5d610*/  LDL.64 R8, [R1+0x80] ;  /* 0x0000800001087983 */ /* 0x001f280000100a00 */
[----:B---3--:R0:W-:Y:S04]  /*5d620*/  STL.64 [R1+0x4848], R24 ;  /* 0x0048481801007387 */ /* 0x0081e80000100a00 */
[----:B0-----:R-:W3:Y:S04]  /*5d630*/  LDL.LU R24, [R1+0x9f0] ;  /* 0x0009f00001187983 */ /* 0x001ee80000300800 */
[----:B------:R-:W3:Y:S04]  /*5d640*/  LDL.LU R25, [R1+0x9f4] ;  /* 0x0009f40001197983 */ /* 0x000ee80000300800 */
[----:B------:R-:W3:Y:S04]  /*5d650*/  LDL.LU R26, [R1+0x9f8] ;  /* 0x0009f800011a7983 */ /* 0x000ee80000300800 */
[----:B------:R-:W3:Y:S04]  /*5d660*/  LDL.LU R27, [R1+0x9fc] ;  /* 0x0009fc00011b7983 */ /* 0x000ee80000300800 */
[----:B------:R-:W-:Y:S04]  /*5d670*/  STL.64 [R1+0x4810], R22 ;  /* 0x0048101601007387 */ /* 0x000fe80000100a00 */
[----:B------:R0:W-:Y:S04]  /*5d680*/  STL.64 [R1+0x4808], R20 ;  /* 0x0048081401007387 */ /* 0x0001e80000100a00 */
        /* <DEDUP_REMOVED lines=10> */
[----:B------:R-:W-:Y:S04]  /*5d730*/  STL [R1+0x479c], R3 ;  /* 0x00479c0301007387 */ /* 0x000fe80000100800 */
[----:B------:R0:W-:Y:S04]  /*5d740*/  STL [R1+0x4798], R16 ;  /* 0x0047981001007387 */ /* 0x0001e80000100800 */
[----:B0-----:R-:W4:Y:S04]  /*5d750*/  LDL.LU R16, [R1+0xa10] ;  /* 0x000a100001107983 */ /* 0x001f280000300800 */
[----:B------:R-:W4:Y:S04]  /*5d760*/  LDL.LU R17, [R1+0xa14] ;  /* 0x000a140001117983 */ /* 0x000f280000300800 */
[----:B------:R-:W4:Y:S04]  /*5d770*/  LDL.LU R18, [R1+0xa18] ;  /* 0x000a180001127983 */ /* 0x000f280000300800 */
[----:B------:R-:W4:Y:S02]  /*5d780*/  LDL.LU R19, [R1+0xa1c] ;  /* 0x000a1c0001137983 */ /* 0x000f240000300800 */
[----:B----4-:R-:W-:-:S15]  /*5d790*/  HMMA.16816.F32 R16, R12, R4, R16 ;  /* 0x000000040c10723c */ /* 0x010fde0000001810 */
[----:B------:R-:W-:-:S08]  /*5d7a0*/  NOP ;  /* 0x0000000000007918 */ /* 0x000fd00000000000 */
[----:B------:R0:W-:Y:S04]  /*5d7b0*/  STL.64 [R1+0xa10], R16 ;  /* 0x000a101001007387 */ /* 0x0001e80000100a00 */
[----:B------:R1:W-:Y:S04]  /*5d7c0*/  STL.64 [R1+0xa18], R18 ;  /* 0x000a181201007387 */ /* 0x0003e80000100a00 */
[----:B------:R-:W4:Y:S01]  /*5d7d0*/  LDL.LU.64 R6, [R1+0x4868] ;  /* 0x0048680001067983 */ /* 0x000f220000300a00 */
[----:B0-----:R-:W-:Y:S02]  /*5d7e0*/  IMAD.MOV.U32 R17, RZ, RZ, R5 ;  /* 0x000000ffff117224 */ /* 0x001fe400078e0005 */
[----:B-1----:R-:W-:-:S02]  /*5d7f0*/  IMAD.MOV.U32 R18, RZ, RZ, R4 ;  /* 0x000000ffff127224 */ /* 0x002fc400078e0004 */
[----:B------:R-:W4:Y:S04]  /*5d800*/  LDL.LU.64 R4, [R1+0x4860] ;  /* 0x0048600001047983 */ /* 0x000f280000300a00 */
[----:B------:R-:W-:Y:S01]  /*5d810*/  STL [R1+0x47a0], R18 ;  /* 0x0047a01201007387 */ /* 0x000fe20000100800 */
[----:B------:R-:W-:Y:S01]  /*5d820*/  IMAD.MOV.U32 R19, RZ, RZ, R9 ;  /* 0x000000ffff137224 */ /* 0x000fe200078e0009 */
[----:B----4-:R-:W-:-:S15]  /*5d830*/  HMMA.16816.F32 R4, R12, R8, R4 ;  /* 0x000000080c04723c */ /* 0x010fde0000001804 */
[----:B------:R-:W-:-:S08]  /*5d840*/  NOP ;  /* 0x0000000000007918 */ /* 0x000fd00000000000 */
[----:B------:R0:W-:Y:S04]  /*5d850*/  STL.64 [R1+0xa00], R4 ;  /* 0x000a000401007387 */ /* 0x0001e80000100a00 */
[----:B------:R1:W-:Y:S04]  /*5d860*/  STL.64 [R1+0xa08], R6 ;  /* 0x000a080601007387 */ /* 0x0003e80000100a00 */
[----:B0-----:R-:W4:Y:S01]  /*5d870*/  LDL.LU.64 R4, [R1+0x4858] ;  /* 0x0048580001047983 */ /* 0x001f220000300a00 */
[----:B-1----:R-:W-:-:S03]  /*5d880*/  IMAD.MOV.U32 R6, RZ, RZ, R8 ;  /* 0x000000ffff067224 */ /* 0x002fc600078e0008 */
[----:B------:R-:W3:Y:S02]  /*5d890*/  LDL.LU.64 R8, [R1+0x4850] ;  /* 0x0048500001087983 */ /* 0x000ee40000300a00 */
[----:B---3--:R-:W-:Y:S06]  /*5d8a0*/  HMMA.16816.F32 R24, R12, R8, R24 ;  /* 0x000000080c18723c */ /* 0x008fec0000001818 */
[----:B------:R-:W-:Y:S02]  /*5d8b0*/  IMAD.MOV.U32 R28, RZ, RZ, R8 ;  /* 0x000000ffff1c7224 */ /* 0x000fe400078e0008 */
[----:B------:R-:W-:-:S15]  /*5d8c0*/  IMAD.MOV.U32 R7, RZ, RZ, R9 ;  /* 0x000000ffff077224 */ /* 0x000fde00078e0009 */
[----:B------:R0:W-:Y:S04]  /*5d8d0*/  STL.64 [R1+0x9f0], R24 ;  /* 0x0009f01801007387 */ /* 0x0001e80000100a00 */
[----:B------:R-:W-:Y:S04]  /*5d8e0*/  STL.64 [R1+0x9f8], R26 ;  /* 0x0009f81a01007387 */ /* 0x000fe80000100a00 */
[----:B0-----:R-:W3:Y:S04]  /*5d8f0*/  LDL.LU.64 R24, [R1+0x4848] ;  /* 0x0048480001187983 */ /* 0x001ee80000300a00 */
[----:B------:R-:W3:Y:S04]  /*5d900*/  LDL.LU.64 R10, [R1+0x4840] ;  /* 0x00484000010a7983 */ /* 0x000ee80000300a00 */
[----:B------:R-:W3:Y:S04]  /*5d910*/  LDL.LU.64 R8, [R1+0x4838] ;  /* 0x0048380001087983 */ /* 0x000ee80000300a00 */
[----:B------:R-:W-:Y:S04]  /*5d920*/  STL.64 [R1+0x47b0], R6 ;  /* 0x0047b00601007387 */ /* 0x000fe80000100a00 */
[----:B----4-:R0:W-:Y:S04]  /*5d930*/  STL.64 [R1+0x47a8], R4 ;  /* 0x0047a80401007387 */ /* 0x0101e80000100a00 */
[----:B0-----:R-:W4:Y:S04]  /*5d940*/  LDL.LU R4, [R1+0x8a0] ;  /* 0x0008a00001047983 */ /* 0x001f280000300800 */
[----:B------:R-:W4:Y:S04]  /*5d950*/  LDL.LU R5, [R1+0x8a4] ;  /* 0x0008a40001057983 */ /* 0x000f280000300800 */
[----:B------:R-:W4:Y:S04]  /*5d960*/  LDL.LU R6, [R1+0x8a8] ;  /* 0x0008a80001067983 */ /* 0x000f280000300800 */
[----:B------:R-:W4:Y:S01]  /*5d970*/  LDL.LU R7, [R1+0x8ac] ;  /* 0x0008ac0001077983 */ /* 0x000f220000300800 */
        /* <DEDUP_REMOVED lines=26> */
[----:B------:R0:W-:Y:S04]  /*5db20*/  STL.64 [R1+0x9b0], R20 ;  /* 0x0009b01401007387 */ /* 0x0001e80000100a00 */
[----:B------:R-:W-:Y:S04]  /*5db30*/  STL.64 [R1+0x9b8], R22 ;  /* 0x0009b81601007387 */ /* 0x000fe80000100a00 */
        /* <DEDUP_REMOVED lines=19> */
[----:B------:R0:W-:Y:S04]  /*5dc70*/  STL.64 [R1+0x4668], R20 ;  /* 0x0046681401007387 */ /* 0x0001e80000100a00 */
[----:B0-----:R-:W3:Y:S04]  /*5dc80*/  LDL.LU R20, [R1+0x2c0] ;  /* 0x0002c00001147983 */ /* 0x001ee80000300800 */
[----:B------:R-:W3:Y:S04]  /*5dc90*/  LDL.LU R21, [R1+0x2c4] ;  /* 0x0002c40001157983 */ /* 0x000ee80000300800 */
[----:B------:R-:W3:Y:S04]  /*5dca0*/  LDL.LU R22, [R1+0x2c8] ;  /* 0x0002c80001167983 */ /* 0x000ee80000300800 */
[----:B------:R-:W3:Y:S01]  /*5dcb0*/  LDL.LU R23, [R1+0x2cc] ;  /* 0x0002cc0001177983 */ /* 0x000ee20000300800 */
        /* <DEDUP_REMOVED lines=8> */
[----:B0-----:R-:W2:Y:S01]  /*5dd40*/  LDL.LU R24, [R1+0x1270] ;  /* 0x0012700001187983 */ /* 0x001ea20000300800 */
[----:B---3--:R-:W-:-:S15]  /*5dd50*/  HMMA.16816.F32 R12, R12, R4, R20 ;  /* 0x000000040c0c723c */ /* 0x008fde0000001814 */
[----:B------:R-:W-:-:S08]  /*5dd60*/  NOP ;  /* 0x0000000000007918 */ /* 0x000fd00000000000 */
[----:B------:R-:W-:Y:S04]  /*5dd70*/  STL.64 [R1+0x990], R12 ;  /* 0x0009900c01007387 */ /* 0x000fe80000100a00 */
[----:B------:R-:W-:Y:S04]  /*5dd80*/  STL.64 [R1+0x998], R14 ;  /* 0x0009980e01007387 */ /* 0x000fe80000100a00 */
[----:B------:R-:W2:Y:S04]  /*5dd90*/  LDL.LU R25, [R1+0x1274] ;  /* 0x0012740001197983 */ /* 0x000ea80000300800 */
[----:B------:R-:W3:Y:S04]  /*5dda0*/  LDL.LU R26, [R1+0x1278] ;  /* 0x00127800011a7983 */ /* 0x000ee80000300800 */
[----:B------:R-:W3:Y:S01]  /*5ddb0*/  LDL.LU R27, [R1+0x127c] ;  /* 0x00127c00011b7983 */ /* 0x000ee20000300800 */
[----:B------:R-:W-:-:S02]  /*5ddc0*/  IMAD.MOV.U32 R20, RZ, RZ, R18 ;  /* 0x000000ffff147224 */ /* 0x000fc400078e0012 */
[----:B------:R-:W-:Y:S01]  /*5ddd0*/  IMAD.MOV.U32 R21, RZ, RZ, R3 ;  /* 0x000000ffff157224 */ /* 0x000fe200078e0003 */
[----:B---3--:R-:W-:Y:S04]  /*5dde0*/  STL.64 [R1+0x4680], R26 ;  /* 0x0046801a01007387 */ /* 0x008fe80000100a00 */
[----:B--2---:R-:W-:Y:S04]  /*5ddf0*/  STL.64 [R1+0x4678], R24 ;  /* 0x0046781801007387 */ /* 0x004fe80000100a00 */
[----:B------:R-:W2:Y:S04]  /*5de00*/  LDL.LU R18, [R1+0x47a0] ;  /* 0x0047a00001127983 */ /* 0x000ea80000300800 */
[----:B------:R-:W3:Y:S04]  /*5de10*/  LDL.LU R3, [R1+0x479c] ;  /* 0x00479c0001037983 */ /* 0x000ee80000300800 */
[----:B------:R0:W-:Y:S02]  /*5de20*/  STL.64 [R1+0x4688], R20 ;  /* 0x0046881401007387 */ /* 0x0001e40000100a00 */
[----:B0-----:R-:W-:-:S02]  /*5de30*/  IMAD.MOV.U32 R20, RZ, RZ, R16 ;  /* 0x000000ffff147224 */ /* 0x001fc400078e0010 */
[----:B------:R-:W-:Y:S01]  /*5de40*/  IMAD.MOV.U32 R21, RZ, RZ, R29 ;  /* 0x000000ffff157224 */ /* 0x000fe200078e001d */
[----:B------:R-:W3:Y:S04]  /*5de50*/  LDL.LU R16, [R1+0x4798] ;  /* 0x0047980001107983 */ /* 0x000ee80000300800 */
[----:B------:R-:W3:Y:S04]  /*5de60*/  LDL.LU R29, [R1+0x4794] ;  /* 0x00479400011d7983 */ /* 0x000ee80000300800 */
[----:B------:R0:W-:Y:S04]  /*5de70*/  STL.64 [R1+0x46a0], R20 ;  /* 0x0046a01401007387 */ /* 0x0001e80000100a00 */
[----:B------:R-:W4:Y:S04]  /*5de80*/  LDL.LU R24, [R1+0x1280] ;  /* 0x0012800001187983 */ /* 0x000f280000300800 */
[----:B------:R-:W4:Y:S04]  /*5de90*/  LDL.LU R25, [R1+0x1284] ;  /* 0x0012840001197983 */ /* 0x000f280000300800 */
[----:B------:R-:W2:Y:S04]  /*5dea0*/  LDL.LU R26, [R1+0x1288] ;  /* 0x00128800011a7983 */ /* 0x000ea80000300800 */
[----:B------:R-:W2:Y:S01]  /*5deb0*/  LDL.LU R27, [R1+0x128c] ;  /* 0x00128c00011b7983 */ /* 0x000ea20000300800 */
[----:B0-----:R-:W-:-:S02]  /*5dec0*/  IMAD.MOV.U32 R20, RZ, RZ, R0 ;  /* 0x000000ffff147224 */ /* 0x001fc400078e0000 */
[----:B------:R-:W-:Y:S01]  /*5ded0*/  IMAD.MOV.U32 R21, RZ, RZ, R2 ;  /* 0x000000ffff157224 */ /* 0x000fe200078e0002 */
[----:B------:R-:W3:Y:S04]  /*5dee0*/  LDL.LU R0, [R1+0x4790] ;  /* 0x0047900001007983 */ /* 0x000ee80000300800 */
[----:B------:R-:W3:Y:S04]  /*5def0*/  LDL.LU R2, [R1+0x478c] ;  /* 0x00478c0001027983 */ /* 0x000ee80000300800 */
[----:B------:R-:W-:Y:S04]  /*5df00*/  STL.64 [R1+0x46b8], R20 ;  /* 0x0046b81401007387 */ /* 0x000fe80000100a00 */
        /* <DEDUP_REMOVED lines=8> */
[----:B------:R-:W3:Y:S04]  /*5df90*/  LDL.LU R8, [R1+0x4788] ;  /* 0x0047880001087983 */ /* 0x000ee80000300800 */
[----:B------:R-:W3:Y:S04]  /*5dfa0*/  LDL.LU R9, [R1+0x4784] ;  /* 0x0047840001097983 */ /* 0x000ee80000300800 */
[----:B------:R-:W-:Y:S04]  /*5dfb0*/  STL.64 [R1+0x46d0], R20 ;  /* 0x0046d01401007387 */ /* 0x000fe80000100a00 */
[----:B----4-:R-:W-:Y:S04]  /*5dfc0*/  STL.64 [R1+0x46b0], R26 ;  /* 0x0046b01a01007387 */ /* 0x010fe80000100a00 */
[----:B--2---:R0:W-:Y:S04]  /*5dfd0*/  STL.64 [R1+0x46a8], R24 ;  /* 0x0046a81801007387 */ /* 0x0041e80000100a00 */
        /* <DEDUP_REMOVED lines=29> */
[----:B------:R0:W-:Y:S02]  /*5e1b0*/  STL.64 [R1+0x4718], R20 ;  /* 0x0047181401007387 */ /* 0x0001e40000100a00 */
[----:B0-----:R-:W-:Y:S02]  /*5e1c0*/  IMAD.MOV.U32 R20, RZ, RZ, R18 ;  /* 0x000000ffff147224 */ /* 0x001fe400078e0012 */
        /* <DEDUP_REMOVED lines=9> */
[----:B------:R-:W-:Y:S02]  /*5e260*/  IMAD.MOV.U32 R13, RZ, RZ, R0 ;  /* 0x000000ffff0d7224 */ /* 0x000fe400078e0000 */
[----:B------:R-:W-:Y:S02]  /*5e270*/  IMAD.MOV.U32 R20, RZ, RZ, R16 ;  /* 0x000000ffff147224 */ /* 0x000fe400078e0010 */
[----:B------:R-:W-:Y:S01]  /*5e280*/  IMAD.MOV.U32 R21, RZ, RZ, R3 ;  /* 0x000000ffff157224 */ /* 0x000fe200078e0003 */
[----:B------:R0:W-:Y:S04]  /*5e290*/  STL.64 [R1+0x4768], R12 ;  /* 0x0047680c01007387 */ /* 0x0001e80000100a00 */
[----:B0-----:R-:W3:Y:S04]  /*5e2a0*/  LDL.LU R12, [R1+0x2b0] ;  /* 0x0002b000010c7983 */ /* 0x001ee80000300800 */
[----:B------:R-:W3:Y:S04]  /*5e2b0*/  LDL.LU R13, [R1+0x2b4] ;  /* 0x0002b400010d7983 */ /* 0x000ee80000300800 */
[----:B------:R-:W3:Y:S04]  /*5e2c0*/  LDL.LU R14, [R1+0x2b8] ;  /* 0x0002b800010e7983 */ /* 0x000ee80000300800 */
[----:B------:R-:W3:Y:S04]  /*5e2d0*/  LDL.LU R15, [R1+0x2bc] ;  /* 0x0002bc00010f7983 */ /* 0x000ee80000300800 */
[----:B------:R-:W3:Y:S04]  /*5e2e0*/  LDL.64 R16, [R1+0xe0] ;  /* 0x0000e00001107983 */ /* 0x000ee80000100a00 */
[----:B------:R-:W-:Y:S04]  /*5e2f0*/  STL.64 [R1+0x4748], R20 ;  /* 0x0047481401007387 */ /* 0x000fe80000100a00 */
[----:B----4-:R-:W-:Y:S04]  /*5e300*/  STL.64 [R1+0x4710], R26 ;  /* 0x0047101a01007387 */ /* 0x010fe80000100a00 */
[----:B--2---:R0:W-:Y:S04]  /*5e310*/  STL.64 [R1+0x4708], R24 ;  /* 0x0047081801007387 */ /* 0x0041e80000100a00 */
[----:B0-----:R-:W2:Y:S04]  /*5e320*/  LDL.LU R24, [R1+0x850] ;  /* 0x0008500001187983 */ /* 0x001ea80000300800 */
[----:B------:R-:W2:Y:S04]  /*5e330*/  LDL.LU R25, [R1+0x854] ;  /* 0x0008540001197983 */ /* 0x000ea80000300800 */
[----:B------:R-:W4:Y:S04]  /*5e340*/  LDL.LU R26, [R1+0x858] ;  /* 0x00085800011a7983 */ /* 0x000f280000300800 */
[----:B------:R-:W4:Y:S04]  /*5e350*/  LDL.LU R27, [R1+0x85c] ;  /* 0x00085c00011b7983 */ /* 0x000f280000300800 */
[----:B------:R-:W3:Y:S04]  /*5e360*/  LDL.LU.64 R20, [R1+0xb0] ;  /* 0x0000b00001147983 */ /* 0x000ee80000300a00 */
        /* <DEDUP_REMOVED lines=25> */
[----:B------:R0:W-:Y:S04]  /*5e500*/  STL.64 [R1+0x8b0], R12 ;  /* 0x0008b00c01007387 */ /* 0x0001e80000100a00 */
[----:B------:R-:W-:Y:S04]  /*5e510*/  STL.64 [R1+0x8b8], R14 ;  /* 0x0008b80e01007387 */ /* 0x000fe80000100a00 */
[----:B0-----:R-:W3:Y:S01]  /*5e520*/  LDL.LU.64 R12, [R1+0x4768] ;  /* 0x00476800010c7983 */ /* 0x001ee20000300a00 */
[----:B------:R-:W-:-:S02]  /*5e530*/  IMAD.MOV.U32 R2, RZ, RZ, R16 ;  /* 0x000000ffff027224 */ /* 0x000fc400078e0010 */
[----:B------:R-:W-:Y:S02]  /*5e540*/  IMAD.MOV.U32 R0, RZ, RZ, R17 ;  /* 0x000000ffff007224 */ /* 0x000fe400078e0011 */
[----:B------:R-:W4:Y:S01]  /*5e550*/  LDL.LU.64 R16, [R1+0x4760] ;  /* 0x0047600001107983 */ /* 0x000f220000300a00 */
[----:B---3--:R-:W-:Y:S03]  /*5e560*/  HMMA.16816.F32 R4, R8, R12, R4 ;  /* 0x0000000c0804723c */ /* 0x008fe60000001804 */
[----:B------:R-:W0:-:S15]  /*5e570*/  LDSM.16.MT88.4 R12, [R29+UR4+0x8380] ;  /* 0x008380041d0c783b */ /* 0x000e1e0008004200 */
[----:B------:R-:W-:-:S05]  /*5e580*/  NOP ;  /* 0x0000000000007918 */ /* 0x000fca0000000000 */
[----:B------:R1:W-:Y:S04]  /*5e590*/  STL.64 [R1+0x8a0], R4 ;  /* 0x0008a00401007387 */ /* 0x0003e80000100a00 */
[----:B------:R3:W-:Y:S04]  /*5e5a0*/  STL.64 [R1+0x8a8], R6 ;  /* 0x0008a80601007387 */ /* 0x0007e80000100a00 */
[----:B-1----:R-:W4:Y:S04]  /*5e5b0*/  LDL.LU R4, [R1+0x1260] ;  /* 0x0012600001047983 */ /* 0x002f280000300800 */
[----:B------:R-:W4:Y:S04]  /*5e5c0*/  LDL.LU R5, [R1+0x1264] ;  /* 0x0012640001057983 */ /* 0x000f280000300800 */
[----:B---3--:R-:W3:Y:S04]  /*5e5d0*/  LDL.LU R6, [R1+0x1268] ;  /* 0x0012680001067983 */ /* 0x008ee80000300800 */
[----:B------:R-:W3:Y:S04]  /*5e5e0*/  LDL.LU R7, [R1+0x126c] ;  /* 0x00126c0001077983 */ /* 0x000ee80000300800 */
[----:B0-----:R-:W-:Y:S04]  /*5e5f0*/  STL [R1+0x4570], R15 ;  /* 0x0045700f01007387 */ /* 0x001fe80000100800 */
[----:B------:R-:W-:Y:S04]  /*5e600*/  STL [R1+0x4628], R14 ;  /* 0x0046280e01007387 */ /* 0x000fe80000100800 */
[----:B------:R0:W-:Y:S04]  /*5e610*/  STL.64 [R1+0x4620], R12 ;  /* 0x0046200c01007387 */ /* 0x0001e80000100a00 */
[----:B0-----:R-:W4:Y:S04]  /*5e620*/  LDL.LU R12, [R1+0x890] ;  /* 0x00089000010c7983 */ /* 0x001f280000300800 */
[----:B------:R-:W4:Y:S04]  /*5e630*/  LDL.LU R13, [R1+0x894] ;  /* 0x00089400010d7983 */ /* 0x000f280000300800 */
[----:B------:R-:W4:Y:S04]  /*5e640*/  LDL.LU R14, [R1+0x898] ;  /* 0x00089800010e7983 */ /* 0x000f280000300800 */
[----:B------:R-:W4:Y:S01]  /*5e650*/  LDL.LU R15, [R1+0x89c] ;  /* 0x00089c00010f7983 */ /* 0x000f220000300800 */
[C---:B--2---:R-:W-:Y:S06]  /*5e660*/  HMMA.16816.F32 R24, R8.reuse, R20, R24 ;  /* 0x000000140818723c */ /* 0x044fec0000001818 */
[----:B------:R-:W-:Y:S01]  /*5e670*/  IMAD.MOV.U32 R29, RZ, RZ, R20 ;  /* 0x000000ffff1d7224 */ /* 0x000fe200078e0014 */
[----:B----4-:R-:W-:Y:S01]  /*5e680*/  HMMA.16816.F32 R12, R8, R16, R12 ;  /* 0x00000010080c723c */ /* 0x010fe2000000180c */
[----:B------:R-:W2:-:S15]  /*5e690*/  LDL.LU R16, [R1+0x280] ;  /* 0x0002800001107983 */ /* 0x000e9e0000300800 */
[----:B------:R-:W-:-:S07]  /*5e6a0*/  NOP ;  /* 0x0000000000007918 */ /* 0x000fce0000000000 */
[----:B------:R0:W-:Y:S04]  /*5e6b0*/  STL.64 [R1+0x890], R12 ;  /* 0x0008900c01007387 */ /* 0x0001e80000100a00 */
[----:B------:R-:W-:Y:S04]  /*5e6c0*/  STL.64 [R1+0x898], R14 ;  /* 0x0008980e01007387 */ /* 0x000fe80000100a00 */
[----:B------:R-:W2:Y:S04]  /*5e6d0*/  LDL.LU R17, [R1+0x284] ;  /* 0x0002840001117983 */ /* 0x000ea80000300800 */
[----:B------:R-:W2:Y:S04]  /*5e6e0*/  LDL.LU R18, [R1+0x288] ;  /* 0x0002880001127983 */ /* 0x000ea80000300800 */
[----:B------:R-:W2:Y:S04]  /*5e6f0*/  LDL.LU R19, [R1+0x28c] ;  /* 0x00028c0001137983 */ /* 0x000ea80000300800 */
[----:B------:R-:W-:Y:S04]  /*5e700*/  STL.64 [R1+0x880], R24 ;  /* 0x0008801801007387 */ /* 0x000fe80000100a00 */
[----:B------:R1:W-:Y:S01]  /*5e710*/  STL.64 [R1+0x888], R26 ;  /* 0x0008881a01007387 */ /* 0x0003e20000100a00 */
[----:B0-----:R-:W-:-:S02]  /*5e720*/  IMAD.MOV.U32 R12, RZ, RZ, R2 ;  /* 0x000000ffff0c7224 */ /* 0x001fc400078e0002 */
[----:B------:R-:W-:Y:S01]  /*5e730*/  IMAD.MOV.U32 R2, RZ, RZ, R21 ;  /* 0x000000ffff027224 */ /* 0x000fe200078e0015 */
[----:B-1----:R-:W4:Y:S04]  /*5e740*/  LDL.LU.64 R26, [R1+0x4758] ;  /* 0x00475800011a7983 */ /* 0x002f280000300a00 */
[----:B------:R-:W4:Y:S04]  /*5e750*/  LDL.LU.64 R24, [R1+0x4750] ;  /* 0x0047500001187983 */ /* 0x000f280000300a00 */
        /* <DEDUP_REMOVED lines=63> */
[----:B0-----:R-:W3:Y:S04]  /*5eb50*/  LDL.LU.64 R22, [R1+0x4670] ;  /* 0x0046700001167983 */ /* 0x001ee80000300a00 */
[----:B------:R-:W4:Y:S02]  /*5eb60*/  LDL.LU.64 R20, [R1+0x4668] ;  /* 0x0046680001147983 */ /* 0x000f240000300a00 */
[----:B----4-:R-:W-:-:S15]  /*5eb70*/  HMMA.16816.F32 R24, R8, R20, R24 ;  /* 0x000000140818723c */ /* 0x010fde0000001818 */
[----:B------:R-:W-:-:S08]  /*5eb80*/  NOP ;  /* 0x0000000000007918 */ /* 0x000fd00000000000 */
[----:B------:R-:W-:Y:S04]  /*5eb90*/  STL.64 [R1+0x7e0], R24 ;  /* 0x0007e01801007387 */ /* 0x000fe80000100a00 */
[----:B------:R0:W-:Y:S04]  /*5eba0*/  STL.64 [R1+0x7e8], R26 ;  /* 0x0007e81a01007387 */ /* 0x0001e80000100a00 */
[----:B0-----:R-:W4:Y:S04]  /*5ebb0*/  LDL.LU.64 R26, [R1+0x4660] ;  /* 0x00466000011a7983 */ /* 0x001f280000300a00 */
[----:B------:R-:W2:Y:S04]  /*5ebc0*/  LDL.LU.64 R24, [R1+0x4658] ;  /* 0x0046580001187983 */ /* 0x000ea80000300a00 */
[----:B---3--:R-:W-:Y:S04]  /*5ebd0*/  STL.64 [R1+0x45c0], R22 ;  /* 0x0045c01601007387 */ /* 0x008fe80000100a00 */
[----:B------:R0:W-:Y:S04]  /*5ebe0*/  STL.64 [R1+0x45b8], R20 ;  /* 0x0045b81401007387 */ /* 0x0001e80000100a00 */
[----:B0-----:R-:W3:Y:S01]  /*5ebf0*/  LDL.LU.64 R20, [R1+0xc0] ;  /* 0x0000c00001147983 */ /* 0x001ee20000300a00 */
[C---:B--2---:R-:W-:Y:S03]  /*5ec00*/  HMMA.16816.F32 R4, R8.reuse, R24, R4 ;  /* 0x000000180804723c */ /* 0x044fe60000001804 */
        /* <DEDUP_REMOVED lines=8> */
[----:B------:R-:W2:Y:S04]  /*5ec90*/  LDL.LU.64 R4, [R1+0x4648] ;  /* 0x0046480001047983 */ /* 0x000ea80000300a00 */
[----:B----4-:R-:W-:Y:S04]  /*5eca0*/  STL.64 [R1+0x45b0], R26 ;  /* 0x0045b01a01007387 */ /* 0x010fe80000100a00 */
        /* <DEDUP_REMOVED lines=11> */
[----:B0-----:R-:W4:Y:S04]  /*5ed60*/  LDL.64 R8, [R1+0xd0] ;  /* 0x0000d00001087983 */ /* 0x001f280000100a00 */
[----:B---3--:R-:W-:Y:S04]  /*5ed70*/  STL.64 [R1+0x4598], R6 ;  /* 0x0045980601007387 */ /* 0x008fe80000100a00 */
[----:B------:R0:W-:Y:S04]  /*5ed80*/  STL.64 [R1+0x4590], R4 ;  /* 0x0045900401007387 */ /* 0x0001e80000100a00 */
[----:B0-----:R-:W4:Y:S04]  /*5ed90*/  LDL.LU R4, [R1+0x220] ;  /* 0x0002200001047983 */ /* 0x001f280000300800 */
[----:B------:R-:W4:Y:S04]  /*5eda0*/  LDL.LU R5, [R1+0x224] ;  /* 0x0002240001057983 */ /* 0x000f280000300800 */
[----:B------:R-:W4:Y:S04]  /*5edb0*/  LDL.LU R6, [R1+0x228] ;  /* 0x0002280001067983 */ /* 0x000f280000300800 */
[----:B------:R-:W4:Y:S01]  /*5edc0*/  LDL.LU R7, [R1+0x22c] ;  /* 0x00022c0001077983 */ /* 0x000f220000300800 */
[----:B------:R-:W-:-:S07]  /*5edd0*/  IMAD.MOV.U32 R13, RZ, RZ, R0 ;  /* 0x000000ffff0d7224 */ /* 0x000fce00078e0000 */
[----:B--2---:R-:W-:Y:S01]  /*5ede0*/  HMMA.16816.F32 R12, R16, R12, R20 ;  /* 0x0000000c100c723c */ /* 0x004fe20000001814 */
[----:B------:R-:W2:-:S15]  /*5edf0*/  LDL.LU.64 R20, [R1+0x4630] ;  /* 0x0046300001147983 */ /* 0x000e9e0000300a00 */
[----:B------:R-:W-:-:S07]  /*5ee00*/  NOP ;  /* 0x0000000000007918 */ /* 0x000fce0000000000 */
[----:B------:R-:W-:Y:S04]  /*5ee10*/  STL.64 [R1+0x2e0], R12 ;  /* 0x0002e00c01007387 */ /* 0x000fe80000100a00 */
[----:B------:R0:W-:Y:S04]  /*5ee20*/  STL.64 [R1+0x2e8], R14 ;  /* 0x0002e80e01007387 */ /* 0x0001e80000100a00 */
[----:B0-----:R-:W3:Y:S04]  /*5ee30*/  LDL.LU R14, [R1+0x4628] ;  /* 0x00462800010e7983 */ /* 0x001ee80000300800 */
[----:B------:R-:W3:Y:S01]  /*5ee40*/  LDL.LU.64 R12, [R1+0x4620] ;  /* 0x00462000010c7983 */ /* 0x000ee20000300a00 */
[----:B----4-:R-:W-:-:S15]  /*5ee50*/  HMMA.16816.F32 R4, R16, R8, R4 ;  /* 0x000000081004723c */ /* 0x010fde0000001804 */
[----:B------:R-:W-:-:S08]  /*5ee60*/  NOP ;  /* 0x0000000000007918 */ /* 0x000fd00000000000 */
[----:B------:R0:W-:Y:S04]  /*5ee70*/  STL.64 [R1+0x2d0], R4 ;  /* 0x0002d00401007387 */ /* 0x0001e80000100a00 */
[----:B------:R-:W-:Y:S04]  /*5ee80*/  STL.64 [R1+0x2d8], R6 ;  /* 0x0002d80601007387 */ /* 0x000fe80000100a00 */
[----:B0-----:R-:W4:Y:S04]  /*5ee90*/  LDL.LU.64 R4, [R1+0x80] ;  /* 0x0000800001047983 */ /* 0x001f280000300a00 */
[----:B----4-:R0:W-:Y:S04]  /*5eea0*/  STL.64 [R1+0x45f0], R4 ;  /* 0x0045f00401007387 */ /* 0x0101e80000100a00 */
[----:B0-----:R-:W4:Y:S01]  /*5eeb0*/  LDL.LU.64 R4, [R1+0x90] ;  /* 0x0000900001047983 */ /* 0x001f220000300a00 */
[----:B------:R-:W-:-:S02]  /*5eec0*/  IMAD.MOV.U32 R15, RZ, RZ, R8 ;  /* 0x000000ffff0f7224 */ /* 0x000fc400078e0008 */
[----:B--2---:R-:W-:Y:S01]  /*5eed0*/  HMMA.16816.F32 R8, R16, R20, R24 ;  /* 0x000000141008723c */ /* 0x004fe20000001818 */
[----:B----4-:R0:W-:Y:S04]  /*5eee0*/  STL.64 [R1+0x45f8], R4 ;  /* 0x0045f80401007387 */ /* 0x0101e80000100a00 */
[----:B0-----:R-:W2:Y:S04]  /*5eef0*/  LDL.LU.64 R4, [R1+0xa0] ;  /* 0x0000a00001047983 */ /* 0x001ea80000300a00 */
[----:B--2---:R0:W-:Y:S04]  /*5ef00*/  STL.64 [R1+0x4610], R4 ;  /* 0x0046100401007387 */ /* 0x0041e80000100a00 */
[----:B0-----:R-:W2:Y:S04]  /*5ef10*/  LDL.LU R4, [R1+0x1250] ;  /* 0x0012500001047983 */ /* 0x001ea80000300800 */
[----:B------:R-:W2:Y:S04]  /*5ef20*/  LDL.LU R5, [R1+0x1254] ;  /* 0x0012540001057983 */ /* 0x000ea80000300800 */
[----:B------:R-:W2:Y:S04]  /*5ef30*/  LDL.LU R6, [R1+0x1258] ;  /* 0x0012580001067983 */ /* 0x000ea80000300800 */
[----:B------:R-:W2:Y:S04]  /*5ef40*/  LDL.LU R7, [R1+0x125c] ;  /* 0x00125c0001077983 */ /* 0x000ea80000300800 */
[----:B---3--:R-:W-:Y:S04]  /*5ef50*/  STL.64 [R1+0x4580], R14 ;  /* 0x0045800e01007387 */ /* 0x008fe80000100a00 */
[----:B------:R0:W-:Y:S04]  /*5ef60*/  STL.64 [R1+0x4578], R12 ;  /* 0x0045780c01007387 */ /* 0x0001e80000100a00 */
[----:B------:R-:W-:Y:S04]  /*5ef70*/  STL.64 [R1+0x2c0], R8 ;  /* 0x0002c00801007387 */ /* 0x000fe80000100a00 */
[----:B------:R-:W-:Y:S04]  /*5ef80*/  STL.64 [R1+0x2c8], R10 ;  /* 0x0002c80a01007387 */ /* 0x000fe80000100a00 */
[----:B------:R-:W1:Y:S04]  /*5ef90*/  LDSM.16.MT88.4 R8, [R28+UR4+0xc000] ;  /* 0x00c000041c08783b */ /* 0x000e680008004200 */
        /* <DEDUP_REMOVED lines=14> */
[----:B------:R-:W-:Y:S04]  /*5f080*/  STL [R1+0x451c], R28 ;  /* 0x00451c1c01007387 */ /* 0x000fe80000100800 */
[----:B-1----:R-:W-:Y:S04]  /*5f090*/  STL.64 [R1+0x4418], R10 ;  /* 0x0044180a01007387 */ /* 0x002fe80000100a00 */
[----:B------:R0:W-:Y:S02]  /*5f0a0*/  STL.64 [R1+0x4410], R8 ;  /* 0x0044100801007387 */ /* 0x0001e40000100a00 */
[----:B0-----:R-:W-:-:S02]  /*5f0b0*/  IMAD.MOV.U32 R8, RZ, RZ, R29 ;  /* 0x000000ffff087224 */ /* 0x001fc400078e001d */
[----:B------:R-:W-:Y:S01]  /*5f0c0*/  IMAD.MOV.U32 R9, RZ, RZ, R2 ;  /* 0x000000ffff097224 */ /* 0x000fe200078e0002 */
[----:B------:R-:W4:Y:S06]  /*5f0d0*/  LDL.LU R29, [R1+0x4618] ;  /* 0x00461800011d7983 */ /* 0x000f2c0000300800 */
[----:B--2---:R-:W-:-:S15]  /*5f0e0*/  HMMA.16816.F32 R4, R16, R8, R4 ;  /* 0x000000081004723c */ /* 0x004fde0000001804 */
[----:B------:R-:W-:-:S08]  /*5f0f0*/  NOP ;  /* 0x0000000000007918 */ /* 0x000fd00000000000 */
[----:B------:R0:W-:Y:S04]  /*5f100*/  STL.64 [R1+0x2b0], R4 ;  /* 0x0002b00401007387 */ /* 0x0001e80000100a00 */
[----:B------:R-:W-:Y:S04]  /*5f110*/  STL.64 [R1+0x2b8], R6 ;  /* 0x0002b80601007387 */ /* 0x000fe80000100a00 */
[----:B0-----:R-:W3:Y:S04]  /*5f120*/  LDL.LU.64 R4, [R1+0x4610] ;  /* 0x0046100001047983 */ /* 0x001ee80000300a00 */
[----:B------:R0:W-:Y:S04]  /*5f130*/  STL [R1+0x4524], R8 ;  /* 0x0045240801007387 */ /* 0x0001e80000100800 */
[----:B------:R1:W-:Y:S04]  /*5f140*/  STL [R1+0x4520], R9 ;  /* 0x0045200901007387 */ /* 0x0003e80000100800 */
[----:B0-----:R-:W2:Y:S04]  /*5f150*/  LDL.LU R8, [R1+0x1230] ;  /* 0x0012300001087983 */ /* 0x001ea80000300800 */
[----:B-1----:R-:W2:Y:S04]  /*5f160*/  LDL.LU R9, [R1+0x1234] ;  /* 0x0012340001097983 */ /* 0x002ea80000300800 */
[----:B------:R-:W2:Y:S04]  /*5f170*/  LDL.LU R10, [R1+0x1238] ;  /* 0x00123800010a7983 */ /* 0x000ea80000300800 */
[----:B------:R-:W2:Y:S01]  /*5f180*/  LDL.LU R11, [R1+0x123c] ;  /* 0x00123c00010b7983 */ /* 0x000ea20000300800 */
[----:B---3--:R-:W-:Y:S06]  /*5f190*/  HMMA.16816.F32 R12, R16, R4, R12 ;  /* 0x00000004100c723c */ /* 0x008fec000000180c */
[----:B------:R-:W-:-:S02]  /*5f1a0*/  IMAD.MOV.U32 R28, RZ, RZ, R4 ;  /* 0x000000ffff1c7224 */ /* 0x000fc400078e0004 */
[----:B------:R-:W-:-:S15]  /*5f1b0*/  IMAD.MOV.U32 R2, RZ, RZ, R5 ;  /* 0x000000ffff027224 */ /* 0x000fde00078e0005 */
[----:B------:R-:W-:Y:S04]  /*5f1c0*/  STL.64 [R1+0x2a0], R12 ;  /* 0x0002a00c01007387 */ /* 0x000fe80000100a00 */
[----:B------:R0:W-:Y:S04]  /*5f1d0*/  STL.64 [R1+0x2a8], R14 ;  /* 0x0002a80e01007387 */ /* 0x0001e80000100a00 */
[----:B0-----:R-:W4:Y:S04]  /*5f1e0*/  LDL.LU.64 R14, [R1+0x4608] ;  /* 0x00460800010e7983 */ /* 0x001f280000300a00 */
[----:B------:R-:W4:Y:S04]  /*5f1f0*/  LDL.LU.64 R12, [R1+0x4600] ;  /* 0x00460000010c7983 */ /* 0x000f280000300a00 */
[----:B------:R-:W2:Y:S04]  /*5f200*/  LDL.LU.64 R4, [R1+0x45f8] ;  /* 0x0045f80001047983 */ /* 0x000ea80000300a00 */
[----:B------:R-:W-:Y:S04]  /*5f210*/  STL [R1+0x452c], R2 ;  /* 0x00452c0201007387 */ /* 0x000fe80000100800 */
[----:B------:R-:W-:Y:S01]  /*5f220*/  STL [R1+0x4528], R28 ;  /* 0x0045281c01007387 */ /* 0x000fe20000100800 */
        /* <DEDUP_REMOVED lines=9> */
[----:B------:R-:W2:Y:S04]  /*5f2c0*/  LDL.LU R8, [R1+0x1220] ;  /* 0x0012200001087983 */ /* 0x000ea80000300800 */
[----:B------:R-:W2:Y:S04]  /*5f2d0*/  LDL.LU R9, [R1+0x1224] ;  /* 0x0012240001097983 */ /* 0x000ea80000300800 */
[----:B0-----:R-:W2:Y:S04]  /*5f2e0*/  LDL.LU R10, [R1+0x1228] ;  /* 0x00122800010a7983 */ /* 0x001ea80000300800 */
[----:B-1----:R-:W2:Y:S01]  /*5f2f0*/  LDL.LU R11, [R1+0x122c] ;  /* 0x00122c00010b7983 */ /* 0x002ea20000300800 */
[----:B----4-:R-:W-:Y:S06]  /*5f300*/  HMMA.16816.F32 R12, R16, R20, R12 ;  /* 0x00000014100c723c */ /* 0x010fec000000180c */
[----:B------:R-:W-:-:S02]  /*5f310*/  IMAD.MOV.U32 R2, RZ, RZ, R20 ;  /* 0x000000ffff027224 */ /* 0x000fc400078e0014 */
[----:B------:R-:W-:Y:S01]  /*5f320*/  IMAD.MOV.U32 R28, RZ, RZ, R21 ;  /* 0x000000ffff1c7224 */ /* 0x000fe200078e0015 */
[----:B--2---:R-:W-:-:S15]  /*5f330*/  HMMA.16816.F32 R8, R16, R4, R8 ;  /* 0x000000041008723c */ /* 0x004fde0000001808 */
[----:B------:R-:W-:-:S08]  /*5f340*/  NOP ;  /* 0x0000000000007918 */ /* 0x000fd00000000000 */
[----:B------:R0:W-:Y:S04]  /*5f350*/  STL.64 [R1+0x280], R8 ;  /* 0x0002800801007387 */ /* 0x0001e80000100a00 */
[----:B------:R-:W-:Y:S01]  /*5f360*/  STL.64 [R1+0x288], R10 ;  /* 0x0002880a01007387 */ /* 0x000fe20000100a00 */
[----:B0-----:R-:W-:Y:S02]  /*5f370*/  IMAD.MOV.U32 R9, RZ, RZ, R5 ;  /* 0x000000ffff097224 */ /* 0x001fe400078e0005 */
[----:B------:R-:W-:Y:S02]  /*5f380*/  IMAD.MOV.U32 R8, RZ, RZ, R4 ;  /* 0x000000ffff087224 */ /* 0x000fe400078e0004 */
[----:B------:R-:W2:Y:S04]  /*5f390*/  LDL.LU.64 R4, [R1+0x50] ;  /* 0x0000500001047983 */ /* 0x000ea80000300a00 */
[----:B------:R-:W-:Y:S04]  /*5f3a0*/  STL [R1+0x453c], R9 ;  /* 0x00453c0901007387 */ /* 0x000fe80000100800 */
[----:B------:R0:W-:Y:S04]  /*5f3b0*/  STL [R1+0x4538], R8 ;  /* 0x0045380801007387 */ /* 0x0001e80000100800 */
[----:B0-----:R-:W3:Y:S04]  /*5f3c0*/  LDL.LU R8, [R1+0x1200] ;  /* 0x0012000001087983 */ /* 0x001ee80000300800 */
[----:B------:R-:W3:Y:S04]  /*5f3d0*/  LDL.LU R9, [R1+0x1204] ;  /* 0x0012040001097983 */ /* 0x000ee80000300800 */
[----:B------:R-:W3:Y:S04]  /*5f3e0*/  LDL.LU R10, [R1+0x1208] ;  /* 0x00120800010a7983 */ /* 0x000ee80000300800 */
[----:B------:R-:W3:Y:S04]  /*5f3f0*/  LDL.LU R11, [R1+0x120c] ;  /* 0x00120c00010b7983 */ /* 0x000ee80000300800 */
[----:B------:R0:W-:Y:S04]  /*5f400*/  STL.64 [R1+0x270], R12 ;  /* 0x0002700c01007387 */ /* 0x0001e80000100a00 */
[----:B------:R-:W-:Y:S04]  /*5f410*/  STL.64 [R1+0x278], R14 ;  /* 0x0002780e01007387 */ /* 0x000fe80000100a00 */
[----:B0-----:R-:W4:Y:S04]  /*5f420*/  LDL.LU.64 R12, [R1+0x40] ;  /* 0x00004000010c7983 */ /* 0x001f280000300a00 */
[----:B------:R-:W2:Y:S04]  /*5f430*/  LDL.LU.64 R20, [R1+0x20] ;  /* 0x0000200001147983 */ /* 0x000ea80000300a00 */
[----:B--2---:R3:W-:Y:S02]  /*5f440*/  STL.64 [R1+0x45d8], R20 ;  /* 0x0045d81401007387 */ /* 0x0047e40000100a00 */
[----:B---3--:R-:W-:Y:S02]  /*5f450*/  HMMA.16816.F32 R20, R16, R24, R8 ;  /* 0x000000181014723c */ /* 0x008fe40000001808 */
[----:B------:R-:W-:Y:S04]  /*5f460*/  STL [R1+0x4544], R28 ;  /* 0x0045441c01007387 */ /* 0x000fe80000100800 */
[----:B------:R-:W-:Y:S01]  /*5f470*/  STL [R1+0x4540], R2 ;  /* 0x0045400201007387 */ /* 0x000fe20000100800 */
[----:B------:R-:W-:-:S02]  /*5f480*/  IMAD.MOV.U32 R10, RZ, RZ, R24 ;  /* 0x000000ffff0a7224 */ /* 0x000fc400078e0018 */
[----:B------:R-:W-:-:S14]  /*5f490*/  IMAD.MOV.U32 R11, RZ, RZ, R25 ;  /* 0x000000ffff0b7224 */ /* 0x000fdc00078e0019 */
[----:B------:R0:W-:Y:S04]  /*5f4a0*/  STL.64 [R1+0x260], R20 ;  /* 0x0002601401007387 */ /* 0x0001e80000100a00 */
[----:B------:R1:W-:Y:S04]  /*5f4b0*/  STL.64 [R1+0x268], R22 ;  /* 0x0002681601007387 */ /* 0x0003e80000100a00 */
[----:B0-----:R-:W2:Y:S04]  /*5f4c0*/  LDL.LU R20, [R1+0x11d0] ;  /* 0x0011d00001147983 */ /* 0x001ea80000300800 */
[----:B------:R-:W2:Y:S04]  /*5f4d0*/  LDL.LU R21, [R1+0x11d4] ;  /* 0x0011d40001157983 */ /* 0x000ea80000300800 */
[----:B-1----:R-:W2:Y:S04]  /*5f4e0*/  LDL.LU R22, [R1+0x11d8] ;  /* 0x0011d80001167983 */ /* 0x002ea80000300800 */
        /* <DEDUP_REMOVED lines=13> */
[----:B0-----:R-:W2:Y:S04]  /*5f5c0*/  LDL.LU.64 R24, [R1+0x30] ;  /* 0x0000300001187983 */ /* 0x001ea80000300a00 */
[----:B------:R-:W-:Y:S04]  /*5f5d0*/  STL [R1+0x454c], R11 ;  /* 0x00454c0b01007387 */ /* 0x000fe80000100800 */
[----:B------:R0:W-:Y:S04]  /*5f5e0*/  STL [R1+0x4548], R10 ;  /* 0x0045480a01007387 */ /* 0x0001e80000100800 */
[----:B------:R-:W3:Y:S04]  /*5f5f0*/  LDL.LU R8, [R1+0x11f0] ;  /* 0x0011f00001087983 */ /* 0x000ee80000300800 */
[----:B------:R-:W3:Y:S04]  /*5f600*/  LDL.LU R9, [R1+0x11f4] ;  /* 0x0011f40001097983 */ /* 0x000ee80000300800 */
[----:B0-----:R-:W3:Y:S04]  /*5f610*/  LDL.LU R10, [R1+0x11f8] ;  /* 0x0011f800010a7983 */ /* 0x001ee80000300800 */
[----:B------:R-:W3:Y:S02]  /*5f620*/  LDL.LU R11, [R1+0x11fc] ;  /* 0x0011fc00010b7983 */ /* 0x000ee40000300800 */
[----:B---3--:R-:W-:-:S15]  /*5f630*/  HMMA.16816.F32 R8, R16, R4, R8 ;  /* 0x000000041008723c */ /* 0x008fde0000001808 */
[----:B------:R-:W-:-:S08]  /*5f640*/  NOP ;  /* 0x0000000000007918 */ /* 0x000fd00000000000 */
[----:B------:R0:W-:Y:S04]  /*5f650*/  STL.64 [R1+0x250], R8 ;  /* 0x0002500801007387 */ /* 0x0001e80000100a00 */
[----:B------:R-:W-:Y:S01]  /*5f660*/  STL.64 [R1+0x258], R10 ;  /* 0x0002580a01007387 */ /* 0x000fe20000100a00 */
[----:B0-----:R-:W-:Y:S02]  /*5f670*/  IMAD.MOV.U32 R9, RZ, RZ, R4 ;  /* 0x000000ffff097224 */ /* 0x001fe400078e0004 */
[----:B------:R-:W-:Y:S01]  /*5f680*/  IMAD.MOV.U32 R8, RZ, RZ, R5 ;  /* 0x000000ffff087224 */ /* 0x000fe200078e0005 */
[----:B------:R-:W3:Y:S04]  /*5f690*/  LDL.LU R4, [R1+0x11a0] ;  /* 0x0011a00001047983 */ /* 0x000ee80000300800 */
[----:B------:R-:W3:Y:S04]  /*5f6a0*/  LDL.LU R5, [R1+0x11a4] ;  /* 0x0011a40001057983 */ /* 0x000ee80000300800 */
[----:B------:R-:W3:Y:S04]  /*5f6b0*/  LDL.LU R6, [R1+0x11a8] ;  /* 0x0011a80001067983 */ /* 0x000ee80000300800 */
[----:B------:R-:W3:Y:S04]  /*5f6c0*/  LDL.LU R7, [R1+0x11ac] ;  /* 0x0011ac0001077983 */ /* 0x000ee80000300800 */
[----:B------:R0:W-:Y:S04]  /*5f6d0*/  STL [R1+0x4554], R8 ;  /* 0x0045540801007387 */ /* 0x0001e80000100800 */
[----:B------:R1:W-:Y:S04]  /*5f6e0*/  STL [R1+0x4550], R9 ;  /* 0x0045500901007387 */ /* 0x0003e80000100800 */
[----:B0-----:R-:W4:Y:S04]  /*5f6f0*/  LDL.LU R8, [R1+0x11e0] ;  /* 0x0011e00001087983 */ /* 0x001f280000300800 */
[----:B-1----:R-:W4:Y:S04]  /*5f700*/  LDL.LU R9, [R1+0x11e4] ;  /* 0x0011e40001097983 */ /* 0x002f280000300800 */
[----:B------:R-:W4:Y:S04]  /*5f710*/  LDL.LU R10, [R1+0x11e8] ;  /* 0x0011e800010a7983 */ /* 0x000f280000300800 */
[----:B------:R-:W4:Y:S01]  /*5f720*/  LDL.LU R11, [R1+0x11ec] ;  /* 0x0011ec00010b7983 */ /* 0x000f220000300800 */
[----:B--2---:R-:W-:Y:S01]  /*5f730*/  HMMA.16816.F32 R20, R16, R24, R20 ;  /* 0x000000181014723c */ /* 0x004fe20000001814 */
[----:B------:R-:W-:-:S02]  /*5f740*/  IMAD.MOV.U32 R28, RZ, RZ, R12 ;  /* 0x000000ffff1c7224 */ /* 0x000fc400078e000c */
[----:B------:R-:W-:-:S03]  /*5f750*/  IMAD.MOV.U32 R2, RZ, RZ, R13 ;  /* 0x000000ffff027224 */ /* 0x000fc600078e000d */
[----:B----4-:R-:W-:-:S15]  /*5f760*/  HMMA.16816.F32 R8, R16, R12, R8 ;  /* 0x0000000c1008723c */ /* 0x010fde0000001808 */
[----:B------:R-:W-:-:S08]  /*5f770*/  NOP ;  /* 0x0000000000007918 */ /* 0x000fd00000000000 */
[----:B------:R-:W-:Y:S04]  /*5f780*/  STL.64 [R1+0x240], R8 ;  /* 0x0002400801007387 */ /* 0x000fe80000100a00 */
[----:B------:R0:W-:Y:S04]  /*5f790*/  STL.64 [R1+0x248], R10 ;  /* 0x0002480a01007387 */ /* 0x0001e80000100a00 */
[----:B------:R-:W2:Y:S04]  /*5f7a0*/  LDL.LU R12, [R1+0x1d0] ;  /* 0x0001d000010c7983 */ /* 0x000ea80000300800 */
[----:B------:R-:W2:Y:S04]  /*5f7b0*/  LDL.LU R13, [R1+0x1d4] ;  /* 0x0001d400010d7983 */ /* 0x000ea80000300800 */
[----:B------:R-:W2:Y:S04]  /*5f7c0*/  LDL.LU R14, [R1+0x1d8] ;  /* 0x0001d800010e7983 */ /* 0x000ea80000300800 */
[----:B------:R-:W4:Y:S01]  /*5f7d0*/  LDL.LU.64 R26, [R1+0x45e8] ;  /* 0x0045e800011a7983 */ /* 0x000f220000300a00 */
[----:B0-----:R-:W-:-:S02]  /*5f7e0*/  IMAD.MOV.U32 R11, RZ, RZ, R24 ;  /* 0x000000ffff0b7224 */ /* 0x001fc400078e0018 */
[----:B------:R-:W-:Y:S02]  /*5f7f0*/  IMAD.MOV.U32 R10, RZ, RZ, R25 ;  /* 0x000000ffff0a7224 */ /* 0x000fe400078e0019 */
[----:B------:R-:W4:Y:S04]  /*5f800*/  LDL.LU.64 R24, [R1+0x45e0] ;  /* 0x0045e00001187983 */ /* 0x000f280000300a00 */
[----:B------:R0:W-:Y:S04]  /*5f810*/  STL.64 [R1+0x230], R20 ;  /* 0x0002301401007387 */ /* 0x0001e80000100a00 */
[----:B------:R-:W-:Y:S04]  /*5f820*/  STL [R1+0x238], R22 ;  /* 0x0002381601007387 */ /* 0x000fe80000100800 */
[----:B0-----:R-:W4:Y:S01]  /*5f830*/  LDL.LU.64 R20, [R1+0x45d8] ;  /* 0x0045d80001147983 */ /* 0x001f220000300a00 */
[----:B------:R-:W-:-:S02]  /*5f840*/  IMAD.MOV.U32 R15, RZ, RZ, R29 ;  /* 0x000000ffff0f7224 */ /* 0x000fc400078e001d */
[----:B------:R-:W-:-:S05]  /*5f850*/  IMAD.MOV.U32 R29, RZ, RZ, R23 ;  /* 0x000000ffff1d7224 */ /* 0x000fca00078e0017 */
[----:B------:R-:W-:Y:S01]  /*5f860*/  STL [R1+0x3390], R29 ;  /* 0x0033901d01007387 */ /* 0x000fe20000100800 */
[----:B----4-:R-:W-:Y:S06]  /*5f870*/  HMMA.16816.F32 R24, R16, R20, R24 ;  /* 0x000000141018723c */ /* 0x010fec0000001818 */
[----:B------:R-:W-:Y:S02]  /*5f880*/  IMAD.MOV.U32 R8, RZ, RZ, R20 ;  /* 0x000000ffff087224 */ /* 0x000fe400078e0014 */
[----:B------:R-:W-:-:S15]  /*5f890*/  IMAD.MOV.U32 R9, RZ, RZ, R21 ;  /* 0x000000ffff097224 */ /* 0x000fde00078e0015 */
[----:B------:R-:W-:Y:S04]  /*5f8a0*/  STL.64 [R1+0x220], R24 ;  /* 0x0002201801007387 */ /* 0x000fe80000100a00 */
[----:B------:R0:W-:Y:S04]  /*5f8b0*/  STL.64 [R1+0x228], R26 ;  /* 0x0002281a01007387 */ /* 0x0001e80000100a00 */
[----:B0-----:R-:W4:Y:S04]  /*5f8c0*/  LDL.LU.64 R26, [R1+0x45d0] ;  /* 0x0045d000011a7983 */ /* 0x001f280000300a00 */
[----:B------:R-:W4:Y:S04]  /*5f8d0*/  LDL.LU.64 R24, [R1+0x45c8] ;  /* 0x0045c80001187983 */ /* 0x000f280000300a00 */
[----:B------:R-:W3:Y:S04]  /*5f8e0*/  LDL.LU.64 R22, [R1+0x45c0] ;  /* 0x0045c00001167983 */ /* 0x000ee80000300a00 */
[----:B------:R-:W4:Y:S04]  /*5f8f0*/  LDL.LU.64 R20, [R1+0x45b8] ;  /* 0x0045b80001147983 */ /* 0x000f280000300a00 */
[----:B------:R-:W-:Y:S04]  /*5f900*/  STL.64 [R1+0x4560], R10 ;  /* 0x0045600a01007387 */ /* 0x000fe80000100a00 */
[----:B------:R0:W-:Y:S04]  /*5f910*/  STL.64 [R1+0x4558], R8 ;  /* 0x0045580801007387 */ /* 0x0001e80000100a00 */
[----:B0-----:R-:W2:Y:S04]  /*5f920*/  LDL.LU R8, [R1+0xe0] ;  /* 0x0000e00001087983 */ /* 0x001ea80000300800 */
[----:B------:R-:W2:Y:S01]  /*5f930*/  LDL.LU R9, [R1+0xe4] ;  /* 0x0000e40001097983 */ /* 0x000ea20000300800 */
[----:B----4-:R-:W-:-:S15]  /*5f940*/  HMMA.16816.F32 R24, R16, R20, R24 ;  /* 0x000000141018723c */ /* 0x010fde0000001818 */
[----:B------:R-:W-:-:S08]  /*5f950*/  NOP ;  /* 0x0000000000007918 */ /* 0x000fd00000000000 */
[----:B------:R-:W-:Y:S04]  /*5f960*/  STL.64 [R1+0x210], R24 ;  /* 0x0002101801007387 */ /* 0x000fe80000100a00 */
[----:B------:R0:W-:Y:S01]  /*5f970*/  STL [R1+0x218], R26 ;  /* 0x0002181a01007387 */ /* 0x0001e20000100800 */
[----:B------:R-:W-:-:S03]  /*5f980*/  IMAD.MOV.U32 R29, RZ, RZ, R27 ;  /* 0x000000ffff1d7224 */ /* 0x000fc600078e001b */
[----:B0-----:R-:W4:Y:S04]  /*5f990*/  LDL.LU.64 R26, [R1+0x45b0] ;  /* 0x0045b000011a7983 */ /* 0x001f280000300a00 */
[----:B------:R-:W2:Y:S04]  /*5f9a0*/  LDL.LU.64 R24, [R1+0x45a8] ;  /* 0x0045a80001187983 */ /* 0x000ea80000300a00 */
[----:B---3--:R-:W-:Y:S04]  /*5f9b0*/  STL.64 [R1+0x4440], R22 ;  /* 0x0044401601007387 */ /* 0x008fe80000100a00 */
[----:B------:R0:W-:Y:S02]  /*5f9c0*/  STL.64 [R1+0x4438], R20 ;  /* 0x0044381401007387 */ /* 0x0001e40000100a00 */
[----:B0-----:R-:W-:-:S02]  /*5f9d0*/  IMAD.MOV.U32 R20, RZ, RZ, R3 ;  /* 0x000000ffff147224 */ /* 0x001fc400078e0003 */
[----:B------:R-:W-:Y:S01]  /*5f9e0*/  IMAD.MOV.U32 R21, RZ, RZ, R0 ;  /* 0x000000ffff157224 */ /* 0x000fe200078e0000 */
[----:B------:R-:W3:Y:S04]  /*5f9f0*/  LDL.LU R3, [R1+0x45a4] ;  /* 0x0045a40001037983 */ /* 0x000ee80000300800 */
[----:B------:R-:W3:Y:S04]  /*5fa00*/  LDL.LU R0, [R1+0x45a0] ;  /* 0x0045a00001007983 */ /* 0x000ee80000300800 */
[----:B------:R0:W-:Y:S04]  /*5fa10*/  STL.64 [R1+0x4568], R20 ;  /* 0x0045681401007387 */ /* 0x0001e80000100a00 */
[----:B0-----:R-:W3:Y:S04]  /*5fa20*/  LDL.LU R20, [R1+0x1c0] ;  /* 0x0001c00001147983 */ /* 0x001ee80000300800 */
[----:B------:R-:W3:Y:S04]  /*5fa30*/  LDL.LU R21, [R1+0x1c4] ;  /* 0x0001c40001157983 */ /* 0x000ee80000300800 */
[----:B------:R-:W3:Y:S04]  /*5fa40*/  LDL.LU R22, [R1+0x1c8] ;  /* 0x0001c80001167983 */ /* 0x000ee80000300800 */
[----:B------:R-:W3:Y:S04]  /*5fa50*/  LDL.LU R23, [R1+0x1cc] ;  /* 0x0001cc0001177983 */ /* 0x000ee80000300800 */
[----:B------:R-:W-:Y:S01]  /*5fa60*/  STL [R1+0x34c8], R29 ;  /* 0x0034c81d01007387 */ /* 0x000fe20000100800 */
[----:B--2---:R-:W-:-:S15]  /*5fa70*/  HMMA.16816.F32 R4, R16, R24, R4 ;  /* 0x000000181004723c */ /* 0x004fde0000001804 */
[----:B------:R-:W-:-:S08]  /*5fa80*/  NOP ;  /* 0x0000000000007918 */ /* 0x000fd00000000000 */
[----:B------:R-:W-:Y:S04]  /*5fa90*/  STL.64 [R1+0x200], R4 ;  /* 0x0002000401007387 */ /* 0x000fe80000100a00 */
[----:B------:R0:W-:Y:S04]  /*5faa0*/  STL.64 [R1+0x208], R6 ;  /* 0x0002080601007387 */ /* 0x0001e80000100a00 */
[----:B0-----:R-:W2:Y:S04]  /*5fab0*/  LDL.LU.64 R6, [R1+0x4598] ;  /* 0x0045980001067983 */ /* 0x001ea80000300a00 */
[----:B------:R-:W2:Y:S04]  /*5fac0*/  LDL.LU.64 R4, [R1+0x4590] ;  /* 0x0045900001047983 */ /* 0x000ea80000300a00 */
[----:B----4-:R3:W-:Y:S04]  /*5fad0*/  STL.64 [R1+0x4430], R26 ;  /* 0x0044301a01007387 */ /* 0x0107e80000100a00 */
[----:B------:R0:W-:Y:S01]  /*5fae0*/  STL.64 [R1+0x4428], R24 ;  /* 0x0044281801007387 */ /* 0x0001e20000100a00 */
[----:B---3--:R-:W-:-:S03]  /*5faf0*/  IMAD.MOV.U32 R26, RZ, RZ, R0 ;  /* 0x000000ffff1a7224 */ /* 0x008fc600078e0000 */
[----:B0-----:R-:W3:Y:S04]  /*5fb00*/  LDL.LU R24, [R1+0x1180] ;  /* 0x0011800001187983 */ /* 0x001ee80000300800 */
[----:B------:R-:W3:Y:S04]  /*5fb10*/  LDL.LU R25, [R1+0x1184] ;  /* 0x0011840001197983 */ /* 0x000ee80000300800 */
[----:B------:R-:W4:Y:S01]  /*5fb20*/  LDL.LU R0, [R1+0x458c] ;  /* 0x00458c0001007983 */ /* 0x000f220000300800 */
[----:B------:R-:W-:-:S03]  /*5fb30*/  IMAD.MOV.U32 R27, RZ, RZ, R3 ;  /* 0x000000ffff1b7224 */ /* 0x000fc600078e0003 */
[----:B------:R-:W3:Y:S01]  /*5fb40*/  LDL.LU R3, [R1+0x4588] ;  /* 0x0045880001037983 */ /* 0x000ee20000300800 */
[----:B--2---:R-:W-:Y:S03]  /*5fb50*/  HMMA.16816.F32 R16, R16, R4, R12 ;  /* 0x000000041010723c */ /* 0x004fe6000000180c */
[----:B------:R-:W2:Y:S04]  /*5fb60*/  LDL.LU.64 R14, [R1+0x4580] ;  /* 0x00458000010e7983 */ /* 0x000ea80000300a00 */
[----:B------:R-:W4:-:S15]  /*5fb70*/  LDL.LU.64 R12, [R1+0x4578] ;  /* 0x00457800010c7983 */ /* 0x000f1e0000300a00 */
[----:B------:R-:W-:-:S01]  /*5fb80*/  NOP ;  /* 0x0000000000007918 */ /* 0x000fc20000000000 */
[----:B------:R2:W-:Y:S04]  /*5fb90*/  STL.64 [R1+0x1d0], R16 ;  /* 0x0001d01001007387 */ /* 0x0005e80000100a00 */
[----:B------:R-:W-:Y:S01]  /*5fba0*/  STL.64 [R1+0x1d8], R18 ;  /* 0x0001d81201007387 */ /* 0x000fe20000100a00 */
[----:B--2---:R-:W-:-:S03]  /*5fbb0*/  IMAD.MOV.U32 R16, RZ, RZ, R15 ;  /* 0x000000ffff107224 */ /* 0x004fc600078e000f */
[----:B------:R-:W2:Y:S04]  /*5fbc0*/  LDL.LU R15, [R1+0x4570] ;  /* 0x00457000010f7983 */ /* 0x000ea80000300800 */
[----:B------:R-:W2:Y:S04]  /*5fbd0*/  LDL.LU R17, [R1+0xd4] ;  /* 0x0000d40001117983 */ /* 0x000ea80000300800 */
[----:B------:R-:W-:Y:S04]  /*5fbe0*/  STL.64 [R1+0x4450], R6 ;  /* 0x0044500601007387 */ /* 0x000fe80000100a00 */
[----:B------:R0:W-:Y:S04]  /*5fbf0*/  STL.64 [R1+0x4448], R4 ;  /* 0x0044480401007387 */ /* 0x0001e80000100a00 */
[----:B0-----:R-:W2:Y:S04]  /*5fc00*/  LDL.LU R4, [R1+0x1190] ;  /* 0x0011900001047983 */ /* 0x001ea80000300800 */
[----:B------:R-:W2:Y:S01]  /*5fc10*/  LDL.LU R5, [R1+0x1194] ;  /* 0x0011940001057983 */ /* 0x000ea20000300800 */
[----:B---3--:R-:W-:-:S02]  /*5fc20*/  IMAD.MOV.U32 R6, RZ, RZ, R3 ;  /* 0x000000ffff067224 */ /* 0x008fc400078e0003 */
[----:B----4-:R-:W-:Y:S01]  /*5fc30*/  IMAD.MOV.U32 R7, RZ, RZ, R0 ;  /* 0x000000ffff077224 */ /* 0x010fe200078e0000 */
[C---:B--2---:R-:W-:Y:S01]  /*5fc40*/  HMMA.16816.F32 R8, R12.reuse, R8, R20 ;  /* 0x000000080c08723c */ /* 0x044fe20000001814 */
[----:B------:R-:W2:Y:S05]  /*5fc50*/  LDL.LU.64 R20, [R1+0x4568] ;  /* 0x0045680001147983 */ /* 0x000eaa0000300a00 */
[----:B------:R-:W-:-:S15]  /*5fc60*/  HMMA.16816.F32 R4, R12, R16, R4 ;  /* 0x000000100c04723c */ /* 0x000fde0000001804 */
[----:B------:R-:W-:-:S02]  /*5fc70*/  NOP ;  /* 0x0000000000007918 */ /* 0x000fc40000000000 */
[----:B------:R-:W-:Y:S04]  /*5fc80*/  STL.64 [R1+0x1c0], R8 ;  /* 0x0001c00801007387 */ /* 0x000fe80000100a00 */
[----:B------:R0:W-:Y:S04]  /*5fc90*/  STL.64 [R1+0x1c8], R10 ;  /* 0x0001c80a01007387 */ /* 0x0001e80000100a00 */
[----:B0-----:R-:W3:Y:S04]  /*5fca0*/  LDL.LU.64 R10, [R1+0x4560] ;  /* 0x00456000010a7983 */ /* 0x001ee80000300a00 */
[----:B------:R-:W4:Y:S01]  /*5fcb0*/  LDL.LU.64 R8, [R1+0x4558] ;  /* 0x0045580001087983 */ /* 0x000f220000300a00 */
[----:B------:R-:W-:-:S03]  /*5fcc0*/  IMAD.MOV.U32 R0, RZ, RZ, R6 ;  /* 0x000000ffff007224 */ /* 0x000fc600078e0006 */
[----:B------:R2:W-:Y:S01]  /*5fcd0*/  STL.64 [R1+0x1b0], R4 ;  /* 0x0001b00401007387 */ /* 0x0005e20000100a00 */
[----:B------:R-:W-:-:S05]  /*5fce0*/  IMAD.MOV.U32 R3, RZ, RZ, R7 ;  /* 0x000000ffff037224 */ /* 0x000fca00078e0007 */
[----:B------:R-:W-:Y:S04]  /*5fcf0*/  STL [R1+0x3280], R3 ;  /* 0x0032800301007387 */ /* 0x000fe80000100800 */
[----:B------:R-:W-:Y:S01]  /*5fd00*/  STL [R1+0x327c], R0 ;  /* 0x00327c0001007387 */ /* 0x000fe20000100800 */
[----:B--2---:R-:W-:Y:S03]  /*5fd10*/  HMMA.16816.F32 R4, R12, R20, R24 ;  /* 0x000000140c04723c */ /* 0x004fe60000001818 */
[----:B------:R-:W2:-:S15]  /*5fd20*/  LDL.LU R24, [R1+0x590] ;  /* 0x0005900001187983 */ /* 0x000e9e0000300800 */
[----:B------:R-:W-:-:S05]  /*5fd30*/  NOP ;  /* 0x0000000000007918 */ /* 0x000fca0000000000 */
[----:B------:R0:W-:Y:S04]  /*5fd40*/  STL.64 [R1+0x1a0], R4 ;  /* 0x0001a00401007387 */ /* 0x0001e80000100a00 */
[----:B------:R1:W-:Y:S04]  /*5fd50*/  STL.64 [R1+0x1a8], R6 ;  /* 0x0001a80601007387 */ /* 0x0003e80000100a00 */
[----:B------:R-:W2:Y:S04]  /*5fd60*/  LDL.LU R25, [R1+0x594] ;  /* 0x0005940001197983 */ /* 0x000ea80000300800 */
[----:B------:R-:W3:Y:S04]  /*5fd70*/  LDL.LU R26, [R1+0x598] ;  /* 0x00059800011a7983 */ /* 0x000ee80000300800 */
[----:B------:R-:W3:Y:S01]  /*5fd80*/  LDL.LU R27, [R1+0x59c] ;  /* 0x00059c00011b7983 */ /* 0x000ee20000300800 */
[----:B----4-:R-:W-:-:S02]  /*5fd90*/  IMAD.MOV.U32 R20, RZ, RZ, R8 ;  /* 0x000000ffff147224 */ /* 0x010fc400078e0008 */
[----:B------:R-:W-:Y:S01]  /*5fda0*/  IMAD.MOV.U32 R21, RZ, RZ, R9 ;  /* 0x000000ffff157224 */ /* 0x000fe200078e0009 */
[----:B---3--:R-:W-:Y:S04]  /*5fdb0*/  STL.64 [R1+0x4460], R26 ;  /* 0x0044601a01007387 */ /* 0x008fe80000100a00 */
[----:B--2---:R2:W-:Y:S04]  /*5fdc0*/  STL.64 [R1+0x4458], R24 ;  /* 0x0044581801007387 */ /* 0x0045e80000100a00 */
[----:B------:R-:W3:Y:S04]  /*5fdd0*/  LDL.LU R8, [R1+0x4554] ;  /* 0x0045540001087983 */ /* 0x000ee80000300800 */
[----:B------:R-:W4:Y:S04]  /*5fde0*/  LDL.LU R9, [R1+0x4550] ;  /* 0x0045500001097983 */ /* 0x000f280000300800 */
[----:B------:R3:W-:Y:S04]  /*5fdf0*/  STL.64 [R1+0x4468], R20 ;  /* 0x0044681401007387 */ /* 0x0007e80000100a00 */
[----:B0-----:R-:W3:Y:S04]  /*5fe00*/  LDL.LU R4, [R1+0x5a0] ;  /* 0x0005a00001047983 */ /* 0x001ee80000300800 */
[----:B------:R-:W3:Y:S04]  /*5fe10*/  LDL.LU R5, [R1+0x5a4] ;  /* 0x0005a40001057983 */ /* 0x000ee80000300800 */
[----:B-1----:R-:W4:Y:S04]  /*5fe20*/  LDL.LU R6, [R1+0x5a8] ;  /* 0x0005a80001067983 */ /* 0x002f280000300800 */
[----:B------:R-:W4:Y:S01]  /*5fe30*/  LDL.LU R7, [R1+0x5ac] ;  /* 0x0005ac0001077983 */ /* 0x000f220000300800 */
[----:B--2---:R-:W-:-:S02]  /*5fe40*/  IMAD.MOV.U32 R24, RZ, RZ, R11 ;  /* 0x000000ffff187224 */ /* 0x004fc400078e000b */
[----:B------:R-:W-:Y:S01]  /*5fe50*/  IMAD.MOV.U32 R25, RZ, RZ, R10 ;  /* 0x000000ffff197224 */ /* 0x000fe200078e000a */
[----:B----4-:R-:W-:Y:S04]  /*5fe60*/  STL.64 [R1+0x4478], R6 ;  /* 0x0044780601007387 */ /* 0x010fe80000100a00 */
[----:B---3--:R0:W-:Y:S04]  /*5fe70*/  STL.64 [R1+0x4470], R4 ;  /* 0x0044700401007387 */ /* 0x0081e80000100a00 */
[----:B------:R-:W2:Y:S04]  /*5fe80*/  LDL.LU R11, [R1+0x454c] ;  /* 0x00454c00010b7983 */ /* 0x000ea80000300800 */
[----:B------:R-:W3:Y:S04]  /*5fe90*/  LDL.LU R10, [R1+0x4548] ;  /* 0x00454800010a7983 */ /* 0x000ee80000300800 */
[----:B------:R-:W-:Y:S04]  /*5fea0*/  STL.64 [R1+0x4480], R24 ;  /* 0x0044801801007387 */ /* 0x000fe80000100a00 */
[----:B------:R-:W4:Y:S04]  /*5feb0*/  LDL.LU R20, [R1+0x5b0] ;  /* 0x0005b00001147983 */ /* 0x000f280000300800 */
[----:B------:R-:W4:Y:S04]  /*5fec0*/  LDL.LU R21, [R1+0x5b4] ;  /* 0x0005b40001157983 */ /* 0x000f280000300800 */
[----:B------:R-:W2:Y:S04]  /*5fed0*/  LDL.LU R22, [R1+0x5b8] ;  /* 0x0005b80001167983 */ /* 0x000ea80000300800 */
[----:B------:R-:W2:Y:S01]  /*5fee0*/  LDL.LU R23, [R1+0x5bc] ;  /* 0x0005bc0001177983 */ /* 0x000ea20000300800 */
[----:B0-----:R-:W-:-:S02]  /*5fef0*/  IMAD.MOV.U32 R4, RZ, RZ, R28 ;  /* 0x000000ffff047224 */ /* 0x001fc400078e001c */
[----:B------:R-:W-:Y:S01]  /*5ff00*/  IMAD.MOV.U32 R5, RZ, RZ, R2 ;  /* 0x000000ffff057224 */ /* 0x000fe200078e0002 */
[----:B--2---:R-:W-:Y:S04]  /*5ff10*/  STL.64 [R1+0x4490], R22 ;  /* 0x0044901601007387 */ /* 0x004fe80000100a00 */
[----:B----4-:R0:W-:Y:S04]  /*5ff20*/  STL.64 [R1+0x4488], R20 ;  /* 0x0044881401007387 */ /* 0x0101e80000100a00 */
[----:B------:R-:W2:Y:S04]  /*5ff30*/  LDL.LU R28, [R1+0x4544] ;  /* 0x00454400011c7983 */ /* 0x000ea80000300800 */
[----:B------:R-:W4:Y:S04]  /*5ff40*/  LDL.LU R2, [R1+0x4540] ;  /* 0x0045400001027983 */ /* 0x000f280000300800 */
[----:B------:R-:W-:Y:S01]  /*5ff50*/  STL.64 [R1+0x4498], R4 ;  /* 0x0044980401007387 */ /* 0x000fe20000100a00 */
[----:B0-----:R-:W-:-:S02]  /*5ff60*/  IMAD.MOV.U32 R20, RZ, RZ, R9 ;  /* 0x000000ffff147224 */ /* 0x001fc400078e0009 */
[----:B------:R-:W-:Y:S01]  /*5ff70*/  IMAD.MOV.U32 R21, RZ, RZ, R8 ;  /* 0x000000ffff157224 */ /* 0x000fe200078e0008 */
[----:B------:R-:W4:Y:S04]  /*5ff80*/  LDL.LU R9, [R1+0x453c] ;  /* 0x00453c0001097983 */ /* 0x000f280000300800 */
[----:B------:R-:W4:Y:S04]  /*5ff90*/  LDL.LU R8, [R1+0x4538] ;  /* 0x0045380001087983 */ /* 0x000f280000300800 */
[----:B------:R3:W-:Y:S02]  /*5ffa0*/  STL.64 [R1+0x44a0], R20 ;  /* 0x0044a01401007387 */ /* 0x0007e40000100a00 */
[----:B---3--:R-:W-:-:S02]  /*5ffb0*/  IMAD.MOV.U32 R20, RZ, RZ, R10 ;  /* 0x000000ffff147224 */ /* 0x008fc400078e000a */
[----:B------:R-:W-:Y:S01]  /*5ffc0*/  IMAD.MOV.U32 R21, RZ, RZ, R11 ;  /* 0x000000ffff157224 */ /* 0x000fe200078e000b */
[----:B------:R-:W3:Y:S04]  /*5ffd0*/  LDL.LU R10, [R1+0x4534] ;  /* 0x00453400010a7983 */ /* 0x000ee80000300800 */
[----:B------:R-:W3:Y:S04]  /*5ffe0*/  LDL.LU R11, [R1+0x4530] ;  /* 0x00453000010b7983 */ /* 0x000ee80000300800 */
[----:B------:R2:W-:Y:S04]  /*5fff0*/  STL.64 [R1+0x44b8], R20 ;  /* 0x0044b81401007387 */ /* 0x0005e80000100a00 */
[----:B------:R-:W3:Y:S04]  /*60000*/  LDL.LU R4, [R1+0x5d0] ;  /* 0x0005d00001047983 */ /* 0x000ee80000300800 */
[----:B------:R-:W3:Y:S04]  /*60010*/  LDL.LU R5, [R1+0x5d4] ;  /* 0x0005d40001057983 */ /* 0x000ee80000300800 */
[----:B------:R-:W3:Y:S04]  /*60020*/  LDL.LU R6, [R1+0x5d8] ;  /* 0x0005d80001067983 */ /* 0x000ee80000300800 */
[----:B------:R-:W3:Y:S01]  /*60030*/  LDL.LU R7, [R1+0x5dc] ;  /* 0x0005dc0001077983 */ /* 0x000ee20000300800 */
[----:B--2---:R-:W-:-:S02]  /*60040*/  IMAD.MOV.U32 R21, RZ, RZ, R28 ;  /* 0x000000ffff157224 */ /* 0x004fc400078e001c */
[----:B----4-:R-:W-:Y:S02]  /*60050*/  IMAD.MOV.U32 R20, RZ, RZ, R2 ;  /* 0x000000ffff147224 */ /* 0x010fe400078e0002 */
[----:B------:R-:W2:Y:S04]  /*60060*/  LDL.LU R2, [R1+0x452c] ;  /* 0x00452c0001027983 */ /* 0x000ea80000300800 */
[----:B------:R-:W4:Y:S04]  /*60070*/  LDL.LU R28, [R1+0x4528] ;  /* 0x00452800011c7983 */ /* 0x000f280000300800 */
[----:B------:R0:W-:Y:S02]  /*60080*/  STL.64 [R1+0x44d0], R20 ;  /* 0x0044d01401007387 */ /* 0x0001e40000100a00 */
[----:B0-----:R-:W-:-:S02]  /*60090*/  IMAD.MOV.U32 R20, RZ, RZ, R8 ;  /* 0x000000ffff147224 */ /* 0x001fc400078e0008 */
[----:B------:R-:W-:Y:S01]  /*600a0*/  IMAD.MOV.U32 R21, RZ, RZ, R9 ;  /* 0x000000ffff157224 */ /* 0x000fe200078e0009 */
[----:B------:R-:W2:Y:S04]  /*600b0*/  LDL.LU R8, [R1+0x4524] ;  /* 0x0045240001087983 */ /* 0x000ea80000300800 */
[----:B------:R-:W2:Y:S04]  /*600c0*/  LDL.LU R9, [R1+0x4520] ;  /* 0x0045200001097983 */ /* 0x000ea80000300800 */
[----:B------:R-:W-:Y:S04]  /*600d0*/  STL.64 [R1+0x44e8], R20 ;  /* 0x0044e81401007387 */ /* 0x000fe80000100a00 */
[----:B---3--:R-:W-:Y:S04]  /*600e0*/  STL.64 [R1+0x44b0], R6 ;  /* 0x0044b00601007387 */ /* 0x008fe80000100a00 */
[----:B------:R0:W-:Y:S04]  /*600f0*/  STL.64 [R1+0x44a8], R4 ;  /* 0x0044a80401007387 */ /* 0x0001e80000100a00 */
        /* <DEDUP_REMOVED lines=15> */
[----:B0-----:R-:W4:Y:S04]  /*601f0*/  LDL.LU R20, [R1+0x1170] ;  /* 0x0011700001147983 */ /* 0x001f280000300800 */
[----:B------:R-:W4:Y:S04]  /*60200*/  LDL.LU R21, [R1+0x1174] ;  /* 0x0011740001157983 */ /* 0x000f280000300800 */
[----:B------:R-:W4:Y:S04]  /*60210*/  LDL.LU R22, [R1+0x1178] ;  /* 0x0011780001167983 */ /* 0x000f280000300800 */
[----:B------:R-:W4:Y:S04]  /*60220*/  LDL.LU R23, [R1+0x117c] ;  /* 0x00117c0001177983 */ /* 0x000f280000300800 */
[----:B---3--:R-:W-:Y:S04]  /*60230*/  STL.64 [R1+0x44c8], R6 ;  /* 0x0044c80601007387 */ /* 0x008fe80000100a00 */
[----:B------:R0:W-:Y:S04]  /*60240*/  STL.64 [R1+0x44c0], R4 ;  /* 0x0044c00401007387 */ /* 0x0001e80000100a00 */
[----:B0-----:R-:W3:Y:S04]  /*60250*/  LDL.LU R4, [R1+0x5f0] ;  /* 0x0005f00001047983 */ /* 0x001ee80000300800 */
[----:B------:R-:W3:Y:S04]  /*60260*/  LDL.LU R5, [R1+0x5f4] ;  /* 0x0005f40001057983 */ /* 0x000ee80000300800 */
[----:B------:R-:W4:Y:S04]  /*60270*/  LDL.LU R6, [R1+0x5f8] ;  /* 0x0005f80001067983 */ /* 0x000f280000300800 */
[----:B------:R-:W4:Y:S04]  /*60280*/  LDL.LU R7, [R1+0x5fc] ;  /* 0x0005fc0001077983 */ /* 0x000f280000300800 */
[----:B--2---:R-:W0:Y:S04]  /*60290*/  LDSM.16.MT88.4 R16, [R28+UR4+0xc080] ;  /* 0x00c080041c10783b */ /* 0x004e280008004200 */
[----:B----4-:R-:W-:Y:S04]  /*602a0*/  STL.64 [R1+0x44e0], R6 ;  /* 0x0044e00601007387 */ /* 0x010fe80000100a00 */
[----:B---3--:R1:W-:Y:S04]  /*602b0*/  STL.64 [R1+0x44d8], R4 ;  /* 0x0044d80401007387 */ /* 0x0083e80000100a00 */
[----:B-1----:R-:W2:Y:S04]  /*602c0*/  LDL.LU R4, [R1+0x600] ;  /* 0x0006000001047983 */ /* 0x002ea80000300800 */
[----:B------:R-:W2:Y:S04]  /*602d0*/  LDL.LU R5, [R1+0x604] ;  /* 0x0006040001057983 */ /* 0x000ea80000300800 */
[----:B------:R-:W3:Y:S04]  /*602e0*/  LDL.LU R6, [R1+0x608] ;  /* 0x0006080001067983 */ /* 0x000ee80000300800 */
[----:B------:R-:W3:Y:S04]  /*602f0*/  LDL.LU R7, [R1+0x60c] ;  /* 0x00060c0001077983 */ /* 0x000ee80000300800 */
[----:B---3--:R-:W-:Y:S04]  /*60300*/  STL.64 [R1+0x4508], R6 ;  /* 0x0045080601007387 */ /* 0x008fe80000100a00 */
[----:B--2---:R1:W-:Y:S04]  /*60310*/  STL.64 [R1+0x4500], R4 ;  /* 0x0045000401007387 */ /* 0x0043e80000100a00 */
[----:B-1----:R-:W2:Y:S04]  /*60320*/  LDL.LU R4, [R1+0x620] ;  /* 0x0006200001047983 */ /* 0x002ea80000300800 */
[----:B------:R-:W2:Y:S04]  /*60330*/  LDL.LU R5, [R1+0x624] ;  /* 0x0006240001057983 */ /* 0x000ea80000300800 */
[----:B------:R-:W2:Y:S04]  /*60340*/  LDL.LU R6, [R1+0x628] ;  /* 0x0006280001067983 */ /* 0x000ea80000300800 */
[----:B------:R-:W2:Y:S04]  /*60350*/  LDL.LU R7, [R1+0x62c] ;  /* 0x00062c0001077983 */ /* 0x000ea80000300800 */
[----:B------:R-:W3:Y:S04]  /*60360*/  LDL.LU R24, [R1+0x5c0] ;  /* 0x0005c00001187983 */ /* 0x000ee80000300800 */
[----:B------:R-:W3:Y:S04]  /*60370*/  LDL.LU R25, [R1+0x5c4] ;  /* 0x0005c40001197983 */ /* 0x000ee80000300800 */
[----:B------:R-:W3:Y:S04]  /*60380*/  LDL.LU R26, [R1+0x5c8] ;  /* 0x0005c800011a7983 */ /* 0x000ee80000300800 */
[----:B------:R-:W3:Y:S04]  /*60390*/  LDL.LU R27, [R1+0x5cc] ;  /* 0x0005cc00011b7983 */ /* 0x000ee80000300800 */
[----:B0-----:R-:W-:Y:S04]  /*603a0*/  STL.64 [R1+0x42e8], R18 ;  /* 0x0042e81201007387 */ /* 0x001fe80000100a00 */
[----:B------:R0:W-:Y:S02]  /*603b0*/  STL.64 [R1+0x42e0], R16 ;  /* 0x0042e01001007387 */ /* 0x0001e40000100a00 */
[----:B0-----:R-:W-:-:S02]  /*603c0*/  IMAD.MOV.U32 R16, RZ, RZ, R11 ;  /* 0x000000ffff107224 */ /* 0x001fc400078e000b */
[----:B------:R-:W-:Y:S02]  /*603d0*/  IMAD.MOV.U32 R17, RZ, RZ, R10 ;  /* 0x000000ffff117224 */ /* 0x000fe400078e000a */
[----:B------:R-:W-:Y:S01]  /*603e0*/  HMMA.16816.F32 R8, R12, R8, R20 ;  /* 0x000000080c08723c */ /* 0x000fe20000001814 */
[----:B------:R-:W2:-:S15]  /*603f0*/  LDL.LU.64 R20, [R1+0x4510] ;  /* 0x0045100001147983 */ /* 0x000e9e0000300a00 */
[----:B------:R-:W-:-:S07]  /*60400*/  NOP ;  /* 0x0000000000007918 */ /* 0x000fce0000000000 */
[----:B------:R0:W-:Y:S01]  /*60410*/  STL.64 [R1+0x190], R8 ;  /* 0x0001900801007387 */ /* 0x0001e20000100a00 */
[----:B------:R-:W-:Y:S02]  /*60420*/  IMAD.MOV.U32 R0, RZ, RZ, R11 ;  /* 0x000000ffff007224 */ /* 0x000fe400078e000b */
[----:B------:R-:W-:Y:S01]  /*60430*/  IMAD.MOV.U32 R3, RZ, RZ, R10 ;  /* 0x000000ffff037224 */ /* 0x000fe200078e000a */
[----:B0-----:R-:W4:Y:S04]  /*60440*/  LDL.LU R8, [R1+0x580] ;  /* 0x0005800001087983 */ /* 0x001f280000300800 */
[----:B------:R-:W4:Y:S04]  /*60450*/  LDL.LU R9, [R1+0x584] ;  /* 0x0005840001097983 */ /* 0x000f280000300800 */
[----:B------:R-:W4:Y:S04]  /*60460*/  LDL.LU R10, [R1+0x588] ;  /* 0x00058800010a7983 */ /* 0x000f280000300800 */
[----:B------:R-:W4:Y:S04]  /*60470*/  LDL.LU R11, [R1+0x58c] ;  /* 0x00058c00010b7983 */ /* 0x000f280000300800 */
        /* <DEDUP_REMOVED lines=8> */
[----:B0-----:R-:W3:Y:S04]  /*60500*/  LDL.LU.64 R22, [R1+0x44f8] ;  /* 0x0044f80001167983 */ /* 0x001ee80000300a00 */
[----:B------:R-:W3:Y:S02]  /*60510*/  LDL.LU.64 R20, [R1+0x44f0] ;  /* 0x0044f00001147983 */ /* 0x000ee40000300a00 */
[----:B---3--:R-:W-:Y:S02]  /*60520*/  HMMA.16816.F32 R16, R12, R16, R20 ;  /* 0x000000100c10723c */ /* 0x008fe40000001814 */
[----:B------:R-:W2:-:S15]  /*60530*/  LDL.LU.64 R20, [R1+0x44e8] ;  /* 0x0044e80001147983 */ /* 0x000e9e0000300a00 */
[----:B------:R-:W-:-:S07]  /*60540*/  NOP ;  /* 0x0000000000007918 */ /* 0x000fce0000000000 */
[----:B------:R-:W-:Y:S02]  /*60550*/  IMAD.MOV.U32 R3, RZ, RZ, R19 ;  /* 0x000000ffff037224 */ /* 0x000fe400078e0013 */
[----:B------:R-:W-:Y:S01]  /*60560*/  IMAD.MOV.U32 R0, RZ, RZ, R18 ;  /* 0x000000ffff007224 */ /* 0x000fe200078e0012 */
[----:B------:R-:W-:Y:S04]  /*60570*/  STL.64 [R1+0x170], R16 ;  /* 0x0001701001007387 */ /* 0x000fe80000100a00 */
[----:B------:R-:W3:Y:S04]  /*60580*/  LDL.64 R18, [R1+0xd8] ;  /* 0x0000d80001127983 */ /* 0x000ee80000100a00 */
[----:B------:R-:W-:Y:S04]  /*60590*/  STL [R1+0x3290], R3 ;  /* 0x0032900301007387 */ /* 0x000fe80000100800 */
[----:B------:R-:W-:Y:S01]  /*605a0*/  STL [R1+0x328c], R0 ;  /* 0x00328c0001007387 */ /* 0x000fe20000100800 */
        /* <DEDUP_REMOVED lines=12> */
[----:B0-----:R-:W2:Y:S01]  /*60670*/  LDL.LU.64 R20, [R1+0x44b8] ;  /* 0x0044b80001147983 */ /* 0x001ea20000300a00 */
[----:B------:R-:W-:Y:S02]  /*60680*/  IMAD.MOV.U32 R3, RZ, RZ, R22 ;  /* 0x000000ffff037224 */ /* 0x000fe400078e0016 */
[----:B------:R-:W-:-:S05]  /*60690*/  IMAD.MOV.U32 R0, RZ, RZ, R23 ;  /* 0x000000ffff007224 */ /* 0x000fca00078e0017 */
        /* <DEDUP_REMOVED lines=11> */
[----:B------:R-:W-:-:S07]  /*60750*/  NOP ;  /* 0x0000000000007918 */ /* 0x000fce0000000000 */
[----:B------:R-:W-:Y:S02]  /*60760*/  IMAD.MOV.U32 R0, RZ, RZ, R22 ;  /* 0x000000ffff007224 */ /* 0x000fe400078e0016 */
[----:B------:R-:W-:Y:S01]  /*60770*/  IMAD.MOV.U32 R3, RZ, RZ, R23 ;  /* 0x000000ffff037224 */ /* 0x000fe200078e0017 */
[----:B------:R0:W-:Y:S04]  /*60780*/  STL.64 [R1+0x130], R20 ;  /* 0x0001301401007387 */ /* 0x0001e80000100a00 */
[----:B------:R-:W4:Y:S04]  /*60790*/  LDL.LU.64 R22, [R1+0x4490] ;  /* 0x0044900001167983 */ /* 0x000f280000300a00 */
[----:B0-----:R-:W4:Y:S04]  /*607a0*/  LDL.LU.64 R20, [R1+0x4488] ;  /* 0x0044880001147983 */ /* 0x001f280000300a00 */
[----:B------:R-:W-:Y:S04]  /*607b0*/  STL [R1+0x32a4], R0 ;  /* 0x0032a40001007387 */ /* 0x000fe80000100800 */
[----:B------:R-:W-:Y:S01]  /*607c0*/  STL [R1+0x32a0], R3 ;  /* 0x0032a00301007387 */ /* 0x000fe20000100800 */
[----:B--2---:R-:W-:Y:S03]  /*607d0*/  HMMA.16816.F32 R4, R12, R4, R24 ;  /* 0x000000040c04723c */ /* 0x004fe60000001818 */
[----:B------:R-:W4:-:S15]  /*607e0*/  LDL.LU.64 R24, [R1+0x4480] ;  /* 0x0044800001187983 */ /* 0x000f1e0000300a00 */
[----:B------:R-:W-:-:S05]  /*607f0*/  NOP ;  /* 0x0000000000007918 */ /* 0x000fca0000000000 */
[----:B------:R-:W-:Y:S04]  /*60800*/  STL.64 [R1+0x120], R4 ;  /* 0x0001200401007387 */ /* 0x000fe80000100a00 */
[----:B------:R0:W-:Y:S04]  /*60810*/  STL.64 [R1+0x128], R6 ;  /* 0x0001280601007387 */ /* 0x0001e80000100a00 */
[----:B0-----:R-:W2:Y:S04]  /*60820*/  LDL.LU.64 R6, [R1+0x4478] ;  /* 0x0044780001067983 */ /* 0x001ea80000300a00 */
[----:B------:R-:W2:Y:S01]  /*60830*/  LDL.LU.64 R4, [R1+0x4470] ;  /* 0x0044700001047983 */ /* 0x000ea20000300a00 */
[----:B----4-:R-:W-:Y:S03]  /*60840*/  HMMA.16816.F32 R24, R12, R24, R20 ;  /* 0x000000180c18723c */ /* 0x010fe60000001814 */
[----:B------:R-:W2:-:S15]  /*60850*/  LDL.LU.64 R20, [R1+0x4468] ;  /* 0x0044680001147983 */ /* 0x000e9e0000300a00 */
[----:B------:R-:W-:-:S05]  /*60860*/  NOP ;  /* 0x0000000000007918 */ /* 0x000fca0000000000 */
[----:B------:R-:W-:Y:S04]  /*60870*/  STL.64 [R1+0x110], R24 ;  /* 0x0001101801007387 */ /* 0x000fe80000100a00 */
[----:B------:R0:W-:Y:S04]  /*60880*/  STL.64 [R1+0x118], R26 ;  /* 0x0001181a01007387 */ /* 0x0001e80000100a00 */
[----:B0-----:R-:W4:Y:S04]  /*60890*/  LDL.LU.64 R26, [R1+0x4460] ;  /* 0x00446000011a7983 */ /* 0x001f280000300a00 */
[----:B------:R-:W4:Y:S01]  /*608a0*/  LDL.LU.64 R24, [R1+0x4458] ;  /* 0x0044580001187983 */ /* 0x000f220000300a00 */
[----:B--2---:R-:W-:Y:S03]  /*608b0*/  HMMA.16816.F32 R20, R12, R20, R4 ;  /* 0x000000140c14723c */ /* 0x004fe60000001804 */
[----:B------:R-:W2:Y:S04]  /*608c0*/  LDL.LU.64 R6, [R1+0x4450] ;  /* 0x0044500001067983 */ /* 0x000ea80000300a00 */
[----:B------:R-:W3:-:S15]  /*608d0*/  LDL.LU.64 R4, [R1+0x4448] ;  /* 0x0044480001047983 */ /* 0x000ede0000300a00 */
[----:B------:R-:W-:-:S01]  /*608e0*/  NOP ;  /* 0x0000000000007918 */ /* 0x000fc20000000000 */
[----:B------:R-:W-:Y:S04]  /*608f0*/  STL.64 [R1+0x100], R20 ;  /* 0x0001001401007387 */ /* 0x000fe80000100a00 */
[----:B------:R0:W-:Y:S04]  /*60900*/  STL.64 [R1+0x108], R22 ;  /* 0x0001081601007387 */ /* 0x0001e80000100a00 */
[----:B0-----:R-:W2:Y:S04]  /*60910*/  LDL.LU.64 R22, [R1+0x4440] ;  /* 0x0044400001167983 */ /* 0x001ea80000300a00 */
[----:B------:R-:W4:Y:S02]  /*60920*/  LDL.LU.64 R20, [R1+0x4438] ;  /* 0x0044380001147983 */ /* 0x000f240000300a00 */
[----:B----4-:R-:W-:-:S15]  /*60930*/  HMMA.16816.F32 R24, R12, R20, R24 ;  /* 0x000000140c18723c */ /* 0x010fde0000001818 */
[----:B------:R-:W-:-:S08]  /*60940*/  NOP ;  /* 0x0000000000007918 */ /* 0x000fd00000000000 */
[----:B------:R-:W-:Y:S04]  /*60950*/  STL.64 [R1+0xf0], R24 ;  /* 0x0000f01801007387 */ /* 0x000fe80000100a00 */
[----:B------:R0:W-:Y:S04]  /*60960*/  STL.64 [R1+0xf8], R26 ;  /* 0x0000f81a01007387 */ /* 0x0001e80000100a00 */
[----:B0-----:R-:W4:Y:S04]  /*60970*/  LDL.LU.64 R26, [R1+0x4430] ;  /* 0x00443000011a7983 */ /* 0x001f280000300a00 */
[----:B------:R-:W3:Y:S04]  /*60980*/  LDL.LU.64 R24, [R1+0x4428] ;  /* 0x0044280001187983 */ /* 0x000ee80000300a00 */
[----:B--2---:R0:W-:Y:S01]  /*60990*/  STL.64 [R1+0x4310], R22 ;  /* 0x0043101601007387 */ /* 0x0041e20000100a00 */
[----:B------:R-:W-:-:S03]  /*609a0*/  IMAD.MOV.U32 R20, RZ, RZ, R7 ;  /* 0x000000ffff147224 */ /* 0x000fc600078e0007 */
[----:B------:R-:W2:Y:S01]  /*609b0*/  LDL.LU R7, [R1+0x4420] ;  /* 0x0044200001077983 */ /* 0x000ea20000300800 */
[----:B0-----:R-:W-:Y:S02]  /*609c0*/  IMAD.MOV.U32 R23, RZ, RZ, R2 ;  /* 0x000000ffff177224 */ /* 0x001fe400078e0002 */
[----:B----4-:R-:W-:Y:S02]  /*609d0*/  IMAD.MOV.U32 R21, RZ, RZ, R27 ;  /* 0x000000ffff157224 */ /* 0x010fe400078e001b */
[----:B------:R-:W-:Y:S02]  /*609e0*/  IMAD.MOV.U32 R22, RZ, RZ, R26 ;  /* 0x000000ffff167224 */ /* 0x000fe400078e001a */
[----:B---3--:R-:W-:Y:S01]  /*609f0*/  HMMA.16816.F32 R24, R12, R24, R8 ;  /* 0x000000180c18723c */ /* 0x008fe20000001808 */
[----:B------:R-:W3:Y:S04]  /*60a00*/  LDL.LU.64 R10, [R1+0x4418] ;  /* 0x00441800010a7983 */ /* 0x000ee80000300a00 */
[----:B------:R-:W3:-:S15]  /*60a10*/  LDL.LU.64 R8, [R1+0x4410] ;  /* 0x0044100001087983 */ /* 0x000ede0000300a00 */
[----:B------:R-:W-:-:S03]  /*60a20*/  NOP ;  /* 0x0000000000007918 */ /* 0x000fc60000000000 */
[----:B------:R-:W-:Y:S04]  /*60a30*/  STL.64 [R1+0x580], R24 ;  /* 0x0005801801007387 */ /* 0x000fe80000100a00 */
[----:B------:R0:W-:Y:S01]  /*60a40*/  STL [R1+0x588], R26 ;  /* 0x0005881a01007387 */ /* 0x0001e20000100800 */
[----:B------:R-:W-:-:S03]  /*60a50*/  IMAD.MOV.U32 R2, RZ, RZ, R27 ;  /* 0x000000ffff027224 */ /* 0x000fc600078e001b */
[----:B0-----:R-:W4:Y:S04]  /*60a60*/  LDL.LU.64 R26, [R1+0x4408] ;  /* 0x00440800011a7983 */ /* 0x001f280000300a00 */
[----:B------:R-:W4:Y:S04]  /*60a70*/  LDL.LU.64 R24, [R1+0x4400] ;  /* 0x0044000001187983 */ /* 0x000f280000300a00 */
[----:B------:R-:W-:Y:S01]  /*60a80*/  STL [R1+0x329c], R2 ;  /* 0x00329c0201007387 */ /* 0x000fe20000100800 */
[----:B----4-:R-:W-:Y:S03]  /*60a90*/  HMMA.16816.F32 R24, R12, R4, R24 ;  /* 0x000000040c18723c */ /* 0x010fe60000001818 */
[----:B------:R-:W3:Y:S04]  /*60aa0*/  LDL R14, [R1+0xe8] ;  /* 0x0000e800010e7983 */ /* 0x000ee80000100800 */
[----:B------:R-:W3:Y:S04]  /*60ab0*/  LDL R15, [R1+0xec] ;  /* 0x0000ec00010f7983 */ /* 0x000ee80000100800 */
[----:B--2---:R0:W-:Y:S04]  /*60ac0*/  STL.64 [R1+0x4390], R6 ;  /* 0x0043900601007387 */ /* 0x0041e80000100a00 */
[----:B------:R-:W3:Y:S04]  /*60ad0*/  LDL.LU R4, [R1+0x570] ;  /* 0x0005700001047983 */ /* 0x000ee80000300800 */
[----:B------:R-:W3:Y:S04]  /*60ae0*/  LDL.LU R5, [R1+0x574] ;  /* 0x0005740001057983 */ /* 0x000ee80000300800 */
[----:B0-----:R-:W3:Y:S04]  /*60af0*/  LDL.LU R6, [R1+0x578] ;  /* 0x0005780001067983 */ /* 0x001ee80000300800 */
[----:B------:R-:W3:Y:S04]  /*60b00*/  LDL.LU R7, [R1+0x57c] ;  /* 0x00057c0001077983 */ /* 0x000ee80000300800 */
[----:B------:R0:W-:Y:S04]  /*60b10*/  STL.64 [R1+0x3118], R26 ;  /* 0x0031181a01007387 */ /* 0x0001e80000100a00 */
[----:B------:R-:W-:Y:S04]  /*60b20*/  STL.64 [R1+0x3110], R24 ;  /* 0x0031101801007387 */ /* 0x000fe80000100a00 */
[----:B0-----:R-:W2:Y:S04]  /*60b30*/  LDL.LU R26, [R1+0x8] ;  /* 0x00000800011a7983 */ /* 0x001ea80000300800 */
[----:B------:R-:W2:Y:S01]  /*60b40*/  LDL.LU R27, [R1+0xc] ;  /* 0x00000c00011b7983 */ /* 0x000ea20000300800 */
[----:B------:R-:W-:-:S02]  /*60b50*/  IMAD.MOV.U32 R2, RZ, RZ, R18 ;  /* 0x000000ffff027224 */ /* 0x000fc400078e0012 */
[----:B------:R-:W-:Y:S01]  /*60b60*/  IMAD.MOV.U32 R0, RZ, RZ, R19 ;  /* 0x000000ffff007224 */ /* 0x000fe200078e0013 */
[C---:B---3--:R-:W-:Y:S06]  /*60b70*/  HMMA.16816.F32 R12, R8.reuse, R14, R4 ;  /* 0x0000000e080c723c */ /* 0x048fec0000001804 */
[----:B------:R-:W-:Y:S01]  /*60b80*/  HMMA.16816.F32 R4, R8, R18, R20 ;  /* 0x000000120804723c */ /* 0x000fe20000001814 */
[----:B--2---:R-:W-:-:S15]  /*60b90*/  STL.64 [R1+0x4378], R26 ;  /* 0x0043781a01007387 */ /* 0x004fde0000100a00 */
[----:B------:R-:W-:-:S01]  /*60ba0*/  NOP ;  /* 0x0000000000007918 */ /* 0x000fc20000000000 */
[----:B------:R-:W-:Y:S04]  /*60bb0*/  STL.64 [R1+0x1ba0], R12 ;  /* 0x001ba00c01007387 */ /* 0x000fe80000100a00 */
[----:B------:R-:W-:Y:S04]  /*60bc0*/  STL.64 [R1+0x1ba8], R14 ;  /* 0x001ba80e01007387 */ /* 0x000fe80000100a00 */
[----:B------:R-:W0:Y:S04]  /*60bd0*/  LDSM.16.MT88.4 R12, [R28+UR4+0xc100] ;  /* 0x00c100041c0c783b */ /* 0x000e280008004200 */
[----:B------:R-:W-:Y:S04]  /*60be0*/  STL.64 [R1+0x1a90], R4 ;  /* 0x001a900401007387 */ /* 0x000fe80000100a00 */
[----:B------:R-:W-:Y:S04]  /*60bf0*/  STL.64 [R1+0x1a98], R6 ;  /* 0x001a980601007387 */ /* 0x000fe80000100a00 */
[----:B------:R-:W2:Y:S04]  /*60c00*/  LDL.LU R16, [R1+0x550] ;  /* 0x0005500001107983 */ /* 0x000ea80000300800 */
[----:B------:R-:W2:Y:S04]  /*60c10*/  LDL.LU R17, [R1+0x554] ;  /* 0x0005540001117983 */ /* 0x000ea80000300800 */
[----:B------:R-:W3:Y:S04]  /*60c20*/  LDL.LU R18, [R1+0x558] ;  /* 0x0005580001127983 */ /* 0x000ee80000300800 */
[----:B------:R-:W3:Y:S04]  /*60c30*/  LDL.LU R19, [R1+0x55c] ;  /* 0x00055c0001137983 */ /* 0x000ee80000300800 */
[----:B------:R-:W4:Y:S04]  /*60c40*/  LDL.64 R22, [R1+0x28] ;  /* 0x0000280001167983 */ /* 0x000f280000100a00 */
[----:B----4-:R-:W-:Y:S04]  /*60c50*/  STL.64 [R1+0x4328], R22 ;  /* 0x0043281601007387 */ /* 0x010fe80000100a00 */
[----:B---3--:R-:W-:Y:S04]  /*60c60*/  STL.64 [R1+0x42f8], R18 ;  /* 0x0042f81201007387 */ /* 0x008fe80000100a00 */
[----:B--2---:R1:W-:Y:S04]  /*60c70*/  STL.64 [R1+0x42f0], R16 ;  /* 0x0042f01001007387 */ /* 0x0043e80000100a00 */
[----:B-1----:R-:W2:Y:S04]  /*60c80*/  LDL.LU R16, [R1+0x1080] ;  /* 0x0010800001107983 */ /* 0x002ea80000300800 */
        /* <DEDUP_REMOVED lines=8> */
[----:B-1----:R-:W2:Y:S04]  /*60d10*/  LDL.LU R16, [R1+0x1090] ;  /* 0x0010900001107983 */ /* 0x002ea80000300800 */
[----:B------:R-:W2:Y:S04]  /*60d20*/  LDL.LU R17, [R1+0x1094] ;  /* 0x0010940001117983 */ /* 0x000ea80000300800 */
[----:B------:R-:W3:Y:S04]  /*60d30*/  LDL.LU R18, [R1+0x1098] ;  /* 0x0010980001127983 */ /* 0x000ee80000300800 */
[----:B------:R-:W3:Y:S04]  /*60d40*/  LDL.LU R19, [R1+0x109c] ;  /* 0x00109c0001137983 */ /* 0x000ee80000300800 */
[----:B------:R-:W4:Y:S04]  /*60d50*/  LDL.64 R22, [R1+0x48] ;  /* 0x0000480001167983 */ /* 0x000f280000100a00 */
[----:B----4-:R1:W-:Y:S04]  /*60d60*/  STL.64 [R1+0x4358], R22 ;  /* 0x0043581601007387 */ /* 0x0103e80000100a00 */
[----:B-1----:R-:W4:Y:S04]  /*60d70*/  LDL.64 R22, [R1+0x58] ;  /* 0x0000580001167983 */ /* 0x002f280000100a00 */
[----:B----4-:R-:W-:Y:S04]  /*60d80*/  STL.64 [R1+0x4370], R22 ;  /* 0x0043701601007387 */ /* 0x010fe80000100a00 */
[----:B---3--:R-:W-:Y:S04]  /*60d90*/  STL.64 [R1+0x4320], R18 ;  /* 0x0043201201007387 */ /* 0x008fe80000100a00 */
[----:B--2---:R1:W-:Y:S04]  /*60da0*/  STL.64 [R1+0x4318], R16 ;  /* 0x0043181001007387 */ /* 0x0043e80000100a00 */
        /* <DEDUP_REMOVED lines=10> */
[----:B------:R-:W4:Y:S04]  /*60e50*/  LDL.LU R6, [R1+0x10f8] ;  /* 0x0010f80001067983 */ /* 0x000f280000300800 */
[----:B------:R-:W4:Y:S04]  /*60e60*/  LDL.LU R7, [R1+0x10fc] ;  /* 0x0010fc0001077983 */ /* 0x000f280000300800 */
[----:B----4-:R1:W-:Y:S04]  /*60e70*/  STL.64 [R1+0x43a0], R6 ;  /* 0x0043a00601007387 */ /* 0x0103e80000100a00 */
[----:B---3--:R-:W-:Y:S04]  /*60e80*/  STL.64 [R1+0x4398], R4 ;  /* 0x0043980401007387 */ /* 0x008fe80000100a00 */
[----:B-1----:R-:W3:Y:S04]  /*60e90*/  LDL R6, [R1+0x88] ;  /* 0x0000880001067983 */ /* 0x002ee80000100800 */
[----:B------:R-:W3:Y:S04]  /*60ea0*/  LDL R7, [R1+0x8c] ;  /* 0x00008c0001077983 */ /* 0x000ee80000100800 */
[----:B---3--:R1:W-:Y:S04]  /*60eb0*/  STL.64 [R1+0x43b0], R6 ;  /* 0x0043b00601007387 */ /* 0x0083e80000100a00 */
[----:B-1----:R-:W3:Y:S04]  /*60ec0*/  LDL R6, [R1+0x98] ;  /* 0x0000980001067983 */ /* 0x002ee80000100800 */
[----:B------:R-:W3:Y:S04]  /*60ed0*/  LDL R7, [R1+0x9c] ;  /* 0x00009c0001077983 */ /* 0x000ee80000100800 */
[----:B---3--:R-:W-:Y:S04]  /*60ee0*/  STL.64 [R1+0x43c8], R6 ;  /* 0x0043c80601007387 */ /* 0x008fe80000100a00 */
[----:B--2---:R1:W-:Y:S04]  /*60ef0*/  STL.64 [R1+0x4388], R26 ;  /* 0x0043881a01007387 */ /* 0x0043e80000100a00 */
[----:B------:R2:W-:Y:S04]  /*60f00*/  STL.64 [R1+0x4380], R24 ;  /* 0x0043801801007387 */ /* 0x0005e80000100a00 */
[----:B-1----:R-:W3:Y:S04]  /*60f10*/  LDL.64 R26, [R1+0x78] ;  /* 0x00007800011a7983 */ /* 0x002ee80000100a00 */
[----:B---3--:R1:W-:Y:S04]  /*60f20*/  STL.64 [R1+0x43a8], R26 ;  /* 0x0043a81a01007387 */ /* 0x0083e80000100a00 */
[----:B--2---:R-:W2:Y:S04]  /*60f30*/  LDL.LU R24, [R1+0x1100] ;  /* 0x0011000001187983 */ /* 0x004ea80000300800 */
[----:B------:R-:W2:Y:S04]  /*60f40*/  LDL.LU R25, [R1+0x1104] ;  /* 0x0011040001197983 */ /* 0x000ea80000300800 */
[----:B-1----:R-:W3:Y:S04]  /*60f50*/  LDL.LU R26, [R1+0x1108] ;  /* 0x00110800011a7983 */ /* 0x002ee80000300800 */
        /* <DEDUP_REMOVED lines=12> */
[----:B----4-:R1:W-:Y:S04]  /*61020*/  STL.64 [R1+0x43f8], R6 ;  /* 0x0043f80601007387 */ /* 0x0103e80000100a00 */
[----:B-1----:R-:W4:Y:S04]  /*61030*/  LDL.64 R6, [R1+0xc8] ;  /* 0x0000c80001067983 */ /* 0x002f280000100a00 */
[----:B---3--:R-:W-:Y:S04]  /*61040*/  STL.64 [R1+0x43d8], R26 ;  /* 0x0043d81a01007387 */ /* 0x008fe80000100a00 */
[----:B--2---:R1:W-:Y:S04]  /*61050*/  STL.64 [R1+0x43d0], R24 ;  /* 0x0043d01801007387 */ /* 0x0043e80000100a00 */
        /* <DEDUP_REMOVED lines=10> */
[----:B------:R-:W3:Y:S04]  /*61100*/  LDL.64 R22, [R1+0x68] ;  /* 0x0000680001167983 */ /* 0x000ee80000100a00 */
        /* <DEDUP_REMOVED lines=11> */
[----:B------:R-:W4:Y:S04]  /*611c0*/  LDL.LU R19, [R1+0x10cc] ;  /* 0x0010cc0001137983 */ /* 0x000f280000300800 */
[----:B----4-:R-:W-:Y:S04]  /*611d0*/  STL.64 [R1+0x4368], R18 ;  /* 0x0043681201007387 */ /* 0x010fe80000100a00 */
[----:B--2---:R1:W-:Y:S04]  /*611e0*/  STL.64 [R1+0x4360], R16 ;  /* 0x0043601001007387 */ /* 0x0043e80000100a00 */
[----:B-1----:R-:W2:Y:S04]  /*611f0*/  LDL.LU R16, [R1+0x10d0] ;  /* 0x0010d00001107983 */ /* 0x002ea80000300800 */
[----:B------:R-:W2:Y:S04]  /*61200*/  LDL.LU R17, [R1+0x10d4] ;  /* 0x0010d40001117983 */ /* 0x000ea80000300800 */
[----:B------:R-:W2:Y:S04]  /*61210*/  LDL.LU R18, [R1+0x10d8] ;  /* 0x0010d80001127983 */ /* 0x000ea80000300800 */
[----:B------:R-:W2:Y:S04]  /*61220*/  LDL.LU R19, [R1+0x10dc] ;  /* 0x0010dc0001137983 */ /* 0x000ea80000300800 */
        /* <DEDUP_REMOVED lines=9> */
[----:B------:R0:W-:Y:S04]  /*612c0*/  STL.64 [R1+0x1990], R12 ;  /* 0x0019900c01007387 */ /* 0x0001e80000100a00 */
[----:B------:R1:W-:Y:S01]  /*612d0*/  STL.64 [R1+0x1998], R14 ;  /* 0x0019980e01007387 */ /* 0x0003e20000100a00 */
[----:B0-----:R-:W-:Y:S02]  /*612e0*/  IMAD.MOV.U32 R13, RZ, RZ, R7 ;  /* 0x000000ffff0d7224 */ /* 0x001fe400078e0007 */
[----:B-1----:R-:W-:Y:S02]  /*612f0*/  IMAD.MOV.U32 R14, RZ, RZ, R6 ;  /* 0x000000ffff0e7224 */ /* 0x002fe400078e0006 */
        /* <DEDUP_REMOVED lines=27> */
[----:B0-----:R-:W4:Y:S04]  /*614b0*/  LDL.LU.64 R6, [R1+0x43a0] ;  /* 0x0043a00001067983 */ /* 0x001f280000300a00 */
        /* <DEDUP_REMOVED lines=8> */
[----:B------:R-:W2:Y:S04]  /*61540*/  LDL.LU.64 R26, [R1+0x4388] ;  /* 0x00438800011a7983 */ /* 0x000ea80000300a00 */
[----:B------:R-:W2:Y:S01]  /*61550*/  LDL.LU.64 R24, [R1+0x4380] ;  /* 0x0043800001187983 */ /* 0x000ea20000300a00 */
[----:B---3--:R-:W-:Y:S01]  /*61560*/  IMAD.MOV.U32 R15, RZ, RZ, R23 ;  /* 0x000000ffff0f7224 */ /* 0x008fe200078e0017 */
[----:B--2---:R-:W-:-:S15]  /*61570*/  HMMA.16816.F32 R24, R8, R22, R24 ;  /* 0x000000160818723c */ /* 0x004fde0000001818 */
[----:B------:R-:W-:-:S08]  /*61580*/  NOP ;  /* 0x0000000000007918 */ /* 0x000fd00000000000 */
[----:B------:R0:W-:Y:S04]  /*61590*/  STL.64 [R1+0x1580], R24 ;  /* 0x0015801801007387 */ /* 0x0001e80000100a00 */
[----:B------:R1:W-:Y:S01]  /*615a0*/  STL.64 [R1+0x1588], R26 ;  /* 0x0015881a01007387 */ /* 0x0003e20000100a00 */
[----:B0-----:R-:W-:-:S03]  /*615b0*/  IMAD.MOV.U32 R24, RZ, RZ, R22 ;  /* 0x000000ffff187224 */ /* 0x001fc600078e0016 */
[----:B-1----:R-:W2:Y:S04]  /*615c0*/  LDL.LU.64 R26, [R1+0x4378] ;  /* 0x00437800011a7983 */ /* 0x002ea80000300a00 */
        /* <DEDUP_REMOVED lines=34> */
[----:B------:R-:W-:Y:S04]  /*617f0*/  STL.64 [R1+0x1530], R16 ;  /* 0x0015301001007387 */ /* 0x000fe80000100a00 */
[----:B------:R0:W-:Y:S04]  /*61800*/  STL.64 [R1+0x1538], R18 ;  /* 0x0015381201007387 */ /* 0x0001e80000100a00 */
[----:B0-----:R-:W2:Y:S04]  /*61810*/  LDL.LU.64 R18, [R1+0x4308] ;  /* 0x0043080001127983 */ /* 0x001ea80000300a00 */
[----:B------:R-:W2:Y:S04]  /*61820*/  LDL.LU.64 R16, [R1+0x4300] ;  /* 0x0043000001107983 */ /* 0x000ea80000300a00 */
[----:B------:R0:W-:Y:S04]  /*61830*/  STL.64 [R1+0x4210], R22 ;  /* 0x0042101601007387 */ /* 0x0001e80000100a00 */
[----:B0-----:R-:W3:Y:S01]  /*61840*/  LDL.64 R22, [R1+0xe8] ;  /* 0x0000e80001167983 */ /* 0x001ee20000100a00 */
[----:B--2---:R-:W-:-:S15]  /*61850*/  HMMA.16816.F32 R16, R8, R26, R16 ;  /* 0x0000001a0810723c */ /* 0x004fde0000001810 */
[----:B------:R-:W-:-:S08]  /*61860*/  NOP ;  /* 0x0000000000007918 */ /* 0x000fd00000000000 */
[----:B------:R-:W-:Y:S04]  /*61870*/  STL.64 [R1+0x1520], R16 ;  /* 0x0015201001007387 */ /* 0x000fe80000100a00 */
[----:B------:R0:W-:Y:S04]  /*61880*/  STL.64 [R1+0x1528], R18 ;  /* 0x0015281201007387 */ /* 0x0001e80000100a00 */
[----:B0-----:R-:W4:Y:S04]  /*61890*/  LDL.LU.64 R18, [R1+0x42f8] ;  /* 0x0042f80001127983 */ /* 0x001f280000300a00 */
[----:B------:R-:W4:Y:S04]  /*618a0*/  LDL.LU.64 R16, [R1+0x42f0] ;  /* 0x0042f00001107983 */ /* 0x000f280000300a00 */
[----:B------:R-:W-:Y:S01]  /*618b0*/  STL.64 [R1+0x41f8], R26 ;  /* 0x0041f81a01007387 */ /* 0x000fe20000100a00 */
[----:B----4-:R-:W-:Y:S03]  /*618c0*/  HMMA.16816.F32 R8, R8, R6, R16 ;  /* 0x000000060808723c */ /* 0x010fe60000001810 */
[----:B------:R-:W2:Y:S04]  /*618d0*/  LDL.LU.64 R18, [R1+0x42e8] ;  /* 0x0042e80001127983 */ /* 0x000ea80000300a00 */
[----:B------:R-:W2:-:S15]  /*618e0*/  LDL.LU.64 R16, [R1+0x42e0] ;  /* 0x0042e00001107983 */ /* 0x000e9e0000300a00 */
[----:B------:R-:W-:-:S01]  /*618f0*/  NOP ;  /* 0x0000000000007918 */ /* 0x000fc20000000000 */
[----:B------:R0:W-:Y:S04]  /*61900*/  STL.64 [R1+0x550], R8 ;  /* 0x0005500801007387 */ /* 0x0001e80000100a00 */
[----:B------:R1:W-:Y:S04]  /*61910*/  STL.64 [R1+0x558], R10 ;  /* 0x0005580a01007387 */ /* 0x0003e80000100a00 */
[----:B0-----:R-:W2:Y:S04]  /*61920*/  LDL.LU R8, [R1+0x510] ;  /* 0x0005100001087983 */ /* 0x001ea80000300800 */
[----:B------:R-:W2:Y:S04]  /*61930*/  LDL.LU R9, [R1+0x514] ;  /* 0x0005140001097983 */ /* 0x000ea80000300800 */
[----:B-1----:R-:W2:Y:S04]  /*61940*/  LDL.LU R10, [R1+0x518] ;  /* 0x00051800010a7983 */ /* 0x002ea80000300800 */
[----:B------:R-:W2:Y:S01]  /*61950*/  LDL.LU R11, [R1+0x51c] ;  /* 0x00051c00010b7983 */ /* 0x000ea20000300800 */
[----:B------:R-:W-:-:S02]  /*61960*/  IMAD.MOV.U32 R26, RZ, RZ, R12 ;  /* 0x000000ffff1a7224 */ /* 0x000fc400078e000c */
[----:B------:R-:W-:-:S05]  /*61970*/  IMAD.MOV.U32 R27, RZ, RZ, R3 ;  /* 0x000000ffff1b7224 */ /* 0x000fca00078e0003 */
[----:B------:R-:W-:Y:S04]  /*61980*/  STL.64 [R1+0x4208], R26 ;  /* 0x0042081a01007387 */ /* 0x000fe80000100a00 */
[----:B------:R-:W-:Y:S01]  /*61990*/  STL.64 [R1+0x41f0], R6 ;  /* 0x0041f00601007387 */ /* 0x000fe20000100a00 */
[----:B---3--:R-:W-:Y:S02]  /*619a0*/  IMAD.MOV.U32 R12, RZ, RZ, R22 ;  /* 0x000000ffff0c7224 */ /* 0x008fe400078e0016 */
[----:B------:R-:W-:Y:S01]  /*619b0*/  IMAD.MOV.U32 R3, RZ, RZ, R23 ;  /* 0x000000ffff037224 */ /* 0x000fe200078e0017 */
[----:B--2---:R-:W-:-:S15]  /*619c0*/  HMMA.16816.F32 R8, R16, R22, R8 ;  /* 0x000000161008723c */ /* 0x004fde0000001808 */
        /* <DEDUP_REMOVED lines=13> */
[----:B---3--:R0:W-:Y:S04]  /*61aa0*/  STL.64 [R1+0x4230], R22 ;  /* 0x0042301601007387 */ /* 0x0081e80000100a00 */
[----:B--2---:R-:W-:Y:S01]  /*61ab0*/  STL.64 [R1+0x4228], R20 ;  /* 0x0042281401007387 */ /* 0x004fe20000100a00 */
[----:B0-----:R-:W-:-:S02]  /*61ac0*/  IMAD.MOV.U32 R22, RZ, RZ, R2 ;  /* 0x000000ffff167224 */ /* 0x001fc400078e0002 */
[----:B------:R-:W-:Y:S01]  /*61ad0*/  IMAD.MOV.U32 R23, RZ, RZ, R25 ;  /* 0x000000ffff177224 */ /* 0x000fe200078e0019 */
[----:B------:R-:W2:Y:S04]  /*61ae0*/  LDL.LU R2, [R1+0x42d8] ;  /* 0x0042d80001027983 */ /* 0x000ea80000300800 */
[----:B------:R0:W-:Y:S02]  /*61af0*/  STL.64 [R1+0x4240], R22 ;  /* 0x0042401601007387 */ /* 0x0001e40000100a00 */
[----:B0-----:R-:W-:Y:S02]  /*61b00*/  IMAD.MOV.U32 R22, RZ, RZ, R24 ;  /* 0x000000ffff167224 */ /* 0x001fe400078e0018 */
[----:B------:R-:W-:-:S05]  /*61b10*/  IMAD.MOV.U32 R23, RZ, RZ, R15 ;  /* 0x000000ffff177224 */ /* 0x000fca00078e000f */
[----:B------:R0:W-:Y:S04]  /*61b20*/  STL.64 [R1+0x4258], R22 ;  /* 0x0042581601007387 */ /* 0x0001e80000100a00 */
[----:B------:R-:W3:Y:S01]  /*61b30*/  LDL.64 R26, [R1+0x38] ;  /* 0x00003800011a7983 */ /* 0x000ee20000100a00 */
[----:B0-----:R-:W-:Y:S02]  /*61b40*/  IMAD.MOV.U32 R22, RZ, RZ, R5 ;  /* 0x000000ffff167224 */ /* 0x001fe400078e0005 */
[----:B------:R-:W-:Y:S01]  /*61b50*/  IMAD.MOV.U32 R23, RZ, RZ, R4 ;  /* 0x000000ffff177224 */ /* 0x000fe200078e0004 */
[----:B---3--:R0:W-:Y:S04]  /*61b60*/  STL.64 [R1+0x4238], R26 ;  /* 0x0042381a01007387 */ /* 0x0081e80000100a00 */
[----:B------:R-:W3:Y:S04]  /*61b70*/  LDL.LU R24, [R1+0xf30] ;  /* 0x000f300001187983 */ /* 0x000ee80000300800 */
[----:B------:R-:W3:Y:S04]  /*61b80*/  LDL.LU R25, [R1+0xf34] ;  /* 0x000f340001197983 */ /* 0x000ee80000300800 */
[----:B0-----:R-:W4:Y:S04]  /*61b90*/  LDL.LU R26, [R1+0xf38] ;  /* 0x000f3800011a7983 */ /* 0x001f280000300800 */
[----:B------:R-:W4:Y:S04]  /*61ba0*/  LDL.LU R27, [R1+0xf3c] ;  /* 0x000f3c00011b7983 */ /* 0x000f280000300800 */
[----:B------:R0:W-:Y:S04]  /*61bb0*/  STL.64 [R1+0x4270], R22 ;  /* 0x0042701601007387 */ /* 0x0001e80000100a00 */
[----:B------:R-:W2:Y:S04]  /*61bc0*/  LDL.LU R20, [R1+0xf60] ;  /* 0x000f600001147983 */ /* 0x000ea80000300800 */
[----:B------:R-:W2:Y:S04]  /*61bd0*/  LDL.LU R21, [R1+0xf64] ;  /* 0x000f640001157983 */ /* 0x000ea80000300800 */
[----:B0-----:R-:W3:Y:S04]  /*61be0*/  LDL.LU R22, [R1+0xf68] ;  /* 0x000f680001167983 */ /* 0x001ee80000300800 */
[----:B------:R-:W3:Y:S04]  /*61bf0*/  LDL.LU R23, [R1+0xf6c] ;  /* 0x000f6c0001177983 */ /* 0x000ee80000300800 */
[----:B------:R-:W4:Y:S04]  /*61c00*/  LDL.LU R4, [R1+0xf90] ;  /* 0x000f900001047983 */ /* 0x000f280000300800 */
[----:B------:R-:W4:Y:S04]  /*61c10*/  LDL.LU R5, [R1+0xf94] ;  /* 0x000f940001057983 */ /* 0x000f280000300800 */
[----:B------:R-:W2:Y:S04]  /*61c20*/  LDL.LU R6, [R1+0xf98] ;  /* 0x000f980001067983 */ /* 0x000ea80000300800 */
[----:B------:R-:W2:Y:S04]  /*61c30*/  LDL.LU R7, [R1+0xf9c] ;  /* 0x000f9c0001077983 */ /* 0x000ea80000300800 */
[----:B--2---:R0:W-:Y:S04]  /*61c40*/  STL.64 [R1+0x42c0], R6 ;  /* 0x0042c00601007387 */ /* 0x0041e80000100a00 */
[----:B----4-:R1:W-:Y:S01]  /*61c50*/  STL.64 [R1+0x42b8], R4 ;  /* 0x0042b80401007387 */ /* 0x0103e20000100a00 */
[----:B0-----:R-:W-:-:S02]  /*61c60*/  IMAD.MOV.U32 R6, RZ, RZ, R14 ;  /* 0x000000ffff067224 */ /* 0x001fc400078e000e */
[----:B------:R-:W-:-:S05]  /*61c70*/  IMAD.MOV.U32 R7, RZ, RZ, R13 ;  /* 0x000000ffff077224 */ /* 0x000fca00078e000d */
[----:B------:R0:W-:Y:S04]  /*61c80*/  STL.64 [R1+0x42d0], R6 ;  /* 0x0042d00601007387 */ /* 0x0001e80000100a00 */
[----:B-1----:R-:W2:Y:S04]  /*61c90*/  LDL.LU R4, [R1+0x500] ;  /* 0x0005000001047983 */ /* 0x002ea80000300800 */
[----:B------:R-:W2:Y:S04]  /*61ca0*/  LDL.LU R5, [R1+0x504] ;  /* 0x0005040001057983 */ /* 0x000ea80000300800 */
[----:B0-----:R-:W2:Y:S04]  /*61cb0*/  LDL.LU R6, [R1+0x508] ;  /* 0x0005080001067983 */ /* 0x001ea80000300800 */
[----:B------:R-:W2:Y:S04]  /*61cc0*/  LDL.LU R7, [R1+0x50c] ;  /* 0x00050c0001077983 */ /* 0x000ea80000300800 */
[----:B---3--:R0:W-:Y:S04]  /*61cd0*/  STL.64 [R1+0x4280], R22 ;  /* 0x0042801601007387 */ /* 0x0081e80000100a00 */
        /* <DEDUP_REMOVED lines=9> */
[----:B0-----:R-:W3:Y:S04]  /*61d70*/  LDL.LU R22, [R1+0xfa8] ;  /* 0x000fa80001167983 */ /* 0x001ee80000300800 */
[----:B------:R-:W3:Y:S04]  /*61d80*/  LDL.LU R23, [R1+0xfac] ;  /* 0x000fac0001177983 */ /* 0x000ee80000300800 */
        /* <DEDUP_REMOVED lines=18> */
[----:B------:R-:W-:-:S02]  /*61eb0*/  IMAD.MOV.U32 R10, RZ, RZ, R2 ;  /* 0x000000ffff0a7224 */ /* 0x000fc400078e0002 */
[----:B------:R-:W-:-:S07]  /*61ec0*/  IMAD.MOV.U32 R11, RZ, RZ, R0 ;  /* 0x000000ffff0b7224 */ /* 0x000fce00078e0000 */
[C---:B------:R-:W-:Y:S01]  /*61ed0*/  HMMA.16816.F32 R8, R16.reuse, R10, R4 ;  /* 0x0000000a1008723c */ /* 0x040fe20000001804 */
[----:B----4-:R-:W-:Y:S04]  /*61ee0*/  STL.64 [R1+0x42a8], R26 ;  /* 0x0042a81a01007387 */ /* 0x010fe80000100a00 */
[----:B--2---:R0:W-:Y:S04]  /*61ef0*/  STL.64 [R1+0x42a0], R24 ;  /* 0x0042a01801007387 */ /* 0x0041e80000100a00 */
[----:B0-----:R-:W2:Y:S04]  /*61f00*/  LDL.LU R24, [R1+0xf80] ;  /* 0x000f800001187983 */ /* 0x001ea80000300800 */
[----:B------:R-:W2:Y:S04]  /*61f10*/  LDL.LU R25, [R1+0xf84] ;  /* 0x000f840001197983 */ /* 0x000ea80000300800 */
[----:B------:R-:W2:Y:S04]  /*61f20*/  LDL.LU R26, [R1+0xf88] ;  /* 0x000f8800011a7983 */ /* 0x000ea80000300800 */
[----:B------:R-:W2:Y:S04]  /*61f30*/  LDL.LU R27, [R1+0xf8c] ;  /* 0x000f8c00011b7983 */ /* 0x000ea80000300800 */
[----:B------:R0:W-:Y:S04]  /*61f40*/  STL [R1+0x4200], R12 ;  /* 0x0042000c01007387 */ /* 0x0001e80000100800 */
[----:B0-----:R-:W4:Y:S04]  /*61f50*/  LDL.LU R12, [R1+0xf00] ;  /* 0x000f0000010c7983 */ /* 0x001f280000300800 */
[----:B------:R-:W4:Y:S04]  /*61f60*/  LDL.LU R13, [R1+0xf04] ;  /* 0x000f0400010d7983 */ /* 0x000f280000300800 */
[----:B------:R-:W4:Y:S04]  /*61f70*/  LDL.LU R14, [R1+0xf08] ;  /* 0x000f0800010e7983 */ /* 0x000f280000300800 */
[----:B------:R-:W4:Y:S04]  /*61f80*/  LDL.LU R15, [R1+0xf0c] ;  /* 0x000f0c00010f7983 */ /* 0x000f280000300800 */
[----:B------:R-:W3:Y:S04]  /*61f90*/  LDL.LU.64 R6, [R1+0x42d0] ;  /* 0x0042d00001067983 */ /* 0x000ee80000300a00 */
[----:B------:R-:W-:Y:S04]  /*61fa0*/  STL.64 [R1+0x1a80], R8 ;  /* 0x001a800801007387 */ /* 0x000fe80000100a00 */
[----:B------:R-:W-:Y:S04]  /*61fb0*/  STL.64 [R1+0x1a88], R10 ;  /* 0x001a880a01007387 */ /* 0x000fe80000100a00 */
[----:B------:R-:W0:Y:S04]  /*61fc0*/  LDSM.16.MT88.4 R8, [R28+UR4+0xc180] ;  /* 0x00c180041c08783b */ /* 0x000e280008004200 */
[----:B0-----:R0:W-:Y:S04]  /*61fd0*/  STL.64 [R1+0x40d8], R10 ;  /* 0x0040d80a01007387 */ /* 0x0011e80000100a00 */
[----:B------:R-:W-:Y:S04]  /*61fe0*/  STL.64 [R1+0x40d0], R8 ;  /* 0x0040d00801007387 */ /* 0x000fe80000100a00 */
[----:B0-----:R-:W4:Y:S01]  /*61ff0*/  LDL.64 R10, [R1+0x88] ;  /* 0x00008800010a7983 */ /* 0x001f220000100a00 */
        /* <DEDUP_REMOVED lines=36> */
[----:B------:R0:W-:Y:S04]  /*62240*/  STL.64 [R1+0x4178], R10 ;  /* 0x0041780a01007387 */ /* 0x0001e80000100a00 */
[----:B0-----:R-:W3:Y:S01]  /*62250*/  LDL R10, [R1+0x48] ;  /* 0x00004800010a7983 */ /* 0x001ee20000100800 */
        /* <DEDUP_REMOVED lines=15> */
[----:B------:R-:W2:-:S15]  /*62350*/  LDL.LU.64 R26, [R1+0x4238] ;  /* 0x00423800011a7983 */ /* 0x000e9e0000300a00 */
[----:B------:R-:W-:-:S06]  /*62360*/  NOP ;  /* 0x0000000000007918 */ /* 0x000fcc0000000000 */
[----:B------:R-:W-:Y:S04]  /*62370*/  STL.64 [R1+0x1450], R20 ;  /* 0x0014501401007387 */ /* 0x000fe80000100a00 */
[----:B------:R0:W-:Y:S04]  /*62380*/  STL.64 [R1+0x1458], R22 ;  /* 0x0014581601007387 */ /* 0x0001e80000100a00 */
[----:B0-----:R-:W3:Y:S04]  /*62390*/  LDL.LU.64 R22, [R1+0x4230] ;  /* 0x0042300001167983 */ /* 0x001ee80000300a00 */
[----:B------:R-:W3:Y:S01]  /*623a0*/  LDL.LU.64 R20, [R1+0x4228] ;  /* 0x0042280001147983 */ /* 0x000ee20000300a00 */
[----:B------:R-:W-:-:S07]  /*623b0*/  IMAD.MOV.U32 R11, RZ, RZ, R29 ;  /* 0x000000ffff0b7224 */ /* 0x000fce00078e001d */
[----:B---3--:R-:W-:Y:S01]  /*623c0*/  HMMA.16816.F32 R8, R16, R10, R20 ;  /* 0x0000000a1008723c */ /* 0x008fe20000001814 */
[----:B------:R-:W2:Y:S04]  /*623d0*/  LDL.LU.64 R22, [R1+0x4220] ;  /* 0x0042200001167983 */ /* 0x000ea80000300a00 */
[----:B------:R-:W2:-:S15]  /*623e0*/  LDL.LU.64 R20, [R1+0x4218] ;  /* 0x0042180001147983 */ /* 0x000e9e0000300a00 */
[----:B------:R-:W-:-:S03]  /*623f0*/  NOP ;  /* 0x0000000000007918 */ /* 0x000fc60000000000 */
[----:B------:R-:W-:Y:S04]  /*62400*/  STL.64 [R1+0x1440], R8 ;  /* 0x0014400801007387 */ /* 0x000fe80000100a00 */
[----:B------:R0:W-:Y:S02]  /*62410*/  STL.64 [R1+0x1448], R10 ;  /* 0x0014480a01007387 */ /* 0x0001e40000100a00 */
[----:B0-----:R-:W-:Y:S02]  /*62420*/  IMAD.MOV.U32 R10, RZ, RZ, R7 ;  /* 0x000000ffff0a7224 */ /* 0x001fe400078e0007 */
[----:B------:R-:W-:-:S05]  /*62430*/  IMAD.MOV.U32 R11, RZ, RZ, R6 ;  /* 0x000000ffff0b7224 */ /* 0x000fca00078e0006 */
[----:B------:R0:W-:Y:S04]  /*62440*/  STL.64 [R1+0x4188], R10 ;  /* 0x0041880a01007387 */ /* 0x0001e80000100a00 */
[----:B------:R-:W3:Y:S04]  /*62450*/  LDL.LU R8, [R1+0xef0] ;  /* 0x000ef00001087983 */ /* 0x000ee80000300800 */
[----:B------:R-:W3:Y:S04]  /*62460*/  LDL.LU R9, [R1+0xef4] ;  /* 0x000ef40001097983 */ /* 0x000ee80000300800 */
[----:B0-----:R-:W3:Y:S04]  /*62470*/  LDL.LU R10, [R1+0xef8] ;  /* 0x000ef800010a7983 */ /* 0x001ee80000300800 */
[----:B------:R-:W3:Y:S01]  /*62480*/  LDL.LU R11, [R1+0xefc] ;  /* 0x000efc00010b7983 */ /* 0x000ee20000300800 */
[----:B--2---:R-:W-:-:S15]  /*62490*/  HMMA.16816.F32 R20, R16, R26, R20 ;  /* 0x0000001a1014723c */ /* 0x004fde0000001814 */
[----:B------:R-:W-:-:S08]  /*624a0*/  NOP ;  /* 0x0000000000007918 */ /* 0x000fd00000000000 */
[----:B------:R0:W-:Y:S04]  /*624b0*/  STL.64 [R1+0x1430], R20 ;  /* 0x0014301401007387 */ /* 0x0001e80000100a00 */
[----:B------:R1:W-:Y:S01]  /*624c0*/  STL.64 [R1+0x1438], R22 ;  /* 0x0014381601007387 */ /* 0x0003e20000100a00 */
[----:B0-----:R-:W-:-:S03]  /*624d0*/  IMAD.MOV.U32 R21, RZ, RZ, R26 ;  /* 0x000000ffff157224 */ /* 0x001fc600078e001a */
[----:B-1----:R-:W3:Y:S01]  /*624e0*/  LDL.LU.64 R22, [R1+0x4210] ;  /* 0x0042100001167983 */ /* 0x002ee20000300a00 */
[----:B------:R-:W-:-:S03]  /*624f0*/  IMAD.MOV.U32 R20, RZ, RZ, R27 ;  /* 0x000000ffff147224 */ /* 0x000fc600078e001b */
[----:B------:R-:W2:Y:S02]  /*62500*/  LDL.LU.64 R26, [R1+0x4208] ;  /* 0x00420800011a7983 */ /* 0x000ea40000300a00 */
[C---:B--2---:R-:W-:Y:S06]  /*62510*/  HMMA.16816.F32 R24, R16.reuse, R26, R12 ;  /* 0x0000001a1018723c */ /* 0x044fec000000180c */
[----:B---3--:R-:W-:Y:S01]  /*62520*/  HMMA.16816.F32 R8, R16, R22, R8 ;  /* 0x000000161008723c */ /* 0x008fe20000001808 */
[----:B------:R-:W2:-:S15]  /*62530*/  LDL.LU R12, [R1+0x4200] ;  /* 0x00420000010c7983 */ /* 0x000e9e0000300800 */
[----:B------:R-:W-:-:S01]  /*62540*/  NOP ;  /* 0x0000000000007918 */ /* 0x000fc20000000000 */
[----:B------:R-:W-:Y:S04]  /*62550*/  STL.64 [R1+0x1420], R24 ;  /* 0x0014201801007387 */ /* 0x000fe80000100a00 */
[----:B------:R0:W-:Y:S04]  /*62560*/  STL.64 [R1+0x1428], R26 ;  /* 0x0014281a01007387 */ /* 0x0001e80000100a00 */
[----:B0-----:R-:W3:Y:S04]  /*62570*/  LDL.LU.64 R26, [R1+0x41f8] ;  /* 0x0041f800011a7983 */ /* 0x001ee80000300a00 */
[----:B------:R-:W-:Y:S04]  /*62580*/  STL.64 [R1+0x1410], R8 ;  /* 0x0014100801007387 */ /* 0x000fe80000100a00 */
[----:B------:R0:W-:Y:S02]  /*62590*/  STL.64 [R1+0x1418], R10 ;  /* 0x0014180a01007387 */ /* 0x0001e40000100a00 */
[----:B0-----:R-:W-:-:S02]  /*625a0*/  IMAD.MOV.U32 R10, RZ, RZ, R5 ;  /* 0x000000ffff0a7224 */ /* 0x001fc400078e0005 */
[----:B------:R-:W-:-:S05]  /*625b0*/  IMAD.MOV.U32 R11, RZ, RZ, R4 ;  /* 0x000000ffff0b7224 */ /* 0x000fca00078e0004 */
[----:B------:R0:W-:Y:S04]  /*625c0*/  STL.64 [R1+0x41a0], R10 ;  /* 0x0041a00a01007387 */ /* 0x0001e80000100a00 */
[----:B0-----:R-:W4:Y:S04]  /*625d0*/  LDL.64 R10, [R1+0xc8] ;  /* 0x0000c800010a7983 */ /* 0x001f280000100a00 */
[----:B----4-:R0:W-:Y:S04]  /*625e0*/  STL.64 [R1+0x41b8], R10 ;  /* 0x0041b80a01007387 */ /* 0x0101e80000100a00 */
[----:B------:R-:W4:Y:S04]  /*625f0*/  LDL.LU R8, [R1+0x4a0] ;  /* 0x0004a00001087983 */ /* 0x000f280000300800 */
[----:B------:R-:W4:Y:S04]  /*62600*/  LDL.LU R9, [R1+0x4a4] ;  /* 0x0004a40001097983 */ /* 0x000f280000300800 */
[----:B0-----:R-:W2:Y:S04]  /*62610*/  LDL.LU R10, [R1+0x4a8] ;  /* 0x0004a800010a7983 */ /* 0x001ea80000300800 */
[----:B------:R-:W2:Y:S04]  /*62620*/  LDL.LU R11, [R1+0x4ac] ;  /* 0x0004ac00010b7983 */ /* 0x000ea80000300800 */
[----:B------:R-:W3:Y:S04]  /*62630*/  LDL.LU R4, [R1+0xee0] ;  /* 0x000ee00001047983 */ /* 0x000ee80000300800 */
[----:B------:R-:W3:Y:S04]  /*62640*/  LDL.LU R5, [R1+0xee4] ;  /* 0x000ee40001057983 */ /* 0x000ee80000300800 */
[----:B------:R-:W3:Y:S04]  /*62650*/  LDL.LU R6, [R1+0xee8] ;  /* 0x000ee80001067983 */ /* 0x000ee80000300800 */
[----:B------:R-:W3:Y:S04]  /*62660*/  LDL.LU R7, [R1+0xeec] ;  /* 0x000eec0001077983 */ /* 0x000ee80000300800 */
[----:B--2---:R0:W-:Y:S04]  /*62670*/  STL.64 [R1+0x41c8], R10 ;  /* 0x0041c80a01007387 */ /* 0x0041e80000100a00 */
[----:B----4-:R-:W-:Y:S01]  /*62680*/  STL.64 [R1+0x41c0], R8 ;  /* 0x0041c00801007387 */ /* 0x010fe20000100a00 */
[----:B0-----:R-:W-:-:S03]  /*62690*/  IMAD.MOV.U32 R10, RZ, RZ, R12 ;  /* 0x000000ffff0a7224 */ /* 0x001fc600078e000c */
[----:B------:R-:W2:Y:S04]  /*626a0*/  LDL.LU R12, [R1+0x4f0] ;  /* 0x0004f000010c7983 */ /* 0x000ea80000300800 */
        /* <DEDUP_REMOVED lines=30> */
[----:B0-----:R-:W2:Y:S04]  /*62890*/  LDL.LU.64 R6, [R1+0x41f0] ;  /* 0x0041f00001067983 */ /* 0x001ea80000300a00 */
[----:B------:R0:W-:Y:S04]  /*628a0*/  STL.64 [R1+0x4110], R26 ;  /* 0x0041101a01007387 */ /* 0x0001e80000100a00 */
[----:B------:R-:W4:Y:S04]  /*628b0*/  LDL.LU R24, [R1+0xdc0] ;  /* 0x000dc00001187983 */ /* 0x000f280000300800 */
[----:B------:R-:W4:Y:S04]  /*628c0*/  LDL.LU R25, [R1+0xdc4] ;  /* 0x000dc40001197983 */ /* 0x000f280000300800 */
[----:B0-----:R-:W4:Y:S04]  /*628d0*/  LDL.LU R26, [R1+0xdc8] ;  /* 0x000dc800011a7983 */ /* 0x001f280000300800 */
[----:B------:R-:W4:Y:S01]  /*628e0*/  LDL.LU R27, [R1+0xdcc] ;  /* 0x000dcc00011b7983 */ /* 0x000f220000300800 */
[----:B--2---:R-:W-:Y:S03]  /*628f0*/  HMMA.16816.F32 R16, R16, R6, R12 ;  /* 0x000000061010723c */ /* 0x004fe6000000180c */
[----:B------:R-:W3:Y:S04]  /*62900*/  LDL.LU.64 R14, [R1+0x41e8] ;  /* 0x0041e800010e7983 */ /* 0x000ee80000300a00 */
[----:B------:R-:W3:Y:S01]  /*62910*/  LDL.LU.64 R12, [R1+0x41e0] ;  /* 0x0041e000010c7983 */ /* 0x000ee20000300a00 */
[----:B------:R-:W-:-:S15]  /*62920*/  IMAD.MOV.U32 R11, RZ, RZ, R3 ;  /* 0x000000ffff0b7224 */ /* 0x000fde00078e0003 */
[----:B------:R-:W-:Y:S04]  /*62930*/  STL.64 [R1+0x4f0], R16 ;  /* 0x0004f01001007387 */ /* 0x000fe80000100a00 */
        /* <DEDUP_REMOVED lines=16> */
[----:B------:R-:W-:-:S02]  /*62a40*/  IMAD.MOV.U32 R5, RZ, RZ, R19 ;  /* 0x000000ffff057224 */ /* 0x000fc400078e0013 */
[----:B------:R-:W0:Y:S04]  /*62a50*/  LDSM.16.MT88.4 R16, [R28+UR4+0xc200] ;  /* 0x00c200041c10783b */ /* 0x000e280008004200 */
[----:B0-----:R-:W-:Y:S04]  /*62a60*/  STL.64 [R1+0x3fb0], R18 ;  /* 0x003fb01201007387 */ /* 0x001fe80000100a00 */
[----:B------:R-:W-:Y:S01]  /*62a70*/  STL.64 [R1+0x3fa8], R16 ;  /* 0x003fa81001007387 */ /* 0x000fe20000100a00 */
[----:B---3--:R-:W-:Y:S06]  /*62a80*/  HMMA.16816.F32 R20, R12, R10, R20 ;  /* 0x0000000a0c14723c */ /* 0x008fec0000001814 */
        /* <DEDUP_REMOVED lines=25> */
[----:B0-----:R-:W4:Y:S01]  /*62c20*/  LDL.LU.64 R10, [R1+0x4178] ;  /* 0x00417800010a7983 */ /* 0x001f220000300a00 */
[----:B------:R-:W-:Y:S02]  /*62c30*/  IMAD.MOV.U32 R18, RZ, RZ, R2 ;  /* 0x000000ffff127224 */ /* 0x000fe400078e0002 */
[----:B------:R-:W-:-:S07]  /*62c40*/  IMAD.MOV.U32 R19, RZ, RZ, R0 ;  /* 0x000000ffff137224 */ /* 0x000fce00078e0000 */
[----:B---3--:R-:W-:-:S15]  /*62c50*/  HMMA.16816.F32 R16, R12, R18, R4 ;  /* 0x000000120c10723c */ /* 0x008fde0000001804 */
[----:B------:R-:W-:-:S08]  /*62c60*/  NOP ;  /* 0x0000000000007918 */ /* 0x000fd00000000000 */
[----:B------:R-:W-:Y:S04]  /*62c70*/  STL.64 [R1+0x1660], R16 ;  /* 0x0016601001007387 */ /* 0x000fe80000100a00 */
[----:B------:R-:W-:Y:S01]  /*62c80*/  STL.64 [R1+0x1668], R18 ;  /* 0x0016681201007387 */ /* 0x000fe20000100a00 */
[----:B----4-:R-:W-:Y:S06]  /*62c90*/  HMMA.16816.F32 R4, R12, R10, R24 ;  /* 0x0000000a0c04723c */ /* 0x010fec0000001818 */
[----:B------:R-:W-:-:S02]  /*62ca0*/  IMAD.MOV.U32 R2, RZ, RZ, R10 ;  /* 0x000000ffff027224 */ /* 0x000fc400078e000a */
[----:B------:R-:W-:-:S15]  /*62cb0*/  IMAD.MOV.U32 R0, RZ, RZ, R11 ;  /* 0x000000ffff007224 */ /* 0x000fde00078e000b */
[----:B------:R-:W-:Y:S04]  /*62cc0*/  STL.64 [R1+0x1360], R4 ;  /* 0x0013600401007387 */ /* 0x000fe80000100a00 */
[----:B------:R-:W-:Y:S04]  /*62cd0*/  STL.64 [R1+0x1368], R6 ;  /* 0x0013680601007387 */ /* 0x000fe80000100a00 */
        /* <DEDUP_REMOVED lines=13> */
[----:B------:R-:W2:Y:S04]  /*62db0*/  LDL.LU R21, [R1+0xd84] ;  /* 0x000d840001157983 */ /* 0x000ea80000300800 */
[----:B------:R-:W3:Y:S04]  /*62dc0*/  LDL.LU R22, [R1+0xd88] ;  /* 0x000d880001167983 */ /* 0x000ee80000300800 */
[----:B------:R-:W3:Y:S04]  /*62dd0*/  LDL.LU R23, [R1+0xd8c] ;  /* 0x000d8c0001177983 */ /* 0x000ee80000300800 */
[----:B---3--:R0:W-:Y:S04]  /*62de0*/  STL.64 [R1+0x4148], R22 ;  /* 0x0041481601007387 */ /* 0x0081e80000100a00 */
[----:B--2---:R-:W-:Y:S04]  /*62df0*/  STL.64 [R1+0x4140], R20 ;  /* 0x0041401401007387 */ /* 0x004fe80000100a00 */
[----:B0-----:R-:W2:Y:S04]  /*62e00*/  LDL.64 R22, [R1+0x58] ;  /* 0x0000580001167983 */ /* 0x001ea80000100a00 */
[----:B--2---:R0:W-:Y:S04]  /*62e10*/  STL.64 [R1+0x4158], R22 ;  /* 0x0041581601007387 */ /* 0x0041e80000100a00 */
[----:B0-----:R-:W2:Y:S04]  /*62e20*/  LDL R22, [R1+0x68] ;  /* 0x0000680001167983 */ /* 0x001ea80000100800 */
[----:B------:R-:W2:Y:S04]  /*62e30*/  LDL R23, [R1+0x6c] ;  /* 0x00006c0001177983 */ /* 0x000ea80000100800 */
[----:B------:R-:W3:Y:S04]  /*62e40*/  LDL.LU R16, [R1+0xdb0] ;  /* 0x000db00001107983 */ /* 0x000ee80000300800 */
[----:B------:R-:W3:Y:S04]  /*62e50*/  LDL.LU R17, [R1+0xdb4] ;  /* 0x000db40001117983 */ /* 0x000ee80000300800 */
[----:B------:R-:W3:Y:S04]  /*62e60*/  LDL.LU R18, [R1+0xdb8] ;  /* 0x000db80001127983 */ /* 0x000ee80000300800 */
[----:B------:R-:W3:Y:S04]  /*62e70*/  LDL.LU R19, [R1+0xdbc] ;  /* 0x000dbc0001137983 */ /* 0x000ee80000300800 */
[----:B--2---:R0:W-:Y:S04]  /*62e80*/  STL.64 [R1+0x4170], R22 ;  /* 0x0041701601007387 */ /* 0x0041e80000100a00 */
[----:B0-----:R-:W3:Y:S04]  /*62e90*/  LDL.64 R22, [R1+0x78] ;  /* 0x0000780001167983 */ /* 0x001ee80000100a00 */
[----:B------:R0:W-:Y:S04]  /*62ea0*/  STL.64 [R1+0x4130], R26 ;  /* 0x0041301a01007387 */ /* 0x0001e80000100a00 */
        /* <DEDUP_REMOVED lines=16> */
[----:B------:R-:W2:Y:S04]  /*62fb0*/  LDL.LU R10, [R1+0xd58] ;  /* 0x000d5800010a7983 */ /* 0x000ea80000300800 */
[----:B------:R-:W2:Y:S01]  /*62fc0*/  LDL.LU R11, [R1+0xd5c] ;  /* 0x000d5c00010b7983 */ /* 0x000ea20000300800 */
[----:B---3--:R-:W-:Y:S03]  /*62fd0*/  HMMA.16816.F32 R16, R12, R22, R16 ;  /* 0x000000160c10723c */ /* 0x008fe60000001810 */
[----:B--2---:R0:W-:Y:S04]  /*62fe0*/  STL.64 [R1+0x4108], R10 ;  /* 0x0041080a01007387 */ /* 0x0041e80000100a00 */
[----:B----4-:R1:W-:Y:S04]  /*62ff0*/  STL.64 [R1+0x4100], R8 ;  /* 0x0041000801007387 */ /* 0x0103e80000100a00 */
[----:B0-----:R-:W2:Y:S04]  /*63000*/  LDL.64 R10, [R1+0x28] ;  /* 0x00002800010a7983 */ /* 0x001ea80000100a00 */
[----:B--2---:R0:W-:Y:S04]  /*63010*/  STL.64 [R1+0x4128], R10 ;  /* 0x0041280a01007387 */ /* 0x0041e80000100a00 */
[----:B-1----:R-:W2:Y:S04]  /*63020*/  LDL.LU R8, [R1+0xd70] ;  /* 0x000d700001087983 */ /* 0x002ea80000300800 */
[----:B------:R-:W2:Y:S04]  /*63030*/  LDL.LU R9, [R1+0xd74] ;  /* 0x000d740001097983 */ /* 0x000ea80000300800 */
[----:B0-----:R-:W2:Y:S04]  /*63040*/  LDL.LU R10, [R1+0xd78] ;  /* 0x000d7800010a7983 */ /* 0x001ea80000300800 */
[----:B------:R-:W2:Y:S04]  /*63050*/  LDL.LU R11, [R1+0xd7c] ;  /* 0x000d7c00010b7983 */ /* 0x000ea80000300800 */
[----:B------:R-:W3:Y:S04]  /*63060*/  LDL.LU R4, [R1+0xd40] ;  /* 0x000d400001047983 */ /* 0x000ee80000300800 */
[----:B------:R-:W3:Y:S04]  /*63070*/  LDL.LU R5, [R1+0xd44] ;  /* 0x000d440001057983 */ /* 0x000ee80000300800 */
[----:B------:R-:W3:Y:S04]  /*63080*/  LDL.LU R6, [R1+0xd48] ;  /* 0x000d480001067983 */ /* 0x000ee80000300800 */
[----:B------:R-:W3:Y:S04]  /*63090*/  LDL.LU R7, [R1+0xd4c] ;  /* 0x000d4c0001077983 */ /* 0x000ee80000300800 */
[----:B------:R0:W-:Y:S04]  /*630a0*/  STL.64 [R1+0x1350], R16 ;  /* 0x0013501001007387 */ /* 0x0001e80000100a00 */
[----:B------:R-:W-:Y:S01]  /*630b0*/  STL.64 [R1+0x1358], R18 ;  /* 0x0013581201007387 */ /* 0x000fe20000100a00 */
[----:B0-----:R-:W-:-:S02]  /*630c0*/  IMAD.MOV.U32 R17, RZ, RZ, R22 ;  /* 0x000000ffff117224 */ /* 0x001fc400078e0016 */
[----:B------:R-:W-:Y:S02]  /*630d0*/  IMAD.MOV.U32 R16, RZ, RZ, R23 ;  /* 0x000000ffff107224 */ /* 0x000fe400078e0017 */
        /* <DEDUP_REMOVED lines=16> */
[----:B------:R-:W-:Y:S04]  /*631e0*/  STL.64 [R1+0x40b0], R18 ;  /* 0x0040b01201007387 */ /* 0x000fe80000100a00 */
[----:B------:R0:W-:Y:S04]  /*631f0*/  STL.64 [R1+0x40a8], R16 ;  /* 0x0040a81001007387 */ /* 0x0001e80000100a00 */
[----:B0-----:R-:W2:Y:S04]  /*63200*/  LDL.LU R16, [R1+0x440] ;  /* 0x0004400001107983 */ /* 0x001ea80000300800 */
[----:B------:R-:W2:Y:S04]  /*63210*/  LDL.LU R17, [R1+0x444] ;  /* 0x0004440001117983 */ /* 0x000ea80000300800 */
[----:B------:R-:W3:Y:S04]  /*63220*/  LDL.LU R18, [R1+0x448] ;  /* 0x0004480001127983 */ /* 0x000ee80000300800 */
[----:B------:R-:W3:Y:S01]  /*63230*/  LDL.LU R19, [R1+0x44c] ;  /* 0x00044c0001137983 */ /* 0x000ee20000300800 */
[----:B----4-:R-:W-:Y:S03]  /*63240*/  HMMA.16816.F32 R20, R12, R26, R20 ;  /* 0x0000001a0c14723c */ /* 0x010fe60000001814 */
[----:B---3--:R0:W-:Y:S04]  /*63250*/  STL.64 [R1+0x40c0], R18 ;  /* 0x0040c01201007387 */ /* 0x0081e80000100a00 */
[----:B--2---:R-:W-:Y:S04]  /*63260*/  STL.64 [R1+0x40b8], R16 ;  /* 0x0040b81001007387 */ /* 0x004fe80000100a00 */
[----:B0-----:R-:W2:-:S12]  /*63270*/  LDL.64 R18, [R1+0xe8] ;  /* 0x0000e80001127983 */ /* 0x001e980000100a00 */
[----:B------:R0:W-:Y:S04]  /*63280*/  STL.64 [R1+0x1320], R20 ;  /* 0x0013201401007387 */ /* 0x0001e80000100a00 */
[----:B------:R1:W-:Y:S01]  /*63290*/  STL.64 [R1+0x1328], R22 ;  /* 0x0013281601007387 */ /* 0x0003e20000100a00 */
[----:B0-----:R-:W-:-:S03]  /*632a0*/  IMAD.MOV.U32 R21, RZ, RZ, R26 ;  /* 0x000000ffff157224 */ /* 0x001fc600078e001a */
[----:B-1----:R-:W3:Y:S01]  /*632b0*/  LDL.LU.64 R22, [R1+0x4138] ;  /* 0x0041380001167983 */ /* 0x002ee20000300a00 */
[----:B------:R-:W-:-:S03]  /*632c0*/  IMAD.MOV.U32 R20, RZ, RZ, R27 ;  /* 0x000000ffff147224 */ /* 0x000fc600078e001b */
[----:B------:R-:W4:Y:S02]  /*632d0*/  LDL.LU.64 R26, [R1+0x4130] ;  /* 0x00413000011a7983 */ /* 0x000f240000300a00 */
        /* <DEDUP_REMOVED lines=15> */
[----:B------:R-:W3:Y:S02]  /*633d0*/  LDL.LU.64 R8, [R1+0x4100] ;  /* 0x0041000001087983 */ /* 0x000ee40000300a00 */
[C---:B---3--:R-:W-:Y:S06]  /*633e0*/  HMMA.16816.F32 R8, R12.reuse, R22, R8 ;  /* 0x000000160c08723c */ /* 0x048fec0000001808 */
[----:B----4-:R-:W-:-:S15]  /*633f0*/  HMMA.16816.F32 R4, R12, R26, R4 ;  /* 0x0000001a0c04723c */ /* 0x010fde0000001804 */
[----:B------:R-:W-:-:S02]  /*63400*/  NOP ;  /* 0x0000000000007918 */ /* 0x000fc40000000000 */
[----:B------:R-:W-:Y:S04]  /*63410*/  STL.64 [R1+0x12f0], R8 ;  /* 0x0012f00801007387 */ /* 0x000fe80000100a00 */
[----:B------:R0:W-:Y:S04]  /*63420*/  STL.64 [R1+0x12f8], R10 ;  /* 0x0012f80a01007387 */ /* 0x0001e80000100a00 */
[----:B0-----:R-:W3:Y:S04]  /*63430*/  LDL.LU.64 R10, [R1+0x40f8] ;  /* 0x0040f800010a7983 */ /* 0x001ee80000300a00 */
[----:B------:R-:W3:Y:S04]  /*63440*/  LDL.LU.64 R8, [R1+0x40f0] ;  /* 0x0040f00001087983 */ /* 0x000ee80000300a00 */
[----:B------:R-:W-:Y:S04]  /*63450*/  STL.64 [R1+0x40a0], R22 ;  /* 0x0040a01601007387 */ /* 0x000fe80000100a00 */
[----:B------:R0:W-:Y:S04]  /*63460*/  STL.64 [R1+0x40c8], R20 ;  /* 0x0040c81401007387 */ /* 0x0001e80000100a00 */
[----:B0-----:R-:W4:Y:S04]  /*63470*/  LDL.LU R20, [R1+0x450] ;  /* 0x0004500001147983 */ /* 0x001f280000300800 */
[----:B------:R-:W4:Y:S04]  /*63480*/  LDL.LU R21, [R1+0x454] ;  /* 0x0004540001157983 */ /* 0x000f280000300800 */
[----:B------:R-:W4:Y:S04]  /*63490*/  LDL.LU R22, [R1+0x458] ;  /* 0x0004580001167983 */ /* 0x000f280000300800 */
[----:B------:R-:W4:Y:S04]  /*634a0*/  LDL.LU R23, [R1+0x45c] ;  /* 0x00045c0001177983 */ /* 0x000f280000300800 */
[----:B------:R-:W-:Y:S04]  /*634b0*/  STL.64 [R1+0x12e0], R4 ;  /* 0x0012e00401007387 */ /* 0x000fe80000100a00 */
[----:B------:R0:W-:Y:S04]  /*634c0*/  STL.64 [R1+0x12e8], R6 ;  /* 0x0012e80601007387 */ /* 0x0001e80000100a00 */
[----:B0-----:R-:W3:Y:S04]  /*634d0*/  LDL.LU.64 R6, [R1+0x40e8] ;  /* 0x0040e80001067983 */ /* 0x001ee80000300a00 */
[----:B------:R-:W4:Y:S04]  /*634e0*/  LDL.LU.64 R4, [R1+0x40e0] ;  /* 0x0040e00001047983 */ /* 0x000f280000300a00 */
[----:B------:R-:W-:Y:S01]  /*634f0*/  STL.64 [R1+0x4078], R26 ;  /* 0x0040781a01007387 */ /* 0x000fe20000100a00 */
[----:B---3--:R-:W-:Y:S03]  /*63500*/  HMMA.16816.F32 R12, R12, R6, R8 ;  /* 0x000000060c0c723c */ /* 0x008fe60000001808 */
[----:B------:R-:W4:Y:S04]  /*63510*/  LDL.LU.64 R10, [R1+0x40d8] ;  /* 0x0040d800010a7983 */ /* 0x000f280000300a00 */
[----:B------:R-:W4:-:S15]  /*63520*/  LDL.LU.64 R8, [R1+0x40d0] ;  /* 0x0040d00001087983 */ /* 0x000f1e0000300a00 */
[----:B------:R-:W-:-:S01]  /*63530*/  NOP ;  /* 0x0000000000007918 */ /* 0x000fc20000000000 */
[----:B------:R-:W-:Y:S04]  /*63540*/  STL.64 [R1+0x490], R12 ;  /* 0x0004900c01007387 */ /* 0x000fe80000100a00 */
[----:B------:R0:W-:Y:S04]  /*63550*/  STL.64 [R1+0x498], R14 ;  /* 0x0004980e01007387 */ /* 0x0001e80000100a00 */
[----:B------:R1:W-:Y:S01]  /*63560*/  STL.64 [R1+0x3fb8], R6 ;  /* 0x003fb80601007387 */ /* 0x0003e20000100a00 */
[----:B0-----:R-:W-:Y:S02]  /*63570*/  IMAD.MOV.U32 R14, RZ, RZ, R29 ;  /* 0x000000ffff0e7224 */ /* 0x001fe400078e001d */
[----:B-1----:R-:W-:-:S02]  /*63580*/  IMAD.MOV.U32 R7, RZ, RZ, R3 ;  /* 0x000000ffff077224 */ /* 0x002fc400078e0003 */
[----:B--2---:R-:W-:Y:S02]  /*63590*/  IMAD.MOV.U32 R29, RZ, RZ, R18 ;  /* 0x000000ffff1d7224 */ /* 0x004fe400078e0012 */
[----:B------:R-:W-:Y:S01]  /*635a0*/  IMAD.MOV.U32 R3, RZ, RZ, R19 ;  /* 0x000000ffff037224 */ /* 0x000fe200078e0013 */
[----:B----4-:R-:W-:-:S15]  /*635b0*/  HMMA.16816.F32 R20, R8, R18, R20 ;  /* 0x000000120814723c */ /* 0x010fde0000001814 */
[----:B------:R-:W-:-:S08]  /*635c0*/  NOP ;  /* 0x0000000000007918 */ /* 0x000fd00000000000 */
[----:B------:R0:W-:Y:S04]  /*635d0*/  STL.64 [R1+0x1b50], R20 ;  /* 0x001b501401007387 */ /* 0x0001e80000100a00 */
[----:B------:R-:W-:Y:S04]  /*635e0*/  STL.64 [R1+0x1b58], R22 ;  /* 0x001b581601007387 */ /* 0x000fe80000100a00 */
[----:B0-----:R-:W2:Y:S04]  /*635f0*/  LDL.LU.64 R20, [R1+0x40c8] ;  /* 0x0040c80001147983 */ /* 0x001ea80000300a00 */
[----:B------:R-:W3:Y:S04]  /*63600*/  LDL.LU.64 R18, [R1+0x40c0] ;  /* 0x0040c00001127983 */ /* 0x000ee80000300a00 */
[----:B------:R-:W3:Y:S01]  /*63610*/  LDL.LU.64 R16, [R1+0x40b8] ;  /* 0x0040b80001107983 */ /* 0x000ee20000300a00 */
[----:B------:R-:W-:-:S07]  /*63620*/  IMAD.MOV.U32 R15, RZ, RZ, R5 ;  /* 0x000000ffff0f7224 */ /* 0x000fce00078e0005 */
[----:B---3--:R-:W-:Y:S01]  /*63630*/  HMMA.16816.F32 R12, R8, R14, R16 ;  /* 0x0000000e080c723c */ /* 0x008fe20000001810 */
[----:B------:R-:W3:Y:S04]  /*63640*/  LDL.LU.64 R18, [R1+0x40b0] ;  /* 0x0040b00001127983 */ /* 0x000ee80000300a00 */
[----:B------:R-:W4:-:S15]  /*63650*/  LDL.LU.64 R16, [R1+0x40a8] ;  /* 0x0040a80001107983 */ /* 0x000f1e0000300a00 */
[----:B------:R-:W-:-:S03]  /*63660*/  NOP ;  /* 0x0000000000007918 */ /* 0x000fc60000000000 */
[----:B------:R-:W-:Y:S04]  /*63670*/  STL.64 [R1+0x1a40], R12 ;  /* 0x001a400c01007387 */ /* 0x000fe80000100a00 */
[----:B------:R-:W-:Y:S04]  /*63680*/  STL.64 [R1+0x1a48], R14 ;  /* 0x001a480e01007387 */ /* 0x000fe80000100a00 */
[----:B------:R-:W0:Y:S04]  /*63690*/  LDSM.16.MT88.4 R12, [R28+UR4+0xc280] ;  /* 0x00c280041c0c783b */ /* 0x000e280008004200 */
[----:B0-----:R0:W-:Y:S04]  /*636a0*/  STL.64 [R1+0x3eb0], R14 ;  /* 0x003eb00e01007387 */ /* 0x0011e80000100a00 */
[----:B------:R1:W-:Y:S04]  /*636b0*/  STL.64 [R1+0x3ea8], R12 ;  /* 0x003ea80c01007387 */ /* 0x0003e80000100a00 */
[----:B0-----:R-:W2:Y:S01]  /*636c0*/  LDL.64 R14, [R1+0x38] ;  /* 0x00003800010e7983 */ /* 0x001ea20000100a00 */
[----:B------:R-:W-:-:S03]  /*636d0*/  IMAD.MOV.U32 R6, RZ, RZ, R4 ;  /* 0x000000ffff067224 */ /* 0x000fc600078e0004 */
[----:B--2---:R0:W-:Y:S04]  /*636e0*/  STL.64 [R1+0x4038], R14 ;  /* 0x0040380e01007387 */ /* 0x0041e80000100a00 */
[----:B-1----:R-:W2:Y:S04]  /*636f0*/  LDL.LU R12, [R1+0xc60] ;  /* 0x000c6000010c7983 */ /* 0x002ea80000300800 */
[----:B------:R-:W2:Y:S04]  /*63700*/  LDL.LU R13, [R1+0xc64] ;  /* 0x000c6400010d7983 */ /* 0x000ea80000300800 */
[----:B0-----:R-:W2:Y:S04]  /*63710*/  LDL.LU R14, [R1+0xc68] ;  /* 0x000c6800010e7983 */ /* 0x001ea80000300800 */
[----:B------:R-:W2:Y:S04]  /*63720*/  LDL.LU R15, [R1+0xc6c] ;  /* 0x000c6c00010f7983 */ /* 0x000ea80000300800 */
[----:B------:R-:W3:Y:S01]  /*63730*/  LDL.LU R4, [R1+0xba0] ;  /* 0x000ba00001047983 */ /* 0x000ee20000300800 */
[----:B--2---:R-:W-:-:S15]  /*63740*/  HMMA.16816.F32 R12, R8, R6, R12 ;  /* 0x00000006080c723c */ /* 0x004fde000000180c */
[----:B------:R-:W-:-:S08]  /*63750*/  NOP ;  /* 0x0000000000007918 */ /* 0x000fd00000000000 */
[----:B------:R-:W-:Y:S04]  /*63760*/  STL.64 [R1+0x1940], R12 ;  /* 0x0019400c01007387 */ /* 0x000fe80000100a00 */
[----:B------:R-:W-:Y:S04]  /*63770*/  STL.64 [R1+0x1948], R14 ;  /* 0x0019480e01007387 */ /* 0x000fe80000100a00 */
        /* <DEDUP_REMOVED lines=8> */
[----:B------:R-:W3:Y:S04]  /*63800*/  LDL.LU R7, [R1+0xbbc] ;  /* 0x000bbc0001077983 */ /* 0x000ee80000300800 */
[----:B---3--:R0:W-:Y:S04]  /*63810*/  STL.64 [R1+0x3fd8], R6 ;  /* 0x003fd80601007387 */ /* 0x0081e80000100a00 */
[----:B--2---:R1:W-:Y:S01]  /*63820*/  STL.64 [R1+0x3fd0], R4 ;  /* 0x003fd00401007387 */ /* 0x0043e20000100a00 */
[----:B0-----:R-:W-:-:S02]  /*63830*/  IMAD.MOV.U32 R6, RZ, RZ, R25 ;  /* 0x000000ffff067224 */ /* 0x001fc400078e0019 */
[----:B------:R-:W-:-:S05]  /*63840*/  IMAD.MOV.U32 R7, RZ, RZ, R24 ;  /* 0x000000ffff077224 */ /* 0x000fca00078e0018 */
[----:B------:R0:W-:Y:S04]  /*63850*/  STL.64 [R1+0x3ff0], R6 ;  /* 0x003ff00601007387 */ /* 0x0001e80000100a00 */
[----:B-1----:R-:W2:Y:S04]  /*63860*/  LDL.LU R4, [R1+0xbd0] ;  /* 0x000bd00001047983 */ /* 0x002ea80000300800 */
[----:B------:R-:W2:Y:S04]  /*63870*/  LDL.LU R5, [R1+0xbd4] ;  /* 0x000bd40001057983 */ /* 0x000ea80000300800 */
[----:B0-----:R-:W3:Y:S04]  /*63880*/  LDL.LU R6, [R1+0xbd8] ;  /* 0x000bd80001067983 */ /* 0x001ee80000300800 */
[----:B------:R-:W3:Y:S04]  /*63890*/  LDL.LU R7, [R1+0xbdc] ;  /* 0x000bdc0001077983 */ /* 0x000ee80000300800 */
[----:B---3--:R0:W-:Y:S04]  /*638a0*/  STL.64 [R1+0x4000], R6 ;  /* 0x0040000601007387 */ /* 0x0081e80000100a00 */
[----:B--2---:R-:W-:Y:S01]  /*638b0*/  STL.64 [R1+0x3ff8], R4 ;  /* 0x003ff80401007387 */ /* 0x004fe20000100a00 */
        /* <DEDUP_REMOVED lines=8> */
[----:B------:R-:W-:Y:S01]  /*63940*/  IMAD.MOV.U32 R7, RZ, RZ, R18 ;  /* 0x000000ffff077224 */ /* 0x000fe200078e0012 */
[----:B---3--:R4:W-:Y:S04]  /*63950*/  STL.64 [R1+0x4048], R14 ;  /* 0x0040480e01007387 */ /* 0x0089e80000100a00 */
[----:B--2---:R-:W-:Y:S01]  /*63960*/  STL.64 [R1+0x4040], R12 ;  /* 0x0040400c01007387 */ /* 0x004fe20000100a00 */
[----:B----4-:R-:W-:Y:S02]  /*63970*/  IMAD.MOV.U32 R14, RZ, RZ, R17 ;  /* 0x000000ffff0e7224 */ /* 0x010fe400078e0011 */
[----:B------:R-:W-:-:S05]  /*63980*/  IMAD.MOV.U32 R15, RZ, RZ, R16 ;  /* 0x000000ffff0f7224 */ /* 0x000fca00078e0010 */
[----:B------:R-:W-:Y:S04]  /*63990*/  STL.64 [R1+0x4058], R14 ;  /* 0x0040580e01007387 */ /* 0x000fe80000100a00 */
[----:B------:R0:W-:Y:S04]  /*639a0*/  STL.64 [R1+0x4030], R6 ;  /* 0x0040300601007387 */ /* 0x0001e80000100a00 */
[----:B0-----:R-:W2:Y:S04]  /*639b0*/  LDL.64 R6, [R1+0x68] ;  /* 0x0000680001067983 */ /* 0x001ea80000100a00 */
[----:B--2---:R0:W-:Y:S04]  /*639c0*/  STL.64 [R1+0x4050], R6 ;  /* 0x0040500601007387 */ /* 0x0041e80000100a00 */
[----:B------:R-:W2:Y:S04]  /*639d0*/  LDL.LU R4, [R1+0xc10] ;  /* 0x000c100001047983 */ /* 0x000ea80000300800 */
[----:B------:R-:W2:Y:S04]  /*639e0*/  LDL.LU R5, [R1+0xc14] ;  /* 0x000c140001057983 */ /* 0x000ea80000300800 */
[----:B0-----:R-:W3:Y:S04]  /*639f0*/  LDL.LU R6, [R1+0xc18] ;  /* 0x000c180001067983 */ /* 0x001ee80000300800 */
[----:B------:R-:W3:Y:S04]  /*63a00*/  LDL.LU R7, [R1+0xc1c] ;  /* 0x000c1c0001077983 */ /* 0x000ee80000300800 */
[----:B---3--:R-:W-:Y:S04]  /*63a10*/  STL.64 [R1+0x4068], R6 ;  /* 0x0040680601007387 */ /* 0x008fe80000100a00 */
[----:B--2---:R-:W-:Y:S04]  /*63a20*/  STL.64 [R1+0x4060], R4 ;  /* 0x0040600401007387 */ /* 0x004fe80000100a00 */
        /* <DEDUP_REMOVED lines=10> */
[----:B0-----:R-:W2:Y:S01]  /*63ad0*/  LDL.64 R26, [R1+0xa8] ;  /* 0x0000a800011a7983 */ /* 0x001ea20000100a00 */
[----:B------:R-:W-:-:S02]  /*63ae0*/  IMAD.MOV.U32 R14, RZ, RZ, R2 ;  /* 0x000000ffff0e7224 */ /* 0x000fc400078e0002 */
[----:B------:R-:W-:Y:S01]  /*63af0*/  IMAD.MOV.U32 R15, RZ, RZ, R0 ;  /* 0x000000ffff0f7224 */ /* 0x000fe200078e0000 */
[----:B--2---:R0:W-:Y:S04]  /*63b00*/  STL.64 [R1+0x4098], R26 ;  /* 0x0040981a01007387 */ /* 0x0041e80000100a00 */
[----:B0-----:R-:W4:Y:S04]  /*63b10*/  LDL.64 R26, [R1+0xb8] ;  /* 0x0000b800011a7983 */ /* 0x001f280000100a00 */
[----:B------:R0:W-:Y:S04]  /*63b20*/  STL.64 [R1+0x4070], R14 ;  /* 0x0040700e01007387 */ /* 0x0001e80000100a00 */
[----:B0-----:R-:W2:Y:S04]  /*63b30*/  LDL.64 R14, [R1+0x98] ;  /* 0x00009800010e7983 */ /* 0x001ea80000100a00 */
[----:B--2---:R0:W-:Y:S04]  /*63b40*/  STL.64 [R1+0x4090], R14 ;  /* 0x0040900e01007387 */ /* 0x0041e80000100a00 */
[----:B------:R-:W2:Y:S04]  /*63b50*/  LDL.LU R12, [R1+0xc40] ;  /* 0x000c4000010c7983 */ /* 0x000ea80000300800 */
[----:B------:R-:W2:Y:S04]  /*63b60*/  LDL.LU R13, [R1+0xc44] ;  /* 0x000c4400010d7983 */ /* 0x000ea80000300800 */
[----:B0-----:R-:W2:Y:S04]  /*63b70*/  LDL.LU R14, [R1+0xc48] ;  /* 0x000c4800010e7983 */ /* 0x001ea80000300800 */
[----:B------:R-:W2:Y:S04]  /*63b80*/  LDL.LU R15, [R1+0xc4c] ;  /* 0x000c4c00010f7983 */ /* 0x000ea80000300800 */
[----:B------:R-:W3:Y:S04]  /*63b90*/  LDL.LU R4, [R1+0xc20] ;  /* 0x000c200001047983 */ /* 0x000ee80000300800 */
        /* <DEDUP_REMOVED lines=29> */
[----:B-1----:R-:W4:Y:S01]  /*63d70*/  LDL.LU.64 R22, [R1+0x40a0] ;  /* 0x0040a00001167983 */ /* 0x002f220000300a00 */
[----:B------:R-:W-:-:S03]  /*63d80*/  IMAD.MOV.U32 R20, RZ, RZ, R27 ;  /* 0x000000ffff147224 */ /* 0x000fc600078e001b */
        /* <DEDUP_REMOVED lines=12> */
[----:B------:R1:W-:Y:S01]  /*63e50*/  STL.64 [R1+0x1658], R26 ;  /* 0x0016581a01007387 */ /* 0x0003e20000100a00 */
[----:B0-----:R-:W-:-:S03]  /*63e60*/  IMAD.MOV.U32 R25, RZ, RZ, R14 ;  /* 0x000000ffff197224 */ /* 0x001fc600078e000e */
[----:B-1----:R-:W3:Y:S01]  /*63e70*/  LDL.LU.64 R26, [R1+0x4078] ;  /* 0x00407800011a7983 */ /* 0x002ee20000300a00 */
[----:B------:R-:W-:-:S03]  /*63e80*/  IMAD.MOV.U32 R24, RZ, RZ, R15 ;  /* 0x000000ffff187224 */ /* 0x000fc600078e000f */
        /* <DEDUP_REMOVED lines=42> */
[----:B0-----:R-:W4:Y:S04]  /*64130*/  LDL.LU.64 R6, [R1+0x3ff0] ;  /* 0x003ff00001067983 */ /* 0x001f280000300a00 */
[----:B------:R-:W-:Y:S04]  /*64140*/  STL.64 [R1+0x3ef0], R14 ;  /* 0x003ef00e01007387 */ /* 0x000fe80000100a00 */
[----:B------:R-:W-:Y:S01]  /*64150*/  STL.64 [R1+0x3f98], R12 ;  /* 0x003f980c01007387 */ /* 0x000fe20000100a00 */
[----:B----4-:R-:W-:Y:S03]  /*64160*/  HMMA.16816.F32 R4, R8, R6, R16 ;  /* 0x000000060804723c */ /* 0x010fe60000001810 */
[----:B------:R-:W2:Y:S04]  /*64170*/  LDL.LU.64 R18, [R1+0x3fe8] ;  /* 0x003fe80001127983 */ /* 0x000ea80000300a00 */
[----:B------:R-:W2:-:S15]  /*64180*/  LDL.LU.64 R16, [R1+0x3fe0] ;  /* 0x003fe00001107983 */ /* 0x000e9e0000300a00 */
[----:B------:R-:W-:-:S01]  /*64190*/  NOP ;  /* 0x0000000000007918 */ /* 0x000fc20000000000 */
        /* <DEDUP_REMOVED lines=20> */
[----:B0-----:R-:W2:Y:S04]  /*642e0*/  LDL.LU.64 R6, [R1+0x3fb8] ;  /* 0x003fb80001067983 */ /* 0x001ea80000300a00 */
[----:B------:R-:W-:Y:S01]  /*642f0*/  STL.64 [R1+0x3ee8], R26 ;  /* 0x003ee81a01007387 */ /* 0x000fe20000100a00 */
[----:B--2---:R-:W-:Y:S03]  /*64300*/  HMMA.16816.F32 R8, R8, R6, R16 ;  /* 0x000000060808723c */ /* 0x004fe60000001810 */
[----:B------:R-:W4:Y:S04]  /*64310*/  LDL.LU.64 R18, [R1+0x3fb0] ;  /* 0x003fb00001127983 */ /* 0x000f280000300a00 */
[----:B------:R-:W4:-:S15]  /*64320*/  LDL.LU.64 R16, [R1+0x3fa8] ;  /* 0x003fa80001107983 */ /* 0x000f1e0000300a00 */
[----:B------:R-:W-:-:S01]  /*64330*/  NOP ;  /* 0x0000000000007918 */ /* 0x000fc20000000000 */
[----:B------:R-:W-:Y:S04]  /*64340*/  STL.64 [R1+0x430], R8 ;  /* 0x0004300801007387 */ /* 0x000fe80000100a00 */
[----:B------:R0:W-:Y:S04]  /*64350*/  STL.64 [R1+0x438], R10 ;  /* 0x0004380a01007387 */ /* 0x0001e80000100a00 */
[----:B0-----:R-:W2:Y:S04]  /*64360*/  LDL.64 R10, [R1+0xd8] ;  /* 0x0000d800010a7983 */ /* 0x001ea80000100a00 */
[----:B------:R0:W-:Y:S04]  /*64370*/  STL.64 [R1+0x3f08], R6 ;  /* 0x003f080601007387 */ /* 0x0001e80000100a00 */
[----:B------:R-:W2:Y:S04]  /*64380*/  LDL.LU R4, [R1+0x390] ;  /* 0x0003900001047983 */ /* 0x000ea80000300800 */
[----:B------:R-:W2:Y:S04]  /*64390*/  LDL.LU R5, [R1+0x394] ;  /* 0x0003940001057983 */ /* 0x000ea80000300800 */
[----:B0-----:R-:W2:Y:S04]  /*643a0*/  LDL.LU R6, [R1+0x398] ;  /* 0x0003980001067983 */ /* 0x001ea80000300800 */
[----:B------:R-:W2:Y:S01]  /*643b0*/  LDL.LU R7, [R1+0x39c] ;  /* 0x00039c0001077983 */ /* 0x000ea20000300800 */
[----:B------:R-:W-:-:S02]  /*643c0*/  IMAD.MOV.U32 R14, RZ, RZ, R29 ;  /* 0x000000ffff0e7224 */ /* 0x000fc400078e001d */
[----:B------:R-:W-:-:S07]  /*643d0*/  IMAD.MOV.U32 R15, RZ, RZ, R3 ;  /* 0x000000ffff0f7224 */ /* 0x000fce00078e0003 */
[----:B----4-:R-:W-:Y:S01]  /*643e0*/  HMMA.16816.F32 R12, R16, R14, R20 ;  /* 0x0000000e100c723c */ /* 0x010fe20000001814 */
[----:B------:R-:W3:-:S15]  /*643f0*/  LDL.LU.64 R20, [R1+0x3fa0] ;  /* 0x003fa00001147983 */ /* 0x000ede0000300a00 */
[----:B------:R-:W-:-:S07]  /*64400*/  NOP ;  /* 0x0000000000007918 */ /* 0x000fce0000000000 */
[----:B------:R0:W-:Y:S04]  /*64410*/  STL.64 [R1+0x1b10], R12 ;  /* 0x001b100c01007387 */ /* 0x0001e80000100a00 */
[----:B------:R-:W-:Y:S04]  /*64420*/  STL.64 [R1+0x1b18], R14 ;  /* 0x001b180e01007387 */ /* 0x000fe80000100a00 */
[----:B0-----:R-:W4:Y:S01]  /*64430*/  LDL.LU.64 R12, [R1+0x3f98] ;  /* 0x003f9800010c7983 */ /* 0x001f220000300a00 */
[----:B--2---:R-:W-:-:S15]  /*64440*/  HMMA.16816.F32 R4, R16, R10, R4 ;  /* 0x0000000a1004723c */ /* 0x004fde0000001804 */
[----:B------:R-:W-:-:S08]  /*64450*/  NOP ;  /* 0x0000000000007918 */ /* 0x000fd00000000000 */
[----:B------:R0:W-:Y:S04]  /*64460*/  STL.64 [R1+0x1a10], R4 ;  /* 0x001a100401007387 */ /* 0x0001e80000100a00 */
[----:B------:R1:W-:Y:S04]  /*64470*/  STL.64 [R1+0x1a18], R6 ;  /* 0x001a180601007387 */ /* 0x0003e80000100a00 */
[----:B0-----:R-:W2:Y:S04]  /*64480*/  LDL.LU R4, [R1+0xaa0] ;  /* 0x000aa00001047983 */ /* 0x001ea80000300800 */
[----:B------:R-:W2:Y:S04]  /*64490*/  LDL.LU R5, [R1+0xaa4] ;  /* 0x000aa40001057983 */ /* 0x000ea80000300800 */
[----:B-1----:R-:W3:Y:S04]  /*644a0*/  LDL.LU R6, [R1+0xaa8] ;  /* 0x000aa80001067983 */ /* 0x002ee80000300800 */
[----:B------:R-:W3:Y:S04]  /*644b0*/  LDL.LU R7, [R1+0xaac] ;  /* 0x000aac0001077983 */ /* 0x000ee80000300800 */
[----:B---3--:R4:W-:Y:S04]  /*644c0*/  STL.64 [R1+0x3f18], R6 ;  /* 0x003f180601007387 */ /* 0x0089e80000100a00 */
[----:B--2---:R-:W-:Y:S01]  /*644d0*/  STL.64 [R1+0x3f10], R4 ;  /* 0x003f100401007387 */ /* 0x004fe20000100a00 */
[----:B----4-:R-:W-:-:S02]  /*644e0*/  IMAD.MOV.U32 R6, RZ, RZ, R13 ;  /* 0x000000ffff067224 */ /* 0x010fc400078e000d */
[----:B------:R-:W-:-:S05]  /*644f0*/  IMAD.MOV.U32 R7, RZ, RZ, R12 ;  /* 0x000000ffff077224 */ /* 0x000fca00078e000c */
        /* <DEDUP_REMOVED lines=8> */
[----:B----4-:R0:W-:Y:S02]  /*64580*/  STL.64 [R1+0x3f48], R6 ;  /* 0x003f480601007387 */ /* 0x0101e40000100a00 */
[----:B0-----:R-:W-:-:S02]  /*64590*/  IMAD.MOV.U32 R6, RZ, RZ, R25 ;  /* 0x000000ffff067224 */ /* 0x001fc400078e0019 */
[----:B------:R-:W-:-:S05]  /*645a0*/  IMAD.MOV.U32 R7, RZ, RZ, R24 ;  /* 0x000000ffff077224 */ /* 0x000fca00078e0018 */
[----:B------:R0:W-:Y:S04]  /*645b0*/  STL.64 [R1+0x3f60], R6 ;  /* 0x003f600601007387 */ /* 0x0001e80000100a00 */
[----:B------:R-:W4:Y:S04]  /*645c0*/  LDL.LU R4, [R1+0xaf0] ;  /* 0x000af00001047983 */ /* 0x000f280000300800 */
[----:B------:R-:W4:Y:S04]  /*645d0*/  LDL.LU R5, [R1+0xaf4] ;  /* 0x000af40001057983 */ /* 0x000f280000300800 */
[----:B0-----:R-:W2:Y:S04]  /*645e0*/  LDL.LU R6, [R1+0xaf8] ;  /* 0x000af80001067983 */ /* 0x001ea80000300800 */
        /* <DEDUP_REMOVED lines=10> */
[----:B------:R-:W2:Y:S04]  /*64690*/  LDL.64 R22, [R1+0xc8] ;  /* 0x0000c80001167983 */ /* 0x000ea80000100a00 */
[----:B---3--:R0:W-:Y:S04]  /*646a0*/  STL.64 [R1+0x3f00], R14 ;  /* 0x003f000e01007387 */ /* 0x0081e80000100a00 */
[----:B------:R1:W-:Y:S04]  /*646b0*/  STL.64 [R1+0x3ef8], R12 ;  /* 0x003ef80c01007387 */ /* 0x0003e80000100a00 */
[----:B0-----:R-:W3:Y:S04]  /*646c0*/  LDL.64 R14, [R1+0x58] ;  /* 0x00005800010e7983 */ /* 0x001ee80000100a00 */
[----:B---3--:R0:W-:Y:S04]  /*646d0*/  STL.64 [R1+0x3f20], R14 ;  /* 0x003f200e01007387 */ /* 0x0081e80000100a00 */
[----:B-1----:R-:W3:Y:S04]  /*646e0*/  LDL.LU R12, [R1+0xab0] ;  /* 0x000ab000010c7983 */ /* 0x002ee80000300800 */
        /* <DEDUP_REMOVED lines=9> */
[----:B------:R-:W-:-:S03]  /*64780*/  IMAD.MOV.U32 R3, RZ, RZ, R11 ;  /* 0x000000ffff037224 */ /* 0x000fc600078e000b */
[----:B------:R-:W0:Y:S01]  /*64790*/  LDSM.16.MT88.4 R8, [R28+UR4+0xc300] ;  /* 0x00c300041c08783b */ /* 0x000e220008004200 */
[----:B--2---:R-:W-:Y:S03]  /*647a0*/  HMMA.16816.F32 R4, R16, R22, R4 ;  /* 0x000000161004723c */ /* 0x004fe60000001804 */
        /* <DEDUP_REMOVED lines=17> */
[----:B------:R-:W-:Y:S04]  /*648c0*/  STL.64 [R1+0x3d78], R8 ;  /* 0x003d780801007387 */ /* 0x000fe80000100a00 */
[----:B------:R-:W-:Y:S04]  /*648d0*/  STL.64 [R1+0x1910], R4 ;  /* 0x0019100401007387 */ /* 0x000fe80000100a00 */
[----:B------:R0:W-:Y:S04]  /*648e0*/  STL.64 [R1+0x1918], R6 ;  /* 0x0019180601007387 */ /* 0x0001e80000100a00 */
[----:B0-----:R-:W2:Y:S01]  /*648f0*/  LDL.LU.64 R6, [R1+0x3f90] ;  /* 0x003f900001067983 */ /* 0x001ea20000300a00 */
[----:B------:R-:W-:-:S03]  /*64900*/  IMAD.MOV.U32 R20, RZ, RZ, R23 ;  /* 0x000000ffff147224 */ /* 0x000fc600078e0017 */
[----:B------:R-:W4:Y:S01]  /*64910*/  LDL.LU.64 R22, [R1+0x3f88] ;  /* 0x003f880001167983 */ /* 0x000f220000300a00 */
        /* <DEDUP_REMOVED lines=9> */
[----:B------:R-:W-:-:S07]  /*649b0*/  IMAD.MOV.U32 R11, RZ, RZ, R0 ;  /* 0x000000ffff0b7224 */ /* 0x000fce00078e0000 */
[----:B---3--:R-:W-:-:S15]  /*649c0*/  HMMA.16816.F32 R4, R16, R10, R4 ;  /* 0x0000000a1004723c */ /* 0x008fde0000001804 */
[----:B------:R-:W-:-:S08]  /*649d0*/  NOP ;  /* 0x0000000000007918 */ /* 0x000fd00000000000 */
[----:B------:R-:W-:Y:S04]  /*649e0*/  STL.64 [R1+0x1710], R4 ;  /* 0x0017100401007387 */ /* 0x000fe80000100a00 */
[----:B------:R0:W-:Y:S04]  /*649f0*/  STL.64 [R1+0x1718], R6 ;  /* 0x0017180601007387 */ /* 0x0001e80000100a00 */
[----:B0-----:R-:W2:Y:S04]  /*64a00*/  LDL.LU.64 R6, [R1+0x3f60] ;  /* 0x003f600001067983 */ /* 0x001ea80000300a00 */
[----:B------:R0:W-:Y:S04]  /*64a10*/  STL [R1+0x3e54], R10 ;  /* 0x003e540a01007387 */ /* 0x0001e80000100800 */
[----:B------:R1:W-:Y:S04]  /*64a20*/  STL [R1+0x3e50], R11 ;  /* 0x003e500b01007387 */ /* 0x0003e80000100800 */
[----:B------:R-:W3:Y:S04]  /*64a30*/  LDL.LU R8, [R1+0xac0] ;  /* 0x000ac00001087983 */ /* 0x000ee80000300800 */
[----:B------:R-:W3:Y:S04]  /*64a40*/  LDL.LU R9, [R1+0xac4] ;  /* 0x000ac40001097983 */ /* 0x000ee80000300800 */
[----:B0-----:R-:W3:Y:S04]  /*64a50*/  LDL.LU R10, [R1+0xac8] ;  /* 0x000ac800010a7983 */ /* 0x001ee80000300800 */
[----:B-1----:R-:W3:Y:S01]  /*64a60*/  LDL.LU R11, [R1+0xacc] ;  /* 0x000acc00010b7983 */ /* 0x002ee20000300800 */
[----:B--2---:R-:W-:Y:S03]  /*64a70*/  HMMA.16816.F32 R4, R16, R6, R12 ;  /* 0x000000061004723c */ /* 0x004fe6000000180c */
[----:B------:R-:W2:Y:S04]  /*64a80*/  LDL.LU.64 R14, [R1+0x3f58] ;  /* 0x003f5800010e7983 */ /* 0x000ea80000300a00 */
[----:B------:R-:W2:-:S15]  /*64a90*/  LDL.LU.64 R12, [R1+0x3f50] ;  /* 0x003f5000010c7983 */ /* 0x000e9e0000300a00 */
[----:B------:R-:W-:-:S01]  /*64aa0*/  NOP ;  /* 0x0000000000007918 */ /* 0x000fc20000000000 */
[----:B------:R-:W-:Y:S04]  /*64ab0*/  STL.64 [R1+0x1610], R4 ;  /* 0x0016100401007387 */ /* 0x000fe80000100a00 */
[----:B------:R0:W-:Y:S04]  /*64ac0*/  STL.64 [R1+0x1618], R6 ;  /* 0x0016180601007387 */ /* 0x0001e80000100a00 */
[----:B0-----:R-:W2:Y:S04]  /*64ad0*/  LDL.LU.64 R6, [R1+0x3f48] ;  /* 0x003f480001067983 */ /* 0x001ea80000300a00 */
[----:B------:R-:W4:Y:S01]  /*64ae0*/  LDL R29, [R1+0x2fe8] ;  /* 0x002fe800011d7983 */ /* 0x000f220000100800 */
[----:B--2---:R-:W-:Y:S03]  /*64af0*/  HMMA.16816.F32 R12, R16, R6, R12 ;  /* 0x00000006100c723c */ /* 0x004fe6000000180c */
[----:B----4-:R-:W-:Y:S03]  /*64b00*/  STL [R1+0x3e58], R29 ;  /* 0x003e581d01007387 */ /* 0x010fe60000100800 */
[----:B------:R-:W-:-:S02]  /*64b10*/  IMAD.MOV.U32 R2, RZ, RZ, R6 ;  /* 0x000000ffff027224 */ /* 0x000fc400078e0006 */
[----:B------:R-:W-:-:S15]  /*64b20*/  IMAD.MOV.U32 R0, RZ, RZ, R7 ;  /* 0x000000ffff007224 */ /* 0x000fde00078e0007 */
[----:B------:R-:W-:Y:S04]  /*64b30*/  STL.64 [R1+0xd90], R12 ;  /* 0x000d900c01007387 */ /* 0x000fe80000100a00 */
[----:B------:R0:W-:Y:S04]  /*64b40*/  STL.64 [R1+0xd98], R14 ;  /* 0x000d980e01007387 */ /* 0x0001e80000100a00 */
[----:B0-----:R-:W2:Y:S04]  /*64b50*/  LDL.LU.64 R14, [R1+0x3f40] ;  /* 0x003f4000010e7983 */ /* 0x001ea80000300a00 */
[----:B------:R-:W2:Y:S04]  /*64b60*/  LDL.LU.64 R12, [R1+0x3f38] ;  /* 0x003f3800010c7983 */ /* 0x000ea80000300a00 */
[----:B------:R-:W3:Y:S02]  /*64b70*/  LDL.LU.64 R6, [R1+0x3f30] ;  /* 0x003f300001067983 */ /* 0x000ee40000300a00 */
[----:B---3--:R-:W-:-:S15]  /*64b80*/  HMMA.16816.F32 R8, R16, R6, R8 ;  /* 0x000000061008723c */ /* 0x008fde0000001808 */
[----:B------:R-:W-:-:S08]  /*64b90*/  NOP ;  /* 0x0000000000007918 */ /* 0x000fd00000000000 */
[----:B------:R0:W-:Y:S04]  /*64ba0*/  STL.64 [R1+0xd80], R8 ;  /* 0x000d800801007387 */ /* 0x0001e80000100a00 */
[----:B------:R-:W-:Y:S01]  /*64bb0*/  STL.64 [R1+0xd88], R10 ;  /* 0x000d880a01007387 */ /* 0x000fe20000100a00 */
[----:B0-----:R-:W-:Y:S02]  /*64bc0*/  IMAD.MOV.U32 R9, RZ, RZ, R6 ;  /* 0x000000ffff097224 */ /* 0x001fe400078e0006 */
[----:B------:R-:W-:Y:S02]  /*64bd0*/  IMAD.MOV.U32 R8, RZ, RZ, R7 ;  /* 0x000000ffff087224 */ /* 0x000fe400078e0007 */
        /* <DEDUP_REMOVED lines=12> */
[----:B0-----:R-:W2:Y:S01]  /*64ca0*/  LDL.LU.64 R6, [R1+0x3f08] ;  /* 0x003f080001067983 */ /* 0x001ea20000300a00 */
[----:B------:R-:W-:Y:S02]  /*64cb0*/  IMAD.MOV.U32 R5, RZ, RZ, R14 ;  /* 0x000000ffff057224 */ /* 0x000fe400078e000e */
[----:B------:R-:W-:-:S02]  /*64cc0*/  IMAD.MOV.U32 R4, RZ, RZ, R15 ;  /* 0x000000ffff047224 */ /* 0x000fc400078e000f */
[----:B------:R-:W3:Y:S04]  /*64cd0*/  LDL.LU.64 R14, [R1+0x3f00] ;  /* 0x003f0000010e7983 */ /* 0x000ee80000300a00 */
[----:B------:R-:W3:Y:S04]  /*64ce0*/  LDL.LU.64 R12, [R1+0x3ef8] ;  /* 0x003ef800010c7983 */ /* 0x000ee80000300a00 */
[----:B--2---:R0:W-:Y:S04]  /*64cf0*/  STL.64 [R1+0x3ec0], R6 ;  /* 0x003ec00601007387 */ /* 0x0041e80000100a00 */
[----:B------:R-:W-:Y:S04]  /*64d00*/  STL.64 [R1+0x3eb8], R4 ;  /* 0x003eb80401007387 */ /* 0x000fe80000100a00 */
[----:B0-----:R-:W3:Y:S02]  /*64d10*/  LDL.64 R6, [R1+0x48] ;  /* 0x0000480001067983 */ /* 0x001ee40000100a00 */
[----:B---3--:R-:W-:-:S15]  /*64d20*/  HMMA.16816.F32 R12, R16, R6, R12 ;  /* 0x00000006100c723c */ /* 0x008fde000000180c */
[----:B------:R-:W-:-:S08]  /*64d30*/  NOP ;  /* 0x0000000000007918 */ /* 0x000fd00000000000 */
[----:B------:R-:W-:Y:S04]  /*64d40*/  STL.64 [R1+0xd50], R12 ;  /* 0x000d500c01007387 */ /* 0x000fe80000100a00 */
[----:B------:R0:W-:Y:S04]  /*64d50*/  STL.64 [R1+0xd58], R14 ;  /* 0x000d580e01007387 */ /* 0x0001e80000100a00 */
[----:B0-----:R-:W2:Y:S01]  /*64d60*/  LDL.LU.64 R14, [R1+0x3ef0] ;  /* 0x003ef000010e7983 */ /* 0x001ea20000300a00 */
[----:B------:R-:W-:Y:S02]  /*64d70*/  IMAD.MOV.U32 R11, RZ, RZ, R6 ;  /* 0x000000ffff0b7224 */ /* 0x000fe400078e0006 */
[----:B------:R-:W-:Y:S01]  /*64d80*/  IMAD.MOV.U32 R21, RZ, RZ, R7 ;  /* 0x000000ffff157224 */ /* 0x000fe200078e0007 */
[----:B------:R0:W-:Y:S04]  /*64d90*/  STL.64 [R1+0x3ee0], R22 ;  /* 0x003ee01601007387 */ /* 0x0001e80000100a00 */
[----:B------:R-:W-:Y:S01]  /*64da0*/  STL [R1+0x3ed8], R21 ;  /* 0x003ed81501007387 */ /* 0x000fe20000100800 */
[----:B--2---:R-:W-:-:S15]  /*64db0*/  HMMA.16816.F32 R4, R16, R14, R24 ;  /* 0x0000000e1004723c */ /* 0x004fde0000001818 */
[----:B------:R-:W-:-:S08]  /*64dc0*/  NOP ;  /* 0x0000000000007918 */ /* 0x000fd00000000000 */
[----:B------:R1:W-:Y:S04]  /*64dd0*/  STL.64 [R1+0xd40], R4 ;  /* 0x000d400401007387 */ /* 0x0003e80000100a00 */
[----:B------:R2:W-:Y:S04]  /*64de0*/  STL.64 [R1+0xd48], R6 ;  /* 0x000d480601007387 */ /* 0x0005e80000100a00 */
[----:B------:R-:W3:Y:S04]  /*64df0*/  LDL.LU R24, [R1+0xa70] ;  /* 0x000a700001187983 */ /* 0x000ee80000300800 */
[----:B------:R-:W3:Y:S04]  /*64e00*/  LDL.LU R25, [R1+0xa74] ;  /* 0x000a740001197983 */ /* 0x000ee80000300800 */
[----:B------:R-:W3:Y:S04]  /*64e10*/  LDL.LU R26, [R1+0xa78] ;  /* 0x000a7800011a7983 */ /* 0x000ee80000300800 */
[----:B------:R-:W3:Y:S04]  /*64e20*/  LDL.LU R27, [R1+0xa7c] ;  /* 0x000a7c00011b7983 */ /* 0x000ee80000300800 */
[----:B0-----:R-:W3:Y:S04]  /*64e30*/  LDL.64 R22, [R1+0x28] ;  /* 0x0000280001167983 */ /* 0x001ee80000100a00 */
[----:B-1----:R-:W4:Y:S04]  /*64e40*/  LDL.LU R4, [R1+0xa50] ;  /* 0x000a500001047983 */ /* 0x002f280000300800 */
[----:B------:R-:W4:Y:S04]  /*64e50*/  LDL.LU R5, [R1+0xa54] ;  /* 0x000a540001057983 */ /* 0x000f280000300800 */
[----:B--2---:R-:W2:Y:S04]  /*64e60*/  LDL.LU R6, [R1+0xa58] ;  /* 0x000a580001067983 */ /* 0x004ea80000300800 */
[----:B------:R-:W2:Y:S01]  /*64e70*/  LDL.LU R7, [R1+0xa5c] ;  /* 0x000a5c0001077983 */ /* 0x000ea20000300800 */
[----:B------:R-:W-:-:S02]  /*64e80*/  IMAD.MOV.U32 R10, RZ, RZ, R15 ;  /* 0x000000ffff0a7224 */ /* 0x000fc400078e000f */
[----:B------:R-:W-:Y:S01]  /*64e90*/  IMAD.MOV.U32 R29, RZ, RZ, R14 ;  /* 0x000000ffff1d7224 */ /* 0x000fe200078e000e */
[----:B--2---:R-:W-:Y:S04]  /*64ea0*/  STL.64 [R1+0x3ed0], R6 ;  /* 0x003ed00601007387 */ /* 0x004fe80000100a00 */
[----:B----4-:R0:W-:Y:S04]  /*64eb0*/  STL.64 [R1+0x3ec8], R4 ;  /* 0x003ec80401007387 */ /* 0x0101e80000100a00 */
[----:B0-----:R-:W2:Y:S04]  /*64ec0*/  LDL.LU R4, [R1+0xa60] ;  /* 0x000a600001047983 */ /* 0x001ea80000300800 */
[----:B------:R-:W2:Y:S04]  /*64ed0*/  LDL.LU R5, [R1+0xa64] ;  /* 0x000a640001057983 */ /* 0x000ea80000300800 */
[----:B------:R-:W2:Y:S04]  /*64ee0*/  LDL.LU R6, [R1+0xa68] ;  /* 0x000a680001067983 */ /* 0x000ea80000300800 */
[----:B------:R-:W2:Y:S04]  /*64ef0*/  LDL.LU R7, [R1+0xa6c] ;  /* 0x000a6c0001077983 */ /* 0x000ea80000300800 */
[----:B------:R-:W4:Y:S04]  /*64f00*/  LDL.LU R12, [R1+0x380] ;  /* 0x00038000010c7983 */ /* 0x000f280000300800 */
[----:B------:R-:W4:Y:S04]  /*64f10*/  LDL.LU R13, [R1+0x384] ;  /* 0x00038400010d7983 */ /* 0x000f280000300800 */
[----:B------:R-:W4:Y:S04]  /*64f20*/  LDL.LU R14, [R1+0x388] ;  /* 0x00038800010e7983 */ /* 0x000f280000300800 */
[----:B------:R-:W4:Y:S04]  /*64f30*/  LDL.LU R15, [R1+0x38c] ;  /* 0x00038c00010f7983 */ /* 0x000f280000300800 */
[----:B------:R-:W-:Y:S04]  /*64f40*/  STL.64 [R1+0x3e68], R10 ;  /* 0x003e680a01007387 */ /* 0x000fe80000100a00 */
[----:B------:R0:W-:Y:S04]  /*64f50*/  STL.64 [R1+0x3e60], R8 ;  /* 0x003e600801007387 */ /* 0x0001e80000100a00 */
[----:B0-----:R-:W3:Y:S04]  /*64f60*/  LDL.LU R8, [R1+0x970] ;  /* 0x0009700001087983 */ /* 0x001ee80000300800 */
[----:B------:R-:W3:Y:S04]  /*64f70*/  LDL.LU R9, [R1+0x974] ;  /* 0x0009740001097983 */ /* 0x000ee80000300800 */
[----:B------:R-:W2:Y:S04]  /*64f80*/  LDL.LU R10, [R1+0x978] ;  /* 0x00097800010a7983 */ /* 0x000ea80000300800 */
[----:B------:R-:W2:Y:S04]  /*64f90*/  LDL.LU R11, [R1+0x97c] ;  /* 0x00097c00010b7983 */ /* 0x000ea80000300800 */
[----:B--2---:R0:W-:Y:S04]  /*64fa0*/  STL.64 [R1+0x3e78], R10 ;  /* 0x003e780a01007387 */ /* 0x0041e80000100a00 */
[----:B---3--:R1:W-:Y:S04]  /*64fb0*/  STL.64 [R1+0x3e70], R8 ;  /* 0x003e700801007387 */ /* 0x0083e80000100a00 */
[----:B0-----:R-:W2:Y:S01]  /*64fc0*/  LDL R10, [R1+0xc8] ;  /* 0x0000c800010a7983 */ /* 0x001ea20000100800 */
[----:B------:R-:W-:Y:S01]  /*64fd0*/  IMAD.MOV.U32 R11, RZ, RZ, R20 ;  /* 0x000000ffff0b7224 */ /* 0x000fe200078e0014 */
[----:B------:R-:W-:Y:S04]  /*64fe0*/  HMMA.16816.F32 R24, R16, R22, R24 ;  /* 0x000000161018723c */ /* 0x000fe80000001818 */
[----:B--2---:R0:W-:Y:S04]  /*64ff0*/  STL.64 [R1+0x3e88], R10 ;  /* 0x003e880a01007387 */ /* 0x0041e80000100a00 */
[----:B-1----:R-:W2:Y:S04]  /*65000*/  LDL.LU R8, [R1+0x340] ;  /* 0x0003400001087983 */ /* 0x002ea80000300800 */
[----:B------:R-:W2:Y:S04]  /*65010*/  LDL.LU R9, [R1+0x344] ;  /* 0x0003440001097983 */ /* 0x000ea80000300800 */
[----:B0-----:R-:W3:Y:S04]  /*65020*/  LDL.LU R10, [R1+0x348] ;  /* 0x00034800010a7983 */ /* 0x001ee80000300800 */
[----:B------:R-:W3:Y:S04]  /*65030*/  LDL.LU R11, [R1+0x34c] ;  /* 0x00034c00010b7983 */ /* 0x000ee80000300800 */
[----:B---3--:R0:W-:Y:S04]  /*65040*/  STL.64 [R1+0x3e98], R10 ;  /* 0x003e980a01007387 */ /* 0x0081e80000100a00 */
[----:B--2---:R-:W-:Y:S04]  /*65050*/  STL.64 [R1+0x3e90], R8 ;  /* 0x003e900801007387 */ /* 0x004fe80000100a00 */
[----:B0-----:R-:W2:Y:S04]  /*65060*/  LDL.64 R10, [R1+0xe8] ;  /* 0x0000e800010a7983 */ /* 0x001ea80000100a00 */
[----:B------:R0:W-:Y:S04]  /*65070*/  STL.64 [R1+0xbf0], R24 ;  /* 0x000bf01801007387 */ /* 0x0001e80000100a00 */
[----:B------:R1:W-:Y:S01]  /*65080*/  STL.64 [R1+0xbf8], R26 ;  /* 0x000bf81a01007387 */ /* 0x0003e20000100a00 */
[----:B0-----:R-:W-:-:S03]  /*65090*/  IMAD.MOV.U32 R25, RZ, RZ, R22 ;  /* 0x000000ffff197224 */ /* 0x001fc600078e0016 */
[----:B-1----:R-:W3:Y:S01]  /*650a0*/  LDL.LU.64 R26, [R1+0x3ee8] ;  /* 0x003ee800011a7983 */ /* 0x002ee20000300a00 */
[----:B------:R-:W-:-:S03]  /*650b0*/  IMAD.MOV.U32 R24, RZ, RZ, R23 ;  /* 0x000000ffff187224 */ /* 0x000fc600078e0017 */
[----:B------:R-:W4:Y:S04]  /*650c0*/  LDL.LU.64 R22, [R1+0x3ee0] ;  /* 0x003ee00001167983 */ /* 0x000f280000300a00 */
[----:B------:R-:W2:Y:S01]  /*650d0*/  LDL.LU R21, [R1+0x3ed8] ;  /* 0x003ed80001157983 */ /* 0x000ea20000300800 */
[----:B----4-:R-:W-:-:S15]  /*650e0*/  HMMA.16816.F32 R4, R16, R22, R4 ;  /* 0x000000161004723c */ /* 0x010fde0000001804 */
[----:B------:R-:W-:-:S08]  /*650f0*/  NOP ;  /* 0x0000000000007918 */ /* 0x000fd00000000000 */
[----:B------:R-:W-:Y:S04]  /*65100*/  STL.64 [R1+0xbe0], R4 ;  /* 0x000be00401007387 */ /* 0x000fe80000100a00 */
[----:B------:R0:W-:Y:S04]  /*65110*/  STL.64 [R1+0xbe8], R6 ;  /* 0x000be80601007387 */ /* 0x0001e80000100a00 */
[----:B0-----:R-:W3:Y:S04]  /*65120*/  LDL.LU.64 R6, [R1+0x3ed0] ;  /* 0x003ed00001067983 */ /* 0x001ee80000300a00 */
[----:B------:R-:W3:Y:S04]  /*65130*/  LDL.LU.64 R4, [R1+0x3ec8] ;  /* 0x003ec80001047983 */ /* 0x000ee80000300a00 */
[----:B------:R-:W-:Y:S04]  /*65140*/  STL.64 [R1+0x3d98], R22 ;  /* 0x003d981601007387 */ /* 0x000fe80000100a00 */
[----:B--2---:R0:W-:Y:S04]  /*65150*/  STL [R1+0x3ea0], R21 ;  /* 0x003ea01501007387 */ /* 0x0041e80000100800 */
[----:B------:R-:W2:Y:S04]  /*65160*/  LDL.LU R20, [R1+0x350] ;  /* 0x0003500001147983 */ /* 0x000ea80000300800 */
[----:B0-----:R-:W2:Y:S04]  /*65170*/  LDL.LU R21, [R1+0x354] ;  /* 0x0003540001157983 */ /* 0x001ea80000300800 */
[----:B------:R-:W2:Y:S04]  /*65180*/  LDL.LU R22, [R1+0x358] ;  /* 0x0003580001167983 */ /* 0x000ea80000300800 */
[----:B------:R-:W2:Y:S01]  /*65190*/  LDL.LU R23, [R1+0x35c] ;  /* 0x00035c0001177983 */ /* 0x000ea20000300800 */
[----:B---3--:R-:W-:-:S15]  /*651a0*/  HMMA.16816.F32 R4, R16, R26, R4 ;  /* 0x0000001a1004723c */ /* 0x008fde0000001804 */
[----:B------:R-:W-:-:S08]  /*651b0*/  NOP ;  /* 0x0000000000007918 */ /* 0x000fd00000000000 */
[----:B------:R-:W-:Y:S04]  /*651c0*/  STL.64 [R1+0xbd0], R4 ;  /* 0x000bd00401007387 */ /* 0x000fe80000100a00 */
[----:B------:R0:W-:Y:S04]  /*651d0*/  STL.64 [R1+0xbd8], R6 ;  /* 0x000bd80601007387 */ /* 0x0001e80000100a00 */
[----:B0-----:R-:W3:Y:S04]  /*651e0*/  LDL.LU.64 R6, [R1+0x3ec0] ;  /* 0x003ec00001067983 */ /* 0x001ee80000300a00 */
[----:B------:R-:W4:Y:S04]  /*651f0*/  LDL.LU.64 R4, [R1+0x3eb8] ;  /* 0x003eb80001047983 */ /* 0x000f280000300a00 */
[----:B------:R-:W-:Y:S04]  /*65200*/  STL.64 [R1+0x3d90], R26 ;  /* 0x003d901a01007387 */ /* 0x000fe80000100a00 */
[----:B------:R0:W-:Y:S04]  /*65210*/  STL.64 [R1+0x3e80], R24 ;  /* 0x003e801801007387 */ /* 0x0001e80000100a00 */
[----:B0-----:R-:W4:Y:S04]  /*65220*/  LDL.LU R24, [R1+0x980] ;  /* 0x0009800001187983 */ /* 0x001f280000300800 */
[----:B------:R-:W4:Y:S04]  /*65230*/  LDL.LU R25, [R1+0x984] ;  /* 0x0009840001197983 */ /* 0x000f280000300800 */
[----:B------:R-:W4:Y:S04]  /*65240*/  LDL.LU R26, [R1+0x988] ;  /* 0x00098800011a7983 */ /* 0x000f280000300800 */
[----:B------:R-:W4:Y:S01]  /*65250*/  LDL.LU R27, [R1+0x98c] ;  /* 0x00098c00011b7983 */ /* 0x000f220000300800 */
[----:B---3--:R-:W-:Y:S03]  /*65260*/  HMMA.16816.F32 R16, R16, R6, R12 ;  /* 0x000000061010723c */ /* 0x008fe6000000180c */
[----:B------:R-:W2:Y:S04]  /*65270*/  LDL.LU.64 R14, [R1+0x3eb0] ;  /* 0x003eb000010e7983 */ /* 0x000ea80000300a00 */
[----:B------:R-:W2:-:S15]  /*65280*/  LDL.LU.64 R12, [R1+0x3ea8] ;  /* 0x003ea800010c7983 */ /* 0x000e9e0000300a00 */
[----:B------:R-:W-:-:S01]  /*65290*/  NOP ;  /* 0x0000000000007918 */ /* 0x000fc20000000000 */
[----:B------:R-:W-:Y:S04]  /*652a0*/  STL.64 [R1+0x380], R16 ;  /* 0x0003801001007387 */ /* 0x000fe80000100a00 */
[----:B------:R0:W-:Y:S04]  /*652b0*/  STL.64 [R1+0x388], R18 ;  /* 0x0003881201007387 */ /* 0x0001e80000100a00 */
[----:B0-----:R-:W3:Y:S04]  /*652c0*/  LDL R18, [R1+0xd8] ;  /* 0x0000d80001127983 */ /* 0x001ee80000100800 */
[----:B------:R-:W-:Y:S01]  /*652d0*/  STL.64 [R1+0x3d88], R6 ;  /* 0x003d880601007387 */ /* 0x000fe20000100a00 */
[----:B------:R-:W-:-:S02]  /*652e0*/  IMAD.MOV.U32 R19, RZ, RZ, R3 ;  /* 0x000000ffff137224 */ /* 0x000fc400078e0003 */
[----:B------:R-:W-:Y:S01]  /*652f0*/  IMAD.MOV.U32 R3, RZ, RZ, R11 ;  /* 0x000000ffff037224 */ /* 0x000fe200078e000b */
[----:B--2---:R-:W-:-:S15]  /*65300*/  HMMA.16816.F32 R20, R12, R10, R20 ;  /* 0x0000000a0c14723c */ /* 0x004fde0000001814 */
[----:B------:R-:W-:-:S08]  /*65310*/  NOP ;  /* 0x0000000000007918 */ /* 0x000fd00000000000 */
[----:B------:R0:W-:Y:S04]  /*65320*/  STL.64 [R1+0x1b00], R20 ;  /* 0x001b001401007387 */ /* 0x0001e80000100a00 */
[----:B------:R-:W-:Y:S04]  /*65330*/  STL.64 [R1+0x1b08], R22 ;  /* 0x001b081601007387 */ /* 0x000fe80000100a00 */
[----:B0-----:R-:W2:Y:S01]  /*65340*/  LDL.LU R21, [R1+0x3ea0] ;  /* 0x003ea00001157983 */ /* 0x001ea20000300800 */
[----:B------:R-:W-:-:S03]  /*65350*/  IMAD.MOV.U32 R20, RZ, RZ, R10 ;  /* 0x000000ffff147224 */ /* 0x000fc600078e000a */
[----:B------:R-:W3:Y:S04]  /*65360*/  LDL.LU.64 R10, [R1+0x3e98] ;  /* 0x003e9800010a7983 */ /* 0x000ee80000300a00 */
[----:B------:R-:W3:Y:S02]  /*65370*/  LDL.LU.64 R8, [R1+0x3e90] ;  /* 0x003e900001087983 */ /* 0x000ee40000300a00 */
[----:B---3--:R-:W-:Y:S02]  /*65380*/  HMMA.16816.F32 R16, R12, R18, R8 ;  /* 0x000000120c10723c */ /* 0x008fe40000001808 */
[----:B------:R-:W4:-:S15]  /*65390*/  LDL.LU.64 R10, [R1+0x3e88] ;  /* 0x003e8800010a7983 */ /* 0x000f1e0000300a00 */
[----:B------:R-:W-:-:S06]  /*653a0*/  NOP ;  /* 0x0000000000007918 */ /* 0x000fcc0000000000 */
[----:B------:R-:W-:Y:S04]  /*653b0*/  STL.64 [R1+0x1a00], R16 ;  /* 0x001a001001007387 */ /* 0x000fe80000100a00 */
[----:B------:R-:W-:Y:S04]  /*653c0*/  STL.64 [R1+0x1a08], R18 ;  /* 0x001a081201007387 */ /* 0x000fe80000100a00 */
[----:B------:R-:W0:Y:S04]  /*653d0*/  LDSM.16.MT88.4 R16, [R28+UR4+0xc380] ;  /* 0x00c380041c10783b */ /* 0x000e280008004200 */
[----:B0-----:R-:W-:Y:S04]  /*653e0*/  STL [R1+0x3c3c], R16 ;  /* 0x003c3c1001007387 */ /* 0x001fe80000100800 */
[----:B------:R-:W-:Y:S04]  /*653f0*/  STL [R1+0x3c38], R17 ;  /* 0x003c381101007387 */ /* 0x000fe80000100800 */
[----:B------:R0:W-:Y:S04]  /*65400*/  STL [R1+0x3c34], R18 ;  /* 0x003c341201007387 */ /* 0x0001e80000100800 */
[----:B------:R1:W-:Y:S04]  /*65410*/  STL [R1+0x3c30], R19 ;  /* 0x003c301301007387 */ /* 0x0003e80000100800 */
[----:B0-----:R-:W3:Y:S04]  /*65420*/  LDL R18, [R1+0xb8] ;  /* 0x0000b80001127983 */ /* 0x001ee80000100800 */
[----:B-1----:R-:W3:Y:S04]  /*65430*/  LDL R19, [R1+0xbc] ;  /* 0x0000bc0001137983 */ /* 0x002ee80000100800 */
[----:B------:R-:W-:Y:S01]  /*65440*/  STL [R1+0x2ffc], R28 ;  /* 0x002ffc1c01007387 */ /* 0x000fe20000100800 */
[----:B----4-:R-:W-:Y:S03]  /*65450*/  HMMA.16816.F32 R8, R12, R10, R24 ;  /* 0x0000000a0c08723c */ /* 0x010fe60000001818 */
[----:B------:R-:W4:-:S15]  /*65460*/  LDL.LU.64 R24, [R1+0x3e80] ;  /* 0x003e800001187983 */ /* 0x000f1e0000300a00 */
[----:B------:R-:W-:-:S05]  /*65470*/  NOP ;  /* 0x0000000000007918 */ /* 0x000fca0000000000 */
[----:B------:R-:W-:Y:S04]  /*65480*/  STL.64 [R1+0x1900], R8 ;  /* 0x0019000801007387 */ /* 0x000fe80000100a00 */
[----:B------:R0:W-:Y:S04]  /*65490*/  STL.64 [R1+0x1908], R10 ;  /* 0x0019080a01007387 */ /* 0x0001e80000100a00 */
[----:B0-----:R-:W3:Y:S04]  /*654a0*/  LDL.LU.64 R10, [R1+0x3e78] ;  /* 0x003e7800010a7983 */ /* 0x001ee80000300a00 */
[----:B------:R-:W3:Y:S01]  /*654b0*/  LDL.LU.64 R8, [R1+0x3e70] ;  /* 0x003e700001087983 */ /* 0x000ee20000300a00 */
[----:B----4-:R-:W-:-:S02]  /*654c0*/  IMAD.MOV.U32 R22, RZ, RZ, R25 ;  /* 0x000000ffff167224 */ /* 0x010fc400078e0019 */
[----:B------:R-:W-:Y:S01]  /*654d0*/  IMAD.MOV.U32 R23, RZ, RZ, R24 ;  /* 0x000000ffff177224 */ /* 0x000fe200078e0018 */
[----:B---3--:R-:W-:Y:S01]  /*654e0*/  HMMA.16816.F32 R16, R12, R18, R8 ;  /* 0x000000120c10723c */ /* 0x008fe20000001808 */
[----:B------:R-:W3:Y:S04]  /*654f0*/  LDL.LU.64 R10, [R1+0x3e68] ;  /* 0x003e6800010a7983 */ /* 0x000ee80000300a00 */
[----:B------:R-:W4:-:S15]  /*65500*/  LDL.LU.64 R8, [R1+0x3e60] ;  /* 0x003e600001087983 */ /* 0x000f1e0000300a00 */
[----:B------:R-:W-:-:S03]  /*65510*/  NOP ;  /* 0x0000000000007918 */ /* 0x000fc60000000000 */
[----:B------:R-:W-:Y:S04]  /*65520*/  STL.64 [R1+0x1800], R16 ;  /* 0x0018001001007387 */ /* 0x000fe80000100a00 */
[----:B------:R-:W-:Y:S04]  /*65530*/  STL.64 [R1+0x1808], R18 ;  /* 0x0018081201007387 */ /* 0x000fe80000100a00 */
[----:B------:R0:W-:Y:S04]  /*65540*/  STL.64 [R1+0x3db0], R22 ;  /* 0x003db01601007387 */ /* 0x0001e80000100a00 */
[----:B------:R-:W2:Y:S04]  /*65550*/  LDL.LU R24, [R1+0x8d0] ;  /* 0x0008d00001187983 */ /* 0x000ea80000300800 */
[----:B------:R-:W2:Y:S04]  /*65560*/  LDL.LU R25, [R1+0x8d4] ;  /* 0x0008d40001197983 */ /* 0x000ea80000300800 */
[----:B------:R-:W4:Y:S04]  /*65570*/  LDL.LU R26, [R1+0x8d8] ;  /* 0x0008d800011a7983 */ /* 0x000f280000300800 */
[----:B------:R-:W4:Y:S01]  /*65580*/  LDL.LU R27, [R1+0x8dc] ;  /* 0x0008dc00011b7983 */ /* 0x000f220000300800 */
[----:B0-----:R-:W-:-:S03]  /*65590*/  IMAD.MOV.U32 R22, RZ, RZ, R29 ;  /* 0x000000ffff167224 */ /* 0x001fc600078e001d */
[----:B------:R-:W2:Y:S01]  /*655a0*/  LDL.LU R29, [R1+0x3e58] ;  /* 0x003e5800011d7983 */ /* 0x000ea20000300800 */
[----:B---3--:R-:W-:-:S03]  /*655b0*/  IMAD.MOV.U32 R23, RZ, RZ, R10 ;  /* 0x000000ffff177224 */ /* 0x008fc600078e000a */
        /* <DEDUP_REMOVED lines=11> */
[----:B------:R-:W-:Y:S04]  /*65670*/  STL.64 [R1+0x3de0], R22 ;  /* 0x003de01601007387 */ /* 0x000fe80000100a00 */
[----:B----4-:R-:W-:Y:S04]  /*65680*/  STL.64 [R1+0x3dc0], R26 ;  /* 0x003dc01a01007387 */ /* 0x010fe80000100a00 */
[----:B--2---:R0:W-:Y:S04]  /*65690*/  STL.64 [R1+0x3db8], R24 ;  /* 0x003db81801007387 */ /* 0x0041e80000100a00 */
[----:B0-----:R-:W2:Y:S04]  /*656a0*/  LDL.LU R24, [R1+0x8f0] ;  /* 0x0008f00001187983 */ /* 0x001ea80000300800 */
[----:B------:R-:W2:Y:S04]  /*656b0*/  LDL.LU R25, [R1+0x8f4] ;  /* 0x0008f40001197983 */ /* 0x000ea80000300800 */
[----:B------:R-:W4:Y:S04]  /*656c0*/  LDL.LU R26, [R1+0x8f8] ;  /* 0x0008f800011a7983 */ /* 0x000f280000300800 */
[----:B------:R-:W4:Y:S04]  /*656d0*/  LDL.LU R27, [R1+0x8fc] ;  /* 0x0008fc00011b7983 */ /* 0x000f280000300800 */
[----:B------:R-:W3:Y:S04]  /*656e0*/  LDL.LU R16, [R1+0x920] ;  /* 0x0009200001107983 */ /* 0x000ee80000300800 */
[----:B------:R-:W3:Y:S04]  /*656f0*/  LDL.LU R17, [R1+0x924] ;  /* 0x0009240001117983 */ /* 0x000ee80000300800 */
[----:B------:R-:W2:Y:S04]  /*65700*/  LDL.LU R18, [R1+0x928] ;  /* 0x0009280001127983 */ /* 0x000ea80000300800 */
[----:B------:R-:W2:Y:S01]  /*65710*/  LDL.LU R19, [R1+0x92c] ;  /* 0x00092c0001137983 */ /* 0x000ea20000300800 */
[----:B------:R-:W-:-:S02]  /*65720*/  IMAD.MOV.U32 R23, RZ, RZ, R4 ;  /* 0x000000ffff177224 */ /* 0x000fc400078e0004 */
[----:B------:R-:W-:Y:S01]  /*65730*/  IMAD.MOV.U32 R22, RZ, RZ, R5 ;  /* 0x000000ffff167224 */ /* 0x000fe200078e0005 */
[----:B--2---:R0:W-:Y:S04]  /*65740*/  STL.64 [R1+0x3e10], R18 ;  /* 0x003e101201007387 */ /* 0x0041e80000100a00 */
[----:B---3--:R-:W-:Y:S01]  /*65750*/  STL.64 [R1+0x3e08], R16 ;  /* 0x003e081001007387 */ /* 0x008fe20000100a00 */
[----:B0-----:R-:W-:Y:S02]  /*65760*/  IMAD.MOV.U32 R18, RZ, RZ, R9 ;  /* 0x000000ffff127224 */ /* 0x001fe400078e0009 */
[----:B------:R-:W-:-:S05]  /*65770*/  IMAD.MOV.U32 R19, RZ, RZ, R8 ;  /* 0x000000ffff137224 */ /* 0x000fca00078e0008 */
[----:B------:R0:W-:Y:S04]  /*65780*/  STL.64 [R1+0x3e20], R18 ;  /* 0x003e201201007387 */ /* 0x0001e80000100a00 */
[----:B------:R-:W2:Y:S04]  /*65790*/  LDL.LU R4, [R1+0x960] ;  /* 0x0009600001047983 */ /* 0x000ea80000300800 */
[----:B------:R-:W2:Y:S04]  /*657a0*/  LDL.LU R5, [R1+0x964] ;  /* 0x0009640001057983 */ /* 0x000ea80000300800 */
[----:B------:R-:W2:Y:S04]  /*657b0*/  LDL.LU R6, [R1+0x968] ;  /* 0x0009680001067983 */ /* 0x000ea80000300800 */
[----:B------:R-:W2:Y:S01]  /*657c0*/  LDL.LU R7, [R1+0x96c] ;  /* 0x00096c0001077983 */ /* 0x000ea20000300800 */
[----:B0-----:R-:W-:-:S02]  /*657d0*/  IMAD.MOV.U32 R18, RZ, RZ, R2 ;  /* 0x000000ffff127224 */ /* 0x001fc400078e0002 */
[----:B------:R-:W-:-:S05]  /*657e0*/  IMAD.MOV.U32 R19, RZ, RZ, R0 ;  /* 0x000000ffff137224 */ /* 0x000fca00078e0000 */
[----:B------:R0:W-:Y:S04]  /*657f0*/  STL.64 [R1+0x3e38], R18 ;  /* 0x003e381201007387 */ /* 0x0001e80000100a00 */
[----:B0-----:R-:W3:Y:S04]  /*65800*/  LDL.64 R18, [R1+0x98] ;  /* 0x0000980001127983 */ /* 0x001ee80000100a00 */
[----:B------:R0:W-:Y:S04]  /*65810*/  STL.64 [R1+0x3e00], R22 ;  /* 0x003e001601007387 */ /* 0x0001e80000100a00 */
[----:B------:R1:W-:Y:S04]  /*65820*/  STL [R1+0x3df8], R20 ;  /* 0x003df81401007387 */ /* 0x0003e80000100800 */
[----:B0-----:R-:W4:Y:S04]  /*65830*/  LDL.64 R22, [R1+0x68] ;  /* 0x0000680001167983 */ /* 0x001f280000100a00 */
[----:B----4-:R0:W-:Y:S04]  /*65840*/  STL.64 [R1+0x3e18], R22 ;  /* 0x003e181601007387 */ /* 0x0101e80000100a00 */
[----:B-1----:R-:W4:Y:S04]  /*65850*/  LDL.LU R20, [R1+0x930] ;  /* 0x0009300001147983 */ /* 0x002f280000300800 */
        /* <DEDUP_REMOVED lines=20> */
[----:B------:R-:W4:Y:S04]  /*659a0*/  LDL.LU R26, [R1+0x908] ;  /* 0x00090800011a7983 */ /* 0x000f280000300800 */
[----:B------:R-:W4:Y:S01]  /*659b0*/  LDL.LU R27, [R1+0x90c] ;  /* 0x00090c00011b7983 */ /* 0x000f220000300800 */
[----:B---3--:R-:W-:-:S02]  /*659c0*/  IMAD.MOV.U32 R2, RZ, RZ, R18 ;  /* 0x000000ffff027224 */ /* 0x008fc400078e0012 */
[----:B------:R-:W-:Y:S01]  /*659d0*/  IMAD.MOV.U32 R0, RZ, RZ, R19 ;  /* 0x000000ffff007224 */ /* 0x000fe200078e0013 */
[C---:B--2---:R-:W-:Y:S01]  /*659e0*/  HMMA.16816.F32 R20, R12.reuse, R18, R20 ;  /* 0x000000120c14723c */ /* 0x044fe20000001814 */
[----:B----4-:R-:W-:Y:S04]  /*659f0*/  STL.64 [R1+0x3df0], R26 ;  /* 0x003df01a01007387 */ /* 0x010fe80000100a00 */
[----:B------:R0:W-:Y:S04]  /*65a00*/  STL.64 [R1+0x3de8], R24 ;  /* 0x003de81801007387 */ /* 0x0001e80000100a00 */
[----:B0-----:R-:W2:Y:S04]  /*65a10*/  LDL.LU R24, [R1+0x910] ;  /* 0x0009100001187983 */ /* 0x001ea80000300800 */
[----:B------:R-:W2:Y:S04]  /*65a20*/  LDL.LU R25, [R1+0x914] ;  /* 0x0009140001197983 */ /* 0x000ea80000300800 */
[----:B------:R-:W2:Y:S04]  /*65a30*/  LDL.LU R26, [R1+0x918] ;  /* 0x00091800011a7983 */ /* 0x000ea80000300800 */
[----:B------:R-:W2:Y:S04]  /*65a40*/  LDL.LU R27, [R1+0x91c] ;  /* 0x00091c00011b7983 */ /* 0x000ea80000300800 */
[----:B------:R-:W3:Y:S04]  /*65a50*/  LDL.LU R4, [R1+0x8c0] ;  /* 0x0008c00001047983 */ /* 0x000ee80000300800 */
[----:B------:R0:W-:Y:S04]  /*65a60*/  STL.64 [R1+0x1700], R8 ;  /* 0x0017000801007387 */ /* 0x0001e80000100a00 */
[----:B------:R1:W-:Y:S04]  /*65a70*/  STL.64 [R1+0x1708], R10 ;  /* 0x0017080a01007387 */ /* 0x0003e80000100a00 */
[----:B------:R-:W3:Y:S04]  /*65a80*/  LDL.LU R5, [R1+0x8c4] ;  /* 0x0008c40001057983 */ /* 0x000ee80000300800 */
[----:B------:R-:W3:Y:S04]  /*65a90*/  LDL.LU R6, [R1+0x8c8] ;  /* 0x0008c80001067983 */ /* 0x000ee80000300800 */
[----:B------:R-:W3:Y:S04]  /*65aa0*/  LDL.LU R7, [R1+0x8cc] ;  /* 0x0008cc0001077983 */ /* 0x000ee80000300800 */
[----:B0-----:R-:W4:Y:S04]  /*65ab0*/  LDL.LU R8, [R1+0x330] ;  /* 0x0003300001087983 */ /* 0x001f280000300800 */
[----:B------:R-:W4:Y:S04]  /*65ac0*/  LDL.LU R9, [R1+0x334] ;  /* 0x0003340001097983 */ /* 0x000f280000300800 */
[----:B-1----:R-:W4:Y:S04]  /*65ad0*/  LDL.LU R10, [R1+0x338] ;  /* 0x00033800010a7983 */ /* 0x002f280000300800 */
[----:B------:R-:W4:Y:S04]  /*65ae0*/  LDL.LU R11, [R1+0x33c] ;  /* 0x00033c00010b7983 */ /* 0x000f280000300800 */
        /* <DEDUP_REMOVED lines=22> */
[----:B------:R-:W-:Y:S01]  /*65c50*/  STL.64 [R1+0xba8], R18 ;  /* 0x000ba81201007387 */ /* 0x000fe20000100a00 */
[----:B0-----:R-:W-:Y:S02]  /*65c60*/  IMAD.MOV.U32 R17, RZ, RZ, R22 ;  /* 0x000000ffff117224 */ /* 0x001fe400078e0016 */
[----:B------:R-:W-:Y:S02]  /*65c70*/  IMAD.MOV.U32 R16, RZ, RZ, R23 ;  /* 0x000000ffff107224 */ /* 0x000fe400078e0017 */
[----:B------:R-:W2:Y:S04]  /*65c80*/  LDL.LU.64 R22, [R1+0x3e00] ;  /* 0x003e000001167983 */ /* 0x000ea80000300a00 */
[----:B------:R-:W3:Y:S04]  /*65c90*/  LDL.LU R20, [R1+0x3df8] ;  /* 0x003df80001147983 */ /* 0x000ee80000300800 */
[----:B------:R0:W-:Y:S04]  /*65ca0*/  STL.64 [R1+0x3d58], R16 ;  /* 0x003d581001007387 */ /* 0x0001e80000100a00 */
[----:B0-----:R-:W4:Y:S04]  /*65cb0*/  LDL.LU R16, [R1+0x300] ;  /* 0x0003000001107983 */ /* 0x001f280000300800 */
[----:B------:R-:W4:Y:S04]  /*65cc0*/  LDL.LU R17, [R1+0x304] ;  /* 0x0003040001117983 */ /* 0x000f280000300800 */
[----:B------:R-:W2:Y:S04]  /*65cd0*/  LDL.LU R18, [R1+0x308] ;  /* 0x0003080001127983 */ /* 0x000ea80000300800 */
[----:B------:R-:W2:Y:S04]  /*65ce0*/  LDL.LU R19, [R1+0x30c] ;  /* 0x00030c0001137983 */ /* 0x000ea80000300800 */
[----:B--2---:R3:W-:Y:S02]  /*65cf0*/  STL.64 [R1+0x3d68], R18 ;  /* 0x003d681201007387 */ /* 0x0047e40000100a00 */
[----:B---3--:R-:W-:-:S02]  /*65d00*/  IMAD.MOV.U32 R18, RZ, RZ, R20 ;  /* 0x000000ffff127224 */ /* 0x008fc400078e0014 */
[----:B------:R-:W-:Y:S01]  /*65d10*/  HMMA.16816.F32 R20, R12, R22, R24 ;  /* 0x000000160c14723c */ /* 0x000fe20000001818 */
[----:B----4-:R-:W-:Y:S04]  /*65d20*/  STL.64 [R1+0x3d60], R16 ;  /* 0x003d601001007387 */ /* 0x010fe80000100a00 */
[----:B------:R-:W2:Y:S04]  /*65d30*/  LDL.LU.64 R26, [R1+0x3df0] ;  /* 0x003df000011a7983 */ /* 0x000ea80000300a00 */
[----:B------:R-:W2:-:S14]  /*65d40*/  LDL.LU.64 R24, [R1+0x3de8] ;  /* 0x003de80001187983 */ /* 0x000e9c0000300a00 */
        /* <DEDUP_REMOVED lines=29> */
[----:B------:R0:W-:Y:S04]  /*65f20*/  STL.64 [R1+0x3ca0], R22 ;  /* 0x003ca01601007387 */ /* 0x0001e80000100a00 */
[----:B0-----:R-:W3:Y:S01]  /*65f30*/  LDL.64 R22, [R1+0xc8] ;  /* 0x0000c80001167983 */ /* 0x001ee20000100a00 */
[C---:B--2---:R-:W-:Y:S03]  /*65f40*/  HMMA.16816.F32 R4, R12.reuse, R26, R4 ;  /* 0x0000001a0c04723c */ /* 0x044fe60000001804 */
[----:B---3--:R0:W-:Y:S04]  /*65f50*/  STL.64 [R1+0x3d70], R22 ;  /* 0x003d701601007387 */ /* 0x0081e80000100a00 */
[----:B------:R-:W2:Y:S04]  /*65f60*/  LDL.LU R20, [R1+0x310] ;  /* 0x0003100001147983 */ /* 0x000ea80000300800 */
[----:B------:R-:W2:Y:S04]  /*65f70*/  LDL.LU R21, [R1+0x314] ;  /* 0x0003140001157983 */ /* 0x000ea80000300800 */
[----:B0-----:R-:W2:Y:S04]  /*65f80*/  LDL.LU R22, [R1+0x318] ;  /* 0x0003180001167983 */ /* 0x001ea80000300800 */
[----:B------:R-:W2:Y:S04]  /*65f90*/  LDL.LU R23, [R1+0x31c] ;  /* 0x00031c0001177983 */ /* 0x000ea80000300800 */
[----:B------:R-:W-:Y:S04]  /*65fa0*/  STL.64 [R1+0x620], R4 ;  /* 0x0006200401007387 */ /* 0x000fe80000100a00 */
[----:B------:R0:W-:Y:S04]  /*65fb0*/  STL.64 [R1+0x628], R6 ;  /* 0x0006280601007387 */ /* 0x0001e80000100a00 */
[----:B0-----:R-:W3:Y:S01]  /*65fc0*/  LDL.LU.64 R6, [R1+0x3d88] ;  /* 0x003d880001067983 */ /* 0x001ee20000300a00 */
[----:B------:R-:W-:Y:S01]  /*65fd0*/  IMAD.MOV.U32 R19, RZ, RZ, R3 ;  /* 0x000000ffff137224 */ /* 0x000fe200078e0003 */
[----:B---3--:R-:W-:Y:S02]  /*65fe0*/  HMMA.16816.F32 R12, R12, R6, R8 ;  /* 0x000000060c0c723c */ /* 0x008fe40000001808 */
[----:B------:R-:W2:Y:S04]  /*65ff0*/  LDL.LU.64 R10, [R1+0x3d80] ;  /* 0x003d8000010a7983 */ /* 0x000ea80000300a00 */
[----:B------:R-:W2:-:S15]  /*66000*/  LDL.LU.64 R8, [R1+0x3d78] ;  /* 0x003d780001087983 */ /* 0x000e9e0000300a00 */
[----:B------:R-:W-:-:S02]  /*66010*/  NOP ;  /* 0x0000000000007918 */ /* 0x000fc40000000000 */
[----:B------:R-:W-:Y:S04]  /*66020*/  STL.64 [R1+0x330], R12 ;  /* 0x0003300c01007387 */ /* 0x000fe80000100a00 */
[----:B------:R0:W-:Y:S04]  /*66030*/  STL.64 [R1+0x338], R14 ;  /* 0x0003380e01007387 */ /* 0x0001e80000100a00 */
        /* <DEDUP_REMOVED lines=8> */
[----:B---3--:R-:W-:-:S02]  /*660c0*/  IMAD.MOV.U32 R4, RZ, RZ, R14 ;  /* 0x000000ffff047224 */ /* 0x008fc400078e000e */
[----:B------:R-:W-:Y:S01]  /*660d0*/  IMAD.MOV.U32 R3, RZ, RZ, R15 ;  /* 0x000000ffff037224 */ /* 0x000fe200078e000f */
[----:B----4-:R-:W-:Y:S01]  /*660e0*/  HMMA.16816.F32 R16, R8, R14, R16 ;  /* 0x0000000e0810723c */ /* 0x010fe20000001810 */
[----:B------:R-:W0:-:S15]  /*660f0*/  LDSM.16.MT88.4 R12, [R29+UR4+0xc000] ;  /* 0x00c000041d0c783b */ /* 0x000e1e0008004200 */
[----:B------:R-:W-:-:S07]  /*66100*/  NOP ;  /* 0x0000000000007918 */ /* 0x000fce0000000000 */
[----:B------:R1:W-:Y:S04]  /*66110*/  STL.64 [R1+0x19d0], R16 ;  /* 0x0019d01001007387 */ /* 0x0003e80000100a00 */
[----:B------:R-:W-:Y:S04]  /*66120*/  STL.64 [R1+0x19d8], R18 ;  /* 0x0019d81201007387 */ /* 0x000fe80000100a00 */
[----:B-1----:R-:W3:Y:S04]  /*66130*/  LDL.LU.64 R16, [R1+0x3d58] ;  /* 0x003d580001107983 */ /* 0x002ee80000300a00 */
[----:B------:R-:W-:Y:S04]  /*66140*/  STL [R1+0x3c44], R3 ;  /* 0x003c440301007387 */ /* 0x000fe80000100800 */
[----:B------:R-:W-:Y:S04]  /*66150*/  STL [R1+0x3c40], R4 ;  /* 0x003c400401007387 */ /* 0x000fe80000100800 */
[----:B------:R-:W-:Y:S04]  /*66160*/  STL [R1+0x3c48], R29 ;  /* 0x003c481d01007387 */ /* 0x000fe80000100800 */
[----:B0-----:R-:W-:Y:S04]  /*66170*/  STL.64 [R1+0x3b18], R14 ;  /* 0x003b180e01007387 */ /* 0x001fe80000100a00 */
[----:B------:R0:W-:Y:S04]  /*66180*/  STL.64 [R1+0x3b10], R12 ;  /* 0x003b100c01007387 */ /* 0x0001e80000100a00 */
[----:B0-----:R-:W2:Y:S04]  /*66190*/  LDL.LU R12, [R1+0x7c0] ;  /* 0x0007c000010c7983 */ /* 0x001ea80000300800 */
[----:B------:R-:W2:Y:S04]  /*661a0*/  LDL.LU R13, [R1+0x7c4] ;  /* 0x0007c400010d7983 */ /* 0x000ea80000300800 */
[----:B------:R-:W2:Y:S04]  /*661b0*/  LDL.LU R14, [R1+0x7c8] ;  /* 0x0007c800010e7983 */ /* 0x000ea80000300800 */
[----:B------:R-:W2:Y:S02]  /*661c0*/  LDL.LU R15, [R1+0x7cc] ;  /* 0x0007cc00010f7983 */ /* 0x000ea40000300800 */
[----:B--2---:R-:W-:-:S15]  /*661d0*/  HMMA.16816.F32 R12, R8, R22, R12 ;  /* 0x00000016080c723c */ /* 0x004fde000000180c */
[----:B------:R-:W-:-:S08]  /*661e0*/  NOP ;  /* 0x0000000000007918 */ /* 0x000fd00000000000 */
[----:B------:R0:W-:Y:S04]  /*661f0*/  STL.64 [R1+0x18d0], R12 ;  /* 0x0018d00c01007387 */ /* 0x0001e80000100a00 */
[----:B------:R1:W-:Y:S04]  /*66200*/  STL.64 [R1+0x18d8], R14 ;  /* 0x0018d80e01007387 */ /* 0x0003e80000100a00 */
[----:B0-----:R-:W2:Y:S04]  /*66210*/  LDL.LU R12, [R1+0x2f0] ;  /* 0x0002f000010c7983 */ /* 0x001ea80000300800 */
[----:B------:R-:W2:Y:S04]  /*66220*/  LDL.LU R13, [R1+0x2f4] ;  /* 0x0002f400010d7983 */ /* 0x000ea80000300800 */
[----:B-1----:R-:W4:Y:S04]  /*66230*/  LDL.LU R14, [R1+0x2f8] ;  /* 0x0002f800010e7983 */ /* 0x002f280000300800 */
        /* <DEDUP_REMOVED lines=18> */
[----:B------:R-:W2:Y:S04]  /*66360*/  LDL.LU R23, [R1+0x73c] ;  /* 0x00073c0001177983 */ /* 0x000ea80000300800 */
[----:B--2---:R0:W-:Y:S04]  /*66370*/  STL.64 [R1+0x3cb0], R22 ;  /* 0x003cb01601007387 */ /* 0x0041e80000100a00 */
[----:B---3--:R-:W-:Y:S04]  /*66380*/  STL.64 [R1+0x3ca8], R20 ;  /* 0x003ca81401007387 */ /* 0x008fe80000100a00 */
[----:B0-----:R-:W2:Y:S04]  /*66390*/  LDL.64 R22, [R1+0x48] ;  /* 0x0000480001167983 */ /* 0x001ea80000100a00 */
[----:B--2---:R0:W-:Y:S04]  /*663a0*/  STL.64 [R1+0x3cc0], R22 ;  /* 0x003cc01601007387 */ /* 0x0041e80000100a00 */
[----:B0-----:R-:W2:Y:S04]  /*663b0*/  LDL.64 R22, [R1+0x58] ;  /* 0x0000580001167983 */ /* 0x001ea80000100a00 */
[----:B--2---:R0:W-:Y:S02]  /*663c0*/  STL.64 [R1+0x3cd8], R22 ;  /* 0x003cd81601007387 */ /* 0x0041e40000100a00 */
[----:B0-----:R-:W-:-:S02]  /*663d0*/  IMAD.MOV.U32 R22, RZ, RZ, R17 ;  /* 0x000000ffff167224 */ /* 0x001fc400078e0011 */
[----:B------:R-:W-:-:S05]  /*663e0*/  IMAD.MOV.U32 R23, RZ, RZ, R16 ;  /* 0x000000ffff177224 */ /* 0x000fca00078e0010 */
[----:B------:R0:W-:Y:S04]  /*663f0*/  STL.64 [R1+0x3cf0], R22 ;  /* 0x003cf01601007387 */ /* 0x0001e80000100a00 */
[----:B0-----:R-:W2:Y:S04]  /*66400*/  LDL.64 R22, [R1+0x78] ;  /* 0x0000780001167983 */ /* 0x001ea80000100a00 */
[----:B--2---:R0:W-:Y:S04]  /*66410*/  STL.64 [R1+0x3d08], R22 ;  /* 0x003d081601007387 */ /* 0x0041e80000100a00 */
[----:B0-----:R-:W2:Y:S04]  /*66420*/  LDL.64 R22, [R1+0x88] ;  /* 0x0000880001167983 */ /* 0x001ea80000100a00 */
[----:B--2---:R-:W-:Y:S04]  /*66430*/  STL.64 [R1+0x3d20], R22 ;  /* 0x003d201601007387 */ /* 0x004fe80000100a00 */
[----:B----4-:R0:W-:Y:S04]  /*66440*/  STL.64 [R1+0x3c80], R14 ;  /* 0x003c800e01007387 */ /* 0x0101e80000100a00 */
[----:B------:R-:W-:Y:S04]  /*66450*/  STL.64 [R1+0x3c78], R12 ;  /* 0x003c780c01007387 */ /* 0x000fe80000100a00 */
[----:B0-----:R-:W2:Y:S04]  /*66460*/  LDL.64 R14, [R1+0x28] ;  /* 0x00002800010e7983 */ /* 0x001ea80000100a00 */
[----:B--2---:R0:W-:Y:S04]  /*66470*/  STL.64 [R1+0x3c98], R14 ;  /* 0x003c980e01007387 */ /* 0x0041e80000100a00 */
[----:B0-----:R-:W2:Y:S01]  /*66480*/  LDL.64 R14, [R1+0x38] ;  /* 0x00003800010e7983 */ /* 0x001ea20000100a00 */
[----:B------:R-:W-:-:S02]  /*66490*/  IMAD.MOV.U32 R22, RZ, RZ, R2 ;  /* 0x000000ffff167224 */ /* 0x000fc400078e0002 */
[----:B------:R-:W-:Y:S01]  /*664a0*/  IMAD.MOV.U32 R23, RZ, RZ, R0 ;  /* 0x000000ffff177224 */ /* 0x000fe200078e0000 */
[----:B--2---:R0:W-:Y:S04]  /*664b0*/  STL.64 [R1+0x3cb8], R14 ;  /* 0x003cb80e01007387 */ /* 0x0041e80000100a00 */
[----:B------:R-:W2:Y:S04]  /*664c0*/  LDL.LU R12, [R1+0x740] ;  /* 0x00074000010c7983 */ /* 0x000ea80000300800 */
[----:B------:R-:W2:Y:S04]  /*664d0*/  LDL.LU R13, [R1+0x744] ;  /* 0x00074400010d7983 */ /* 0x000ea80000300800 */
[----:B0-----:R-:W3:Y:S04]  /*664e0*/  LDL.LU R14, [R1+0x748] ;  /* 0x00074800010e7983 */ /* 0x001ee80000300800 */
[----:B------:R-:W3:Y:S04]  /*664f0*/  LDL.LU R15, [R1+0x74c] ;  /* 0x00074c00010f7983 */ /* 0x000ee80000300800 */
        /* <DEDUP_REMOVED lines=49> */
[----:B------:R-:W-:Y:S04]  /*66810*/  STL.64 [R1+0x17d0], R20 ;  /* 0x0017d01401007387 */ /* 0x000fe80000100a00 */
[----:B------:R0:W-:Y:S04]  /*66820*/  STL.64 [R1+0x17d8], R22 ;  /* 0x0017d81601007387 */ /* 0x0001e80000100a00 */
        /* <DEDUP_REMOVED lines=85> */
[----:B------:R-:W2:Y:S04]  /*66d80*/  LDL.LU.64 R12, [R1+0x3c68] ;  /* 0x003c6800010c7983 */ /* 0x000ea80000300a00 */
[----:B------:R-:W-:Y:S01]  /*66d90*/  STL.64 [R1+0x3b20], R22 ;  /* 0x003b201601007387 */ /* 0x000fe20000100a00 */
[----:B--2---:R-:W-:-:S15]  /*66da0*/  HMMA.16816.F32 R12, R8, R26, R12 ;  /* 0x0000001a080c723c */ /* 0x004fde000000180c */
[----:B------:R-:W-:-:S08]  /*66db0*/  NOP ;  /* 0x0000000000007918 */ /* 0x000fd00000000000 */
[----:B------:R-:W-:Y:S04]  /*66dc0*/  STL.64 [R1+0x590], R12 ;  /* 0x0005900c01007387 */ /* 0x000fe80000100a00 */
[----:B------:R0:W-:Y:S04]  /*66dd0*/  STL.64 [R1+0x598], R14 ;  /* 0x0005980e01007387 */ /* 0x0001e80000100a00 */
[----:B0-----:R-:W2:Y:S04]  /*66de0*/  LDL.LU.64 R14, [R1+0x3c60] ;  /* 0x003c6000010e7983 */ /* 0x001ea80000300a00 */
[----:B------:R-:W2:Y:S04]  /*66df0*/  LDL.LU.64 R12, [R1+0x3c58] ;  /* 0x003c5800010c7983 */ /* 0x000ea80000300a00 */
[----:B------:R-:W-:Y:S04]  /*66e00*/  STL.64 [R1+0x3b28], R26 ;  /* 0x003b281a01007387 */ /* 0x000fe80000100a00 */
[----:B------:R-:W-:Y:S01]  /*66e10*/  STL.64 [R1+0x3c28], R6 ;  /* 0x003c280601007387 */ /* 0x000fe20000100a00 */
[----:B--2---:R-:W-:Y:S03]  /*66e20*/  HMMA.16816.F32 R8, R8, R6, R12 ;  /* 0x000000060808723c */ /* 0x004fe6000000180c */
[----:B------:R-:W2:-:S15]  /*66e30*/  LDL.LU R12, [R1+0x640] ;  /* 0x00064000010c7983 */ /* 0x000e9e0000300800 */
[----:B------:R-:W-:-:S05]  /*66e40*/  NOP ;  /* 0x0000000000007918 */ /* 0x000fca0000000000 */
[----:B------:R-:W-:Y:S04]  /*66e50*/  STL.64 [R1+0x310], R8 ;  /* 0x0003100801007387 */ /* 0x000fe80000100a00 */
[----:B------:R-:W-:Y:S04]  /*66e60*/  STL.64 [R1+0x318], R10 ;  /* 0x0003180a01007387 */ /* 0x000fe80000100a00 */
[----:B------:R-:W2:Y:S04]  /*66e70*/  LDL.LU R13, [R1+0x644] ;  /* 0x00064400010d7983 */ /* 0x000ea80000300800 */
[----:B------:R-:W3:Y:S04]  /*66e80*/  LDL.LU R14, [R1+0x648] ;  /* 0x00064800010e7983 */ /* 0x000ee80000300800 */
[----:B------:R-:W3:Y:S01]  /*66e90*/  LDL.LU R15, [R1+0x64c] ;  /* 0x00064c00010f7983 */ /* 0x000ee20000300800 */
[----:B------:R-:W-:-:S02]  /*66ea0*/  IMAD.MOV.U32 R22, RZ, RZ, R28 ;  /* 0x000000ffff167224 */ /* 0x000fc400078e001c */
[----:B------:R-:W-:Y:S01]  /*66eb0*/  IMAD.MOV.U32 R23, RZ, RZ, R5 ;  /* 0x000000ffff177224 */ /* 0x000fe200078e0005 */
[----:B---3--:R0:W-:Y:S04]  /*66ec0*/  STL.64 [R1+0x3b38], R14 ;  /* 0x003b380e01007387 */ /* 0x0081e80000100a00 */
[----:B--2---:R-:W-:Y:S04]  /*66ed0*/  STL.64 [R1+0x3b30], R12 ;  /* 0x003b300c01007387 */ /* 0x004fe80000100a00 */
[----:B------:R-:W2:Y:S04]  /*66ee0*/  LDL.LU R28, [R1+0x3c54] ;  /* 0x003c5400011c7983 */ /* 0x000ea80000300800 */
[----:B------:R-:W3:Y:S04]  /*66ef0*/  LDL.LU R5, [R1+0x3c50] ;  /* 0x003c500001057983 */ /* 0x000ee80000300800 */
[----:B------:R1:W-:Y:S01]  /*66f00*/  STL.64 [R1+0x3b40], R22 ;  /* 0x003b401601007387 */ /* 0x0003e20000100a00 */
[----:B0-----:R-:W-:-:S02]  /*66f10*/  IMAD.MOV.U32 R14, RZ, RZ, R21 ;  /* 0x000000ffff0e7224 */ /* 0x001fc400078e0015 */
[----:B------:R-:W-:-:S05]  /*66f20*/  IMAD.MOV.U32 R15, RZ, RZ, R20 ;  /* 0x000000ffff0f7224 */ /* 0x000fca00078e0014 */
[----:B------:R0:W-:Y:S04]  /*66f30*/  STL.64 [R1+0x3b48], R14 ;  /* 0x003b480e01007387 */ /* 0x0001e80000100a00 */
[----:B------:R-:W4:Y:S04]  /*66f40*/  LDL.LU R20, [R1+0x660] ;  /* 0x0006600001147983 */ /* 0x000f280000300800 */
[----:B------:R-:W4:Y:S04]  /*66f50*/  LDL.LU R21, [R1+0x664] ;  /* 0x0006640001157983 */ /* 0x000f280000300800 */
[----:B-1----:R-:W2:Y:S04]  /*66f60*/  LDL.LU R22, [R1+0x668] ;  /* 0x0006680001167983 */ /* 0x002ea80000300800 */
[----:B------:R-:W2:Y:S01]  /*66f70*/  LDL.LU R23, [R1+0x66c] ;  /* 0x00066c0001177983 */ /* 0x000ea20000300800 */
[----:B0-----:R-:W-:-:S02]  /*66f80*/  IMAD.MOV.U32 R14, RZ, RZ, R24 ;  /* 0x000000ffff0e7224 */ /* 0x001fc400078e0018 */
        /* <DEDUP_REMOVED lines=16> */
[----:B------:R0:W-:Y:S04]  /*67090*/  STL.64 [R1+0x3b78], R14 ;  /* 0x003b780e01007387 */ /* 0x0001e80000100a00 */
[----:B0-----:R-:W4:Y:S04]  /*670a0*/  LDL.64 R14, [R1+0x68] ;  /* 0x00006800010e7983 */ /* 0x001f280000100a00 */
[----:B----4-:R0:W-:Y:S04]  /*670b0*/  STL.64 [R1+0x3b90], R14 ;  /* 0x003b900e01007387 */ /* 0x0101e80000100a00 */
        /* <DEDUP_REMOVED lines=16> */
[----:B--2---:R0:W-:Y:S02]  /*671c0*/  STL.64 [R1+0x3bd0], R14 ;  /* 0x003bd00e01007387 */ /* 0x0041e40000100a00 */
[----:B0-----:R-:W-:-:S02]  /*671d0*/  IMAD.MOV.U32 R14, RZ, RZ, R18 ;  /* 0x000000ffff0e7224 */ /* 0x001fc400078e0012 */
[----:B------:R-:W-:Y:S01]  /*671e0*/  IMAD.MOV.U32 R15, RZ, RZ, R19 ;  /* 0x000000ffff0f7224 */ /* 0x000fe200078e0013 */
[----:B------:R-:W2:Y:S04]  /*671f0*/  LDL.LU R18, [R1+0x3c34] ;  /* 0x003c340001127983 */ /* 0x000ea80000300800 */
[----:B------:R-:W2:Y:S04]  /*67200*/  LDL.LU R19, [R1+0x3c30] ;  /* 0x003c300001137983 */ /* 0x000ea80000300800 */
[----:B------:R-:W-:Y:S04]  /*67210*/  STL.64 [R1+0x3be8], R14 ;  /* 0x003be80e01007387 */ /* 0x000fe80000100a00 */
[----:B------:R-:W-:Y:S04]  /*67220*/  STL.64 [R1+0x3b88], R22 ;  /* 0x003b881601007387 */ /* 0x000fe80000100a00 */
[----:B------:R0:W-:Y:S04]  /*67230*/  STL.64 [R1+0x3b80], R20 ;  /* 0x003b801401007387 */ /* 0x0001e80000100a00 */
[----:B0-----:R-:W4:Y:S04]  /*67240*/  LDL.LU R20, [R1+0x690] ;  /* 0x0006900001147983 */ /* 0x001f280000300800 */
[----:B------:R-:W4:Y:S04]  /*67250*/  LDL.LU R21, [R1+0x694] ;  /* 0x0006940001157983 */ /* 0x000f280000300800 */
[----:B------:R-:W3:Y:S04]  /*67260*/  LDL.LU R22, [R1+0x698] ;  /* 0x0006980001167983 */ /* 0x000ee80000300800 */
[----:B------:R-:W3:Y:S01]  /*67270*/  LDL.LU R23, [R1+0x69c] ;  /* 0x00069c0001177983 */ /* 0x000ee20000300800 */
[----:B------:R-:W-:-:S02]  /*67280*/  IMAD.MOV.U32 R14, RZ, RZ, R28 ;  /* 0x000000ffff0e7224 */ /* 0x000fc400078e001c */
[----:B------:R-:W-:-:S05]  /*67290*/  IMAD.MOV.U32 R15, RZ, RZ, R25 ;  /* 0x000000ffff0f7224 */ /* 0x000fca00078e0019 */
        /* <DEDUP_REMOVED lines=8> */
[----:B------:R-:W-:Y:S02]  /*67320*/  IMAD.MOV.U32 R15, RZ, RZ, R5 ;  /* 0x000000ffff0f7224 */ /* 0x000fe400078e0005 */
[----:B------:R-:W-:Y:S02]  /*67330*/  IMAD.MOV.U32 R10, RZ, RZ, R4 ;  /* 0x000000ffff0a7224 */ /* 0x000fe400078e0004 */
[----:B------:R-:W-:Y:S01]  /*67340*/  IMAD.MOV.U32 R11, RZ, RZ, R3 ;  /* 0x000000ffff0b7224 */ /* 0x000fe200078e0003 */
[----:B------:R-:W-:Y:S04]  /*67350*/  STL.64 [R1+0x3c18], R14 ;  /* 0x003c180e01007387 */ /* 0x000fe80000100a00 */
[----:B------:R-:W2:Y:S04]  /*67360*/  LDL.LU R4, [R1+0x1f0] ;  /* 0x0001f00001047983 */ /* 0x000ea80000300800 */
[----:B------:R-:W2:Y:S04]  /*67370*/  LDL.LU R5, [R1+0x1f4] ;  /* 0x0001f40001057983 */ /* 0x000ea80000300800 */
[----:B------:R-:W2:Y:S04]  /*67380*/  LDL.LU R6, [R1+0x1f8] ;  /* 0x0001f80001067983 */ /* 0x000ea80000300800 */
[----:B------:R-:W2:Y:S04]  /*67390*/  LDL.LU R7, [R1+0x1fc] ;  /* 0x0001fc0001077983 */ /* 0x000ea80000300800 */
[----:B------:R0:W-:Y:S04]  /*673a0*/  STL.64 [R1+0x3c20], R10 ;  /* 0x003c200a01007387 */ /* 0x0001e80000100a00 */
[----:B0-----:R-:W2:Y:S04]  /*673b0*/  LDL.64 R10, [R1+0xe8] ;  /* 0x0000e800010a7983 */ /* 0x001ea80000100a00 */
        /* <DEDUP_REMOVED lines=35> */
[----:B------:R1:W-:Y:S01]  /*675f0*/  STL.64 [R1+0x1ac8], R6 ;  /* 0x001ac80601007387 */ /* 0x0003e20000100a00 */
[----:B0-----:R-:W-:-:S03]  /*67600*/  IMAD.MOV.U32 R4, RZ, RZ, R10 ;  /* 0x000000ffff047224 */ /* 0x001fc600078e000a */
[----:B-1----:R-:W4:Y:S04]  /*67610*/  LDL.LU.64 R6, [R1+0x3c28] ;  /* 0x003c280001067983 */ /* 0x002f280000300a00 */
[----:B------:R-:W2:Y:S02]  /*67620*/  LDL.LU.64 R10, [R1+0x3c20] ;  /* 0x003c2000010a7983 */ /* 0x000ea40000300a00 */
[----:B--2---:R-:W-:Y:S02]  /*67630*/  HMMA.16816.F32 R8, R16, R10, R12 ;  /* 0x0000000a1008723c */ /* 0x004fe4000000180c */
[----:B------:R-:W2:-:S15]  /*67640*/  LDL.LU.64 R14, [R1+0x3c18] ;  /* 0x003c1800010e7983 */ /* 0x000e9e0000300a00 */
[----:B------:R-:W-:-:S06]  /*67650*/  NOP ;  /* 0x0000000000007918 */ /* 0x000fcc0000000000 */
[----:B------:R-:W-:Y:S04]  /*67660*/  STL.64 [R1+0x19c0], R8 ;  /* 0x0019c00801007387 */ /* 0x000fe80000100a00 */
[----:B------:R-:W-:Y:S04]  /*67670*/  STL.64 [R1+0x19c8], R10 ;  /* 0x0019c80a01007387 */ /* 0x000fe80000100a00 */
[----:B------:R-:W0:Y:S04]  /*67680*/  LDSM.16.MT88.4 R8, [R29+UR4+0xc080] ;  /* 0x00c080041d08783b */ /* 0x000e280008004200 */
[----:B0-----:R-:W-:Y:S04]  /*67690*/  STL [R1+0x39b8], R9 ;  /* 0x0039b80901007387 */ /* 0x001fe80000100800 */
[----:B------:R-:W-:Y:S04]  /*676a0*/  STL [R1+0x39b4], R10 ;  /* 0x0039b40a01007387 */ /* 0x000fe80000100800 */
        /* <DEDUP_REMOVED lines=24> */
[----:B------:R-:W-:Y:S01]  /*67830*/  IMAD.MOV.U32 R11, RZ, RZ, R0 ;  /* 0x000000ffff0b7224 */ /* 0x000fe200078e0000 */
        /* <DEDUP_REMOVED lines=53> */
[----:B0-----:R-:W4:Y:S04]  /*67b90*/  LDL.LU.64 R14, [R1+0x3b38] ;  /* 0x003b3800010e7983 */ /* 0x001f280000300a00 */
[----:B------:R-:W4:Y:S01]  /*67ba0*/  LDL.LU.64 R12, [R1+0x3b30] ;  /* 0x003b3000010c7983 */ /* 0x000f220000300a00 */
[----:B--2---:R-:W-:Y:S03]  /*67bb0*/  HMMA.16816.F32 R20, R16, R22, R24 ;  /* 0x000000161014723c */ /* 0x004fe60000001818 */
[----:B------:R-:W3:-:S15]  /*67bc0*/  LDL.LU.64 R26, [R1+0x3b28] ;  /* 0x003b2800011a7983 */ /* 0x000ede0000300a00 */
[----:B------:R-:W-:-:S05]  /*67bd0*/  NOP ;  /* 0x0000000000007918 */ /* 0x000fca0000000000 */
[----:B------:R-:W-:Y:S04]  /*67be0*/  STL.64 [R1+0x500], R20 ;  /* 0x0005001401007387 */ /* 0x000fe80000100a00 */
[----:B------:R0:W-:Y:S04]  /*67bf0*/  STL.64 [R1+0x508], R22 ;  /* 0x0005081601007387 */ /* 0x0001e80000100a00 */
[----:B0-----:R-:W4:Y:S01]  /*67c00*/  LDL.LU.64 R22, [R1+0x3b20] ;  /* 0x003b200001167983 */ /* 0x001f220000300a00 */
[C---:B---3--:R-:W-:Y:S06]  /*67c10*/  HMMA.16816.F32 R8, R16.reuse, R26, R8 ;  /* 0x0000001a1008723c */ /* 0x048fec0000001808 */
[----:B----4-:R-:W-:Y:S01]  /*67c20*/  HMMA.16816.F32 R20, R16, R22, R12 ;  /* 0x000000161014723c */ /* 0x010fe2000000180c */
[----:B------:R-:W2:Y:S04]  /*67c30*/  LDL.LU.64 R14, [R1+0x3b18] ;  /* 0x003b1800010e7983 */ /* 0x000ea80000300a00 */
[----:B------:R-:W2:-:S15]  /*67c40*/  LDL.LU.64 R12, [R1+0x3b10] ;  /* 0x003b1000010c7983 */ /* 0x000e9e0000300a00 */
[----:B------:R-:W-:-:S03]  /*67c50*/  NOP ;  /* 0x0000000000007918 */ /* 0x000fc60000000000 */
[----:B------:R-:W-:Y:S04]  /*67c60*/  STL.64 [R1+0x4b0], R20 ;  /* 0x0004b01401007387 */ /* 0x000fe80000100a00 */
[----:B------:R0:W-:Y:S04]  /*67c70*/  STL.64 [R1+0x4b8], R22 ;  /* 0x0004b81601007387 */ /* 0x0001e80000100a00 */
[----:B0-----:R-:W3:Y:S04]  /*67c80*/  LDL.LU.64 R22, [R1+0x3b08] ;  /* 0x003b080001167983 */ /* 0x001ee80000300a00 */
[----:B------:R-:W4:Y:S04]  /*67c90*/  LDL.LU.64 R20, [R1+0x3b00] ;  /* 0x003b000001147983 */ /* 0x000f280000300a00 */
[----:B------:R-:W-:Y:S04]  /*67ca0*/  STL.64 [R1+0x4a0], R8 ;  /* 0x0004a00801007387 */ /* 0x000fe80000100a00 */
[----:B------:R0:W-:Y:S04]  /*67cb0*/  STL.64 [R1+0x4a8], R10 ;  /* 0x0004a80a01007387 */ /* 0x0001e80000100a00 */
[----:B0-----:R-:W2:Y:S04]  /*67cc0*/  LDL.64 R10, [R1+0xa8] ;  /* 0x0000a800010a7983 */ /* 0x001ea80000100a00 */
[----:B--2---:R0:W-:Y:S04]  /*67cd0*/  STL.64 [R1+0x3a90], R10 ;  /* 0x003a900a01007387 */ /* 0x0041e80000100a00 */
[----:B0-----:R-:W2:Y:S04]  /*67ce0*/  LDL.64 R10, [R1+0xb8] ;  /* 0x0000b800010a7983 */ /* 0x001ea80000100a00 */
[----:B--2---:R0:W-:Y:S04]  /*67cf0*/  STL.64 [R1+0x3a98], R10 ;  /* 0x003a980a01007387 */ /* 0x0041e80000100a00 */
[----:B0-----:R-:W2:Y:S04]  /*67d00*/  LDL.64 R10, [R1+0xc8] ;  /* 0x0000c800010a7983 */ /* 0x001ea80000100a00 */
[----:B--2---:R0:W-:Y:S04]  /*67d10*/  STL.64 [R1+0x3ab0], R10 ;  /* 0x003ab00a01007387 */ /* 0x0041e80000100a00 */
[----:B------:R-:W2:Y:S04]  /*67d20*/  LDL.LU R8, [R1+0x530] ;  /* 0x0005300001087983 */ /* 0x000ea80000300800 */
[----:B------:R-:W2:Y:S04]  /*67d30*/  LDL.LU R9, [R1+0x534] ;  /* 0x0005340001097983 */ /* 0x000ea80000300800 */
[----:B0-----:R-:W4:Y:S04]  /*67d40*/  LDL.LU R10, [R1+0x538] ;  /* 0x00053800010a7983 */ /* 0x001f280000300800 */
[----:B------:R-:W4:Y:S01]  /*67d50*/  LDL.LU R11, [R1+0x53c] ;  /* 0x00053c00010b7983 */ /* 0x000f220000300800 */
[----:B---3--:R-:W-:-:S02]  /*67d60*/  IMAD.MOV.U32 R24, RZ, RZ, R22 ;  /* 0x000000ffff187224 */ /* 0x008fc400078e0016 */
[----:B------:R-:W-:Y:S01]  /*67d70*/  IMAD.MOV.U32 R25, RZ, RZ, R23 ;  /* 0x000000ffff197224 */ /* 0x000fe200078e0017 */
[----:B----4-:R-:W-:Y:S04]  /*67d80*/  STL.64 [R1+0x3ac0], R10 ;  /* 0x003ac00a01007387 */ /* 0x010fe80000100a00 */
[----:B--2---:R-:W-:Y:S04]  /*67d90*/  STL.64 [R1+0x3ab8], R8 ;  /* 0x003ab80801007387 */ /* 0x004fe80000100a00 */
[----:B------:R0:W-:Y:S04]  /*67da0*/  STL.64 [R1+0x3a70], R26 ;  /* 0x003a701a01007387 */ /* 0x0001e80000100a00 */
[----:B------:R-:W2:Y:S04]  /*67db0*/  LDL.LU R22, [R1+0x3afc] ;  /* 0x003afc0001167983 */ /* 0x000ea80000300800 */
[----:B------:R-:W3:Y:S04]  /*67dc0*/  LDL.LU R23, [R1+0x3af8] ;  /* 0x003af80001177983 */ /* 0x000ee80000300800 */
[----:B0-----:R-:W4:Y:S01]  /*67dd0*/  LDL.LU R26, [R1+0x1038] ;  /* 0x00103800011a7983 */ /* 0x001f220000300800 */
[----:B------:R-:W-:-:S03]  /*67de0*/  IMAD.MOV.U32 R27, RZ, RZ, R20 ;  /* 0x000000ffff1b7224 */ /* 0x000fc600078e0014 */
[----:B------:R-:W3:Y:S04]  /*67df0*/  LDL.LU R20, [R1+0x3af4] ;  /* 0x003af40001147983 */ /* 0x000ee80000300800 */
[----:B----4-:R-:W-:Y:S04]  /*67e00*/  STL.64 [R1+0x3a88], R26 ;  /* 0x003a881a01007387 */ /* 0x010fe80000100a00 */
[----:B------:R0:W-:Y:S02]  /*67e10*/  STL.64 [R1+0x3a80], R24 ;  /* 0x003a801801007387 */ /* 0x0001e40000100a00 */
[----:B0-----:R-:W-:-:S02]  /*67e20*/  IMAD.MOV.U32 R24, RZ, RZ, R21 ;  /* 0x000000ffff187224 */ /* 0x001fc400078e0015 */
[----:B--2---:R-:W-:Y:S01]  /*67e30*/  IMAD.MOV.U32 R25, RZ, RZ, R22 ;  /* 0x000000ffff197224 */ /* 0x004fe200078e0016 */
[----:B------:R-:W2:Y:S04]  /*67e40*/  LDL.LU R21, [R1+0x3af0] ;  /* 0x003af00001157983 */ /* 0x000ea80000300800 */
[----:B------:R-:W4:Y:S01]  /*67e50*/  LDL.LU R22, [R1+0x3aec] ;  /* 0x003aec0001167983 */ /* 0x000f220000300800 */
[----:B---3--:R-:W-:-:S03]  /*67e60*/  IMAD.MOV.U32 R26, RZ, RZ, R23 ;  /* 0x000000ffff1a7224 */ /* 0x008fc600078e0017 */
[----:B------:R-:W3:Y:S04]  /*67e70*/  LDL.LU R23, [R1+0x3ae8] ;  /* 0x003ae80001177983 */ /* 0x000ee80000300800 */
[----:B------:R-:W2:Y:S04]  /*67e80*/  LDL.LU R27, [R1+0x105c] ;  /* 0x00105c00011b7983 */ /* 0x000ea80000300800 */
[----:B--2---:R4:W-:Y:S04]  /*67e90*/  STL.64 [R1+0x3aa8], R26 ;  /* 0x003aa81a01007387 */ /* 0x0049e80000100a00 */
[----:B------:R0:W-:Y:S01]  /*67ea0*/  STL.64 [R1+0x3aa0], R24 ;  /* 0x003aa01801007387 */ /* 0x0001e20000100a00 */
[----:B----4-:R-:W-:-:S02]  /*67eb0*/  IMAD.MOV.U32 R26, RZ, RZ, R22 ;  /* 0x000000ffff1a7224 */ /* 0x010fc400078e0016 */
[----:B0-----:R-:W-:Y:S02]  /*67ec0*/  IMAD.MOV.U32 R24, RZ, RZ, R20 ;  /* 0x000000ffff187224 */ /* 0x001fe400078e0014 */
[----:B---3--:R-:W-:Y:S01]  /*67ed0*/  IMAD.MOV.U32 R27, RZ, RZ, R23 ;  /* 0x000000ffff1b7224 */ /* 0x008fe200078e0017 */
[----:B------:R-:W2:Y:S01]  /*67ee0*/  LDL.LU R20, [R1+0x3ae4] ;  /* 0x003ae40001147983 */ /* 0x000ea20000300800 */
[----:B------:R-:W-:-:S03]  /*67ef0*/  IMAD.MOV.U32 R25, RZ, RZ, R21 ;  /* 0x000000ffff197224 */ /* 0x000fc600078e0015 */
        /* <DEDUP_REMOVED lines=8> */
[----:B------:R-:W3:Y:S01]  /*67f80*/  LDL.LU R27, [R1+0x54c] ;  /* 0x00054c00011b7983 */ /* 0x000ee20000300800 */
[----:B------:R-:W-:-:S02]  /*67f90*/  IMAD.MOV.U32 R10, RZ, RZ, R4 ;  /* 0x000000ffff0a7224 */ /* 0x000fc400078e0004 */
[----:B------:R-:W-:Y:S01]  /*67fa0*/  IMAD.MOV.U32 R11, RZ, RZ, R3 ;  /* 0x000000ffff0b7224 */ /* 0x000fe200078e0003 */
[----:B--2---:R-:W-:Y:S01]  /*67fb0*/  HMMA.16816.F32 R20, R16, R6, R20 ;  /* 0x000000061014723c */ /* 0x004fe20000001814 */
[----:B------:R-:W2:Y:S05]  /*67fc0*/  LDL.64 R18, [R1+0xd8] ;  /* 0x0000d80001127983 */ /* 0x000eaa0000100a00 */
[----:B---3--:R-:W-:Y:S01]  /*67fd0*/  HMMA.16816.F32 R8, R12, R10, R24 ;  /* 0x0000000a0c08723c */ /* 0x008fe20000001818 */
[----:B------:R-:W-:-:S15]  /*67fe0*/  STL.64 [R1+0x3a00], R6 ;  /* 0x003a000601007387 */ /* 0x000fde0000100a00 */
[----:B------:R-:W-:-:S01]  /*67ff0*/  NOP ;  /* 0x0000000000007918 */ /* 0x000fc20000000000 */
[----:B------:R-:W-:Y:S04]  /*68000*/  STL.64 [R1+0x1e0], R20 ;  /* 0x0001e01401007387 */ /* 0x000fe80000100a00 */
[----:B------:R0:W-:Y:S04]  /*68010*/  STL.64 [R1+0x1e8], R22 ;  /* 0x0001e81601007387 */ /* 0x0001e80000100a00 */
[----:B0-----:R-:W3:Y:S04]  /*68020*/  LDL R23, [R1+0x2fe8] ;  /* 0x002fe80001177983 */ /* 0x001ee80000100800 */
[----:B------:R-:W4:Y:S04]  /*68030*/  LDL.LU.64 R26, [R1+0x3ad0] ;  /* 0x003ad000011a7983 */ /* 0x000f280000300a00 */
[----:B------:R-:W4:Y:S04]  /*68040*/  LDL.LU.64 R24, [R1+0x3ac8] ;  /* 0x003ac80001187983 */ /* 0x000f280000300a00 */
        /* <DEDUP_REMOVED lines=8> */
[----:B0-----:R-:W4:Y:S01]  /*680d0*/  LDL.LU.64 R10, [R1+0x3ab0] ;  /* 0x003ab000010a7983 */ /* 0x001f220000300a00 */
[----:B------:R-:W-:Y:S02]  /*680e0*/  IMAD.MOV.U32 R6, RZ, RZ, R2 ;  /* 0x000000ffff067224 */ /* 0x000fe400078e0002 */
[----:B------:R-:W-:-:S02]  /*680f0*/  IMAD.MOV.U32 R7, RZ, RZ, R0 ;  /* 0x000000ffff077224 */ /* 0x000fc400078e0000 */
[----:B------:R-:W-:Y:S02]  /*68100*/  IMAD.MOV.U32 R2, RZ, RZ, R18 ;  /* 0x000000ffff027224 */ /* 0x000fe400078e0012 */
[----:B------:R-:W-:Y:S02]  /*68110*/  IMAD.MOV.U32 R0, RZ, RZ, R19 ;  /* 0x000000ffff007224 */ /* 0x000fe400078e0013 */
[----:B---3--:R-:W0:Y:S04]  /*68120*/  LDSM.16.MT88.4 R16, [R23+UR4+0xc100] ;  /* 0x00c100041710783b */ /* 0x008e280008004200 */
[----:B------:R1:W-:Y:S04]  /*68130*/  STL [R1+0x3998], R23 ;  /* 0x0039981701007387 */ /* 0x0003e80000100800 */
[----:B------:R-:W2:Y:S04]  /*68140*/  LDL.LU R20, [R1+0x1060] ;  /* 0x0010600001147983 */ /* 0x000ea80000300800 */
[----:B------:R-:W2:Y:S04]  /*68150*/  LDL.LU R21, [R1+0x1064] ;  /* 0x0010640001157983 */ /* 0x000ea80000300800 */
[----:B------:R-:W2:Y:S04]  /*68160*/  LDL.LU R22, [R1+0x1068] ;  /* 0x0010680001167983 */ /* 0x000ea80000300800 */
[----:B-1----:R-:W2:Y:S04]  /*68170*/  LDL.LU R23, [R1+0x106c] ;  /* 0x00106c0001177983 */ /* 0x002ea80000300800 */
[----:B0-----:R0:W-:Y:S04]  /*68180*/  STL.64 [R1+0x3890], R18 ;  /* 0x0038901201007387 */ /* 0x0011e80000100a00 */
[----:B------:R1:W-:Y:S04]  /*68190*/  STL.64 [R1+0x3888], R16 ;  /* 0x0038881001007387 */ /* 0x0003e80000100a00 */
[----:B0-----:R-:W3:Y:S01]  /*681a0*/  LDL.64 R18, [R1+0x18] ;  /* 0x0000180001127983 */ /* 0x001ee20000100a00 */
[----:B----4-:R-:W-:Y:S06]  /*681b0*/  HMMA.16816.F32 R24, R12, R10, R24 ;  /* 0x0000000a0c18723c */ /* 0x010fec0000001818 */
[----:B-1----:R-:W-:-:S02]  /*681c0*/  IMAD.MOV.U32 R16, RZ, RZ, R10 ;  /* 0x000000ffff107224 */ /* 0x002fc400078e000a */
[----:B------:R-:W-:-:S15]  /*681d0*/  IMAD.MOV.U32 R3, RZ, RZ, R11 ;  /* 0x000000ffff037224 */ /* 0x000fde00078e000b */
[----:B------:R-:W-:Y:S04]  /*681e0*/  STL.64 [R1+0x1970], R24 ;  /* 0x0019701801007387 */ /* 0x000fe80000100a00 */
[----:B------:R0:W-:Y:S04]  /*681f0*/  STL.64 [R1+0x1978], R26 ;  /* 0x0019781a01007387 */ /* 0x0001e80000100a00 */
[----:B0-----:R-:W4:Y:S04]  /*68200*/  LDL.LU.64 R26, [R1+0x3aa8] ;  /* 0x003aa800011a7983 */ /* 0x001f280000300a00 */
[----:B------:R-:W4:Y:S04]  /*68210*/  LDL.LU.64 R24, [R1+0x3aa0] ;  /* 0x003aa00001187983 */ /* 0x000f280000300a00 */
[----:B------:R-:W2:Y:S02]  /*68220*/  LDL.LU.64 R10, [R1+0x3a98] ;  /* 0x003a9800010a7983 */ /* 0x000ea40000300a00 */
[----:B--2---:R-:W-:Y:S06]  /*68230*/  HMMA.16816.F32 R20, R12, R10, R20 ;  /* 0x0000000a0c14723c */ /* 0x004fec0000001814 */
[----:B------:R-:W-:-:S15]  /*68240*/  IMAD.MOV.U32 R17, RZ, RZ, R11 ;  /* 0x000000ffff117224 */ /* 0x000fde00078e000b */
[----:B------:R-:W-:-:S02]  /*68250*/  NOP ;  /* 0x0000000000007918 */ /* 0x000fc40000000000 */
[----:B------:R0:W-:Y:S04]  /*68260*/  STL.64 [R1+0x1870], R20 ;  /* 0x0018701401007387 */ /* 0x0001e80000100a00 */
[----:B------:R-:W-:Y:S01]  /*68270*/  STL.64 [R1+0x1878], R22 ;  /* 0x0018781601007387 */ /* 0x000fe20000100a00 */
[----:B0-----:R-:W-:-:S03]  /*68280*/  IMAD.MOV.U32 R20, RZ, RZ, R10 ;  /* 0x000000ffff147224 */ /* 0x001fc600078e000a */
[----:B------:R-:W4:Y:S04]  /*68290*/  LDL.LU.64 R10, [R1+0x3a90] ;  /* 0x003a9000010a7983 */ /* 0x000f280000300a00 */
[----:B---3--:R-:W-:Y:S04]  /*682a0*/  STL.64 [R1+0x39f8], R18 ;  /* 0x0039f81201007387 */ /* 0x008fe80000100a00 */
[----:B------:R0:W-:Y:S04]  /*682b0*/  STL.64 [R1+0x39f0], R16 ;  /* 0x0039f01001007387 */ /* 0x0001e80000100a00 */
[----:B0-----:R-:W2:Y:S04]  /*682c0*/  LDL.LU R16, [R1+0x1040] ;  /* 0x0010400001107983 */ /* 0x001ea80000300800 */
[----:B------:R-:W2:Y:S04]  /*682d0*/  LDL.LU R17, [R1+0x1044] ;  /* 0x0010440001117983 */ /* 0x000ea80000300800 */
[----:B------:R-:W2:Y:S04]  /*682e0*/  LDL.LU R18, [R1+0x1048] ;  /* 0x0010480001127983 */ /* 0x000ea80000300800 */
[----:B------:R-:W2:Y:S01]  /*682f0*/  LDL.LU R19, [R1+0x104c] ;  /* 0x00104c0001137983 */ /* 0x000ea20000300800 */
[----:B----4-:R-:W-:Y:S06]  /*68300*/  HMMA.16816.F32 R24, R12, R10, R24 ;  /* 0x0000000a0c18723c */ /* 0x010fec0000001818 */
[----:B------:R-:W-:-:S02]  /*68310*/  IMAD.MOV.U32 R22, RZ, RZ, R10 ;  /* 0x000000ffff167224 */ /* 0x000fc400078e000a */
[----:B------:R-:W-:-:S15]  /*68320*/  IMAD.MOV.U32 R21, RZ, RZ, R11 ;  /* 0x000000ffff157224 */ /* 0x000fde00078e000b */
[----:B------:R-:W-:Y:S04]  /*68330*/  STL.64 [R1+0x1770], R24 ;  /* 0x0017701801007387 */ /* 0x000fe80000100a00 */
[----:B------:R0:W-:Y:S04]  /*68340*/  STL.64 [R1+0x1778], R26 ;  /* 0x0017781a01007387 */ /* 0x0001e80000100a00 */
[----:B0-----:R-:W3:Y:S04]  /*68350*/  LDL.LU.64 R26, [R1+0x3a88] ;  /* 0x003a8800011a7983 */ /* 0x001ee80000300a00 */
[----:B------:R-:W3:Y:S04]  /*68360*/  LDL.LU.64 R24, [R1+0x3a80] ;  /* 0x003a800001187983 */ /* 0x000ee80000300a00 */
[----:B------:R-:W3:Y:S01]  /*68370*/  LDL.LU.64 R10, [R1+0x3a78] ;  /* 0x003a7800010a7983 */ /* 0x000ee20000300a00 */
[----:B--2---:R-:W-:Y:S03]  /*68380*/  HMMA.16816.F32 R16, R12, R6, R16 ;  /* 0x000000060c10723c */ /* 0x004fe60000001810 */
[----:B------:R0:W-:Y:S04]  /*68390*/  STL [R1+0x3a68], R22 ;  /* 0x003a681601007387 */ /* 0x0001e80000100800 */
[----:B------:R-:W-:Y:S04]  /*683a0*/  STL.64 [R1+0x3a60], R20 ;  /* 0x003a601401007387 */ /* 0x000fe80000100a00 */
[----:B------:R-:W2:-:S12]  /*683b0*/  LDL.LU R4, [R1+0xfd0] ;  /* 0x000fd00001047983 */ /* 0x000e980000300800 */
[----:B------:R-:W-:Y:S04]  /*683c0*/  STL.64 [R1+0x1680], R16 ;  /* 0x0016801001007387 */ /* 0x000fe80000100a00 */
[----:B------:R-:W-:Y:S01]  /*683d0*/  STL.64 [R1+0x1688], R18 ;  /* 0x0016881201007387 */ /* 0x000fe20000100a00 */
[----:B---3--:R-:W-:-:S15]  /*683e0*/  HMMA.16816.F32 R8, R12, R10, R24 ;  /* 0x0000000a0c08723c */ /* 0x008fde0000001818 */
[----:B------:R-:W-:-:S08]  /*683f0*/  NOP ;  /* 0x0000000000007918 */ /* 0x000fd00000000000 */
[----:B------:R1:W-:Y:S04]  /*68400*/  STL.64 [R1+0x1510], R8 ;  /* 0x0015100801007387 */ /* 0x0003e80000100a00 */
[----:B------:R3:W-:Y:S04]  /*68410*/  STL.64 [R1+0x1518], R10 ;  /* 0x0015180a01007387 */ /* 0x0007e80000100a00 */
[----:B------:R-:W2:Y:S04]  /*68420*/  LDL.LU R5, [R1+0xfd4] ;  /* 0x000fd40001057983 */ /* 0x000ea80000300800 */
[----:B------:R-:W4:Y:S04]  /*68430*/  LDL.LU R6, [R1+0xfd8] ;  /* 0x000fd80001067983 */ /* 0x000f280000300800 */
[----:B------:R-:W4:Y:S04]  /*68440*/  LDL.LU R7, [R1+0xfdc] ;  /* 0x000fdc0001077983 */ /* 0x000f280000300800 */
[----:B------:R-:W2:Y:S04]  /*68450*/  LDL.LU R24, [R1+0x1020] ;  /* 0x0010200001187983 */ /* 0x000ea80000300800 */
[----:B------:R-:W2:Y:S04]  /*68460*/  LDL.LU R25, [R1+0x1024] ;  /* 0x0010240001197983 */ /* 0x000ea80000300800 */
[----:B------:R-:W2:Y:S04]  /*68470*/  LDL.LU R26, [R1+0x1028] ;  /* 0x00102800011a7983 */ /* 0x000ea80000300800 */
[----:B------:R-:W2:Y:S04]  /*68480*/  LDL.LU R27, [R1+0x102c] ;  /* 0x00102c00011b7983 */ /* 0x000ea80000300800 */
[----:B0-----:R-:W2:Y:S04]  /*68490*/  LDL.64 R22, [R1+0x78] ;  /* 0x0000780001167983 */ /* 0x001ea80000100a00 */
[----:B-1----:R-:W4:Y:S04]  /*684a0*/  LDL.LU R8, [R1+0xff0] ;  /* 0x000ff00001087983 */ /* 0x002f280000300800 */
[----:B------:R-:W4:Y:S04]  /*684b0*/  LDL.LU R9, [R1+0xff4] ;  /* 0x000ff40001097983 */ /* 0x000f280000300800 */
[----:B---3--:R-:W3:Y:S04]  /*684c0*/  LDL.LU R10, [R1+0xff8] ;  /* 0x000ff800010a7983 */ /* 0x008ee80000300800 */
[----:B------:R-:W3:Y:S04]  /*684d0*/  LDL.LU R11, [R1+0xffc] ;  /* 0x000ffc00010b7983 */ /* 0x000ee80000300800 */
[----:B---3--:R0:W-:Y:S04]  /*684e0*/  STL.64 [R1+0x3a38], R10 ;  /* 0x003a380a01007387 */ /* 0x0081e80000100a00 */
[----:B----4-:R-:W-:Y:S04]  /*684f0*/  STL.64 [R1+0x3a30], R8 ;  /* 0x003a300801007387 */ /* 0x010fe80000100a00 */
[----:B0-----:R-:W3:Y:S04]  /*68500*/  LDL.64 R10, [R1+0x58] ;  /* 0x00005800010a7983 */ /* 0x001ee80000100a00 */
[----:B---3--:R-:W-:Y:S04]  /*68510*/  STL.64 [R1+0x3a48], R10 ;  /* 0x003a480a01007387 */ /* 0x008fe80000100a00 */
[----:B------:R0:W-:Y:S04]  /*68520*/  STL.64 [R1+0x3a10], R6 ;  /* 0x003a100601007387 */ /* 0x0001e80000100a00 */
[----:B--2---:R-:W-:Y:S04]  /*68530*/  STL.64 [R1+0x3a08], R4 ;  /* 0x003a080401007387 */ /* 0x004fe80000100a00 */
[----:B0-----:R-:W2:Y:S04]  /*68540*/  LDL.64 R6, [R1+0x38] ;  /* 0x0000380001067983 */ /* 0x001ea80000100a00 */
[----:B--2---:R0:W-:Y:S04]  /*68550*/  STL.64 [R1+0x3a20], R6 ;  /* 0x003a200601007387 */ /* 0x0041e80000100a00 */
[----:B0-----:R-:W2:Y:S04]  /*68560*/  LDL.64 R6, [R1+0x48] ;  /* 0x0000480001067983 */ /* 0x001ea80000100a00 */
[----:B--2---:R0:W-:Y:S04]  /*68570*/  STL.64 [R1+0x3a40], R6 ;  /* 0x003a400601007387 */ /* 0x0041e80000100a00 */
[----:B------:R-:W2:Y:S04]  /*68580*/  LDL.LU R4, [R1+0x1000] ;  /* 0x0010000001047983 */ /* 0x000ea80000300800 */
[----:B------:R-:W2:Y:S04]  /*68590*/  LDL.LU R5, [R1+0x1004] ;  /* 0x0010040001057983 */ /* 0x000ea80000300800 */
[----:B0-----:R-:W3:Y:S04]  /*685a0*/  LDL.LU R6, [R1+0x1008] ;  /* 0x0010080001067983 */ /* 0x001ee80000300800 */
        /* <DEDUP_REMOVED lines=8> */
[----:B------:R-:W3:Y:S04]  /*68630*/  LDL.64 R18, [R1+0x28] ;  /* 0x0000280001127983 */ /* 0x000ee80000100a00 */
[----:B---3--:R0:W-:Y:S04]  /*68640*/  STL.64 [R1+0x3a18], R18 ;  /* 0x003a181201007387 */ /* 0x0081e80000100a00 */
[----:B------:R-:W3:Y:S04]  /*68650*/  LDL.LU R16, [R1+0xfe0] ;  /* 0x000fe00001107983 */ /* 0x000ee80000300800 */
[----:B------:R-:W3:Y:S04]  /*68660*/  LDL.LU R17, [R1+0xfe4] ;  /* 0x000fe40001117983 */ /* 0x000ee80000300800 */
[----:B0-----:R-:W3:Y:S04]  /*68670*/  LDL.LU R18, [R1+0xfe8] ;  /* 0x000fe80001127983 */ /* 0x001ee80000300800 */
[----:B------:R-:W3:Y:S04]  /*68680*/  LDL.LU R19, [R1+0xfec] ;  /* 0x000fec0001137983 */ /* 0x000ee80000300800 */
[----:B------:R0:W-:Y:S04]  /*68690*/  STL.64 [R1+0x1500], R24 ;  /* 0x0015001801007387 */ /* 0x0001e80000100a00 */
[----:B------:R1:W-:Y:S01]  /*686a0*/  STL.64 [R1+0x1508], R26 ;  /* 0x0015081a01007387 */ /* 0x0003e20000100a00 */
[----:B0-----:R-:W-:-:S03]  /*686b0*/  IMAD.MOV.U32 R24, RZ, RZ, R22 ;  /* 0x000000ffff187224 */ /* 0x001fc600078e0016 */
[----:B-1----:R-:W4:Y:S04]  /*686c0*/  LDL.LU.64 R26, [R1+0x3a70] ;  /* 0x003a7000011a7983 */ /* 0x002f280000300a00 */
[----:B------:R-:W2:Y:S04]  /*686d0*/  LDL.LU R22, [R1+0x3a68] ;  /* 0x003a680001167983 */ /* 0x000ea80000300800 */
[----:B------:R-:W3:Y:S04]  /*686e0*/  LDL.LU.64 R20, [R1+0x3a60] ;  /* 0x003a600001147983 */ /* 0x000ee80000300a00 */
[----:B--2---:R-:W-:Y:S04]  /*686f0*/  STL.64 [R1+0x39c8], R22 ;  /* 0x0039c81601007387 */ /* 0x004fe80000100a00 */
[----:B---3--:R0:W-:Y:S04]  /*68700*/  STL.64 [R1+0x39c0], R20 ;  /* 0x0039c01401007387 */ /* 0x0081e80000100a00 */
[----:B0-----:R-:W2:Y:S04]  /*68710*/  LDL.LU R20, [R1+0x520] ;  /* 0x0005200001147983 */ /* 0x001ea80000300800 */
[----:B------:R-:W2:Y:S04]  /*68720*/  LDL.LU R21, [R1+0x524] ;  /* 0x0005240001157983 */ /* 0x000ea80000300800 */
[----:B------:R-:W3:Y:S04]  /*68730*/  LDL.LU R22, [R1+0x528] ;  /* 0x0005280001167983 */ /* 0x000ee80000300800 */
[----:B------:R-:W3:Y:S01]  /*68740*/  LDL.LU R23, [R1+0x52c] ;  /* 0x00052c0001177983 */ /* 0x000ee20000300800 */
[----:B------:R-:W-:-:S02]  /*68750*/  IMAD.MOV.U32 R10, RZ, RZ, R29 ;  /* 0x000000ffff0a7224 */ /* 0x000fc400078e001d */
[----:B------:R-:W-:-:S07]  /*68760*/  IMAD.MOV.U32 R11, RZ, RZ, R28 ;  /* 0x000000ffff0b7224 */ /* 0x000fce00078e001c */
[C---:B------:R-:W-:Y:S01]  /*68770*/  HMMA.16816.F32 R8, R12.reuse, R10, R4 ;  /* 0x0000000a0c08723c */ /* 0x040fe20000001804 */
        /* <DEDUP_REMOVED lines=12> */
[----:B------:R-:W3:Y:S04]  /*68840*/  LDL.LU.64 R6, [R1+0x3a58] ;  /* 0x003a580001067983 */ /* 0x000ee80000300a00 */
[----:B------:R-:W3:Y:S04]  /*68850*/  LDL.LU.64 R4, [R1+0x3a50] ;  /* 0x003a500001047983 */ /* 0x000ee80000300a00 */
        /* <DEDUP_REMOVED lines=16> */
[----:B0-----:R-:W3:Y:S01]  /*68960*/  LDL.LU R8, [R1+0x3a28] ;  /* 0x003a280001087983 */ /* 0x001ee20000300800 */
[----:B-1----:R-:W-:-:S03]  /*68970*/  IMAD.MOV.U32 R11, RZ, RZ, R6 ;  /* 0x000000ffff0b7224 */ /* 0x002fc600078e0006 */
[----:B------:R-:W4:Y:S02]  /*68980*/  LDL.LU.64 R6, [R1+0x3a20] ;  /* 0x003a200001067983 */ /* 0x000f240000300a00 */
[----:B----4-:R-:W-:Y:S06]  /*68990*/  HMMA.16816.F32 R16, R12, R6, R16 ;  /* 0x000000060c10723c */ /* 0x010fec0000001810 */
[----:B------:R-:W-:Y:S02]  /*689a0*/  IMAD.MOV.U32 R9, RZ, RZ, R6 ;  /* 0x000000ffff097224 */ /* 0x000fe400078e0006 */
        /* <DEDUP_REMOVED lines=14> */
[----:B------:R-:W3:Y:S01]  /*68a90*/  LDL.LU.64 R16, [R1+0x39f0] ;  /* 0x0039f00001107983 */ /* 0x000ee20000300a00 */
        /* <DEDUP_REMOVED lines=11> */
[----:B0-----:R-:W4:Y:S04]  /*68b50*/  LDL.LU.64 R22, [R1+0x39d8] ;  /* 0x0039d80001167983 */ /* 0x001f280000300a00 */
[----:B------:R-:W4:Y:S04]  /*68b60*/  LDL.LU.64 R20, [R1+0x39d0] ;  /* 0x0039d00001147983 */ /* 0x000f280000300a00 */
[----:B------:R-:W-:Y:S01]  /*68b70*/  STL.64 [R1+0x39a8], R26 ;  /* 0x0039a81a01007387 */ /* 0x000fe20000100a00 */
[----:B------:R-:W-:-:S02]  /*68b80*/  IMAD.MOV.U32 R18, RZ, RZ, R5 ;  /* 0x000000ffff127224 */ /* 0x000fc400078e0005 */
[----:B------:R-:W-:Y:S01]  /*68b90*/  IMAD.MOV.U32 R19, RZ, RZ, R4 ;  /* 0x000000ffff137224 */ /* 0x000fe200078e0004 */
[----:B----4-:R-:W-:Y:S01]  /*68ba0*/  HMMA.16816.F32 R12, R12, R6, R20 ;  /* 0x000000060c0c723c */ /* 0x010fe20000001814 */
[----:B------:R-:W2:Y:S04]  /*68bb0*/  LDL.LU.64 R22, [R1+0x39c8] ;  /* 0x0039c80001167983 */ /* 0x000ea80000300a00 */
[----:B------:R-:W4:-:S15]  /*68bc0*/  LDL.LU.64 R20, [R1+0x39c0] ;  /* 0x0039c00001147983 */ /* 0x000f1e0000300a00 */
[----:B------:R-:W-:-:S03]  /*68bd0*/  NOP ;  /* 0x0000000000007918 */ /* 0x000fc60000000000 */
[----:B------:R-:W-:Y:S04]  /*68be0*/  STL.64 [R1+0x440], R12 ;  /* 0x0004400c01007387 */ /* 0x000fe80000100a00 */
[----:B------:R-:W-:Y:S04]  /*68bf0*/  STL.64 [R1+0x448], R14 ;  /* 0x0004480e01007387 */ /* 0x000fe80000100a00 */
[----:B------:R-:W-:Y:S04]  /*68c00*/  STL.64 [R1+0x38b8], R18 ;  /* 0x0038b81201007387 */ /* 0x000fe80000100a00 */
[----:B------:R0:W-:Y:S04]  /*68c10*/  STL.64 [R1+0x3898], R6 ;  /* 0x0038980601007387 */ /* 0x0001e80000100a00 */
[----:B------:R-:W3:Y:S04]  /*68c20*/  LDL.LU R4, [R1+0xe20] ;  /* 0x000e200001047983 */ /* 0x000ee80000300800 */
[----:B------:R-:W3:Y:S04]  /*68c30*/  LDL.LU R5, [R1+0xe24] ;  /* 0x000e240001057983 */ /* 0x000ee80000300800 */
[----:B0-----:R-:W2:Y:S04]  /*68c40*/  LDL.LU R6, [R1+0xe28] ;  /* 0x000e280001067983 */ /* 0x001ea80000300800 */
[----:B------:R-:W2:Y:S01]  /*68c50*/  LDL.LU R7, [R1+0xe2c] ;  /* 0x000e2c0001077983 */ /* 0x000ea20000300800 */
[----:B------:R-:W-:-:S02]  /*68c60*/  IMAD.MOV.U32 R18, RZ, RZ, R9 ;  /* 0x000000ffff127224 */ /* 0x000fc400078e0009 */
[----:B------:R-:W-:Y:S01]  /*68c70*/  IMAD.MOV.U32 R19, RZ, RZ, R10 ;  /* 0x000000ffff137224 */ /* 0x000fe200078e000a */
[----:B------:R-:W4:Y:S04]  /*68c80*/  LDL.LU R9, [R1+0x39b8] ;  /* 0x0039b80001097983 */ /* 0x000f280000300800 */
[----:B------:R-:W4:Y:S04]  /*68c90*/  LDL.LU R10, [R1+0x39b4] ;  /* 0x0039b400010a7983 */ /* 0x000f280000300800 */
        /* <DEDUP_REMOVED lines=9> */
[----:B------:R-:W4:Y:S04]  /*68d30*/  LDL.LU R11, [R1+0x39b0] ;  /* 0x0039b000010b7983 */ /* 0x000f280000300800 */
        /* <DEDUP_REMOVED lines=11> */
[----:B----4-:R0:W-:Y:S04]  /*68df0*/  STL.64 [R1+0x3918], R18 ;  /* 0x0039181201007387 */ /* 0x0101e80000100a00 */
[----:B---3--:R-:W-:Y:S04]  /*68e00*/  STL.64 [R1+0x38e0], R6 ;  /* 0x0038e00601007387 */ /* 0x008fe80000100a00 */
[----:B--2---:R1:W-:Y:S01]  /*68e10*/  STL.64 [R1+0x38d8], R4 ;  /* 0x0038d80401007387 */ /* 0x0043e20000100a00 */
[----:B0-----:R-:W-:-:S02]  /*68e20*/  IMAD.MOV.U32 R18, RZ, RZ, R24 ;  /* 0x000000ffff127224 */ /* 0x001fc400078e0018 */
[----:B------:R-:W-:Y:S01]  /*68e30*/  IMAD.MOV.U32 R19, RZ, RZ, R23 ;  /* 0x000000ffff137224 */ /* 0x000fe200078e0017 */
[----:B-1----:R-:W2:Y:S04]  /*68e40*/  LDL.LU R4, [R1+0xe50] ;  /* 0x000e500001047983 */ /* 0x002ea80000300800 */
[----:B------:R-:W2:Y:S04]  /*68e50*/  LDL.LU R5, [R1+0xe54] ;  /* 0x000e540001057983 */ /* 0x000ea80000300800 */
[----:B------:R-:W3:Y:S04]  /*68e60*/  LDL.LU R6, [R1+0xe58] ;  /* 0x000e580001067983 */ /* 0x000ee80000300800 */
[----:B------:R-:W3:Y:S04]  /*68e70*/  LDL.LU R7, [R1+0xe5c] ;  /* 0x000e5c0001077983 */ /* 0x000ee80000300800 */
[----:B------:R0:W-:Y:S04]  /*68e80*/  STL.64 [R1+0x3930], R18 ;  /* 0x0039301201007387 */ /* 0x0001e80000100a00 */
        /* <DEDUP_REMOVED lines=60> */
[----:B------:R-:W-:-:S07]  /*69250*/  IMAD.MOV.U32 R15, RZ, RZ, R0 ;  /* 0x000000ffff0f7224 */ /* 0x000fce00078e0000 */
[----:B------:R-:W-:Y:S01]  /*69260*/  HMMA.16816.F32 R12, R8, R14, R20 ;  /* 0x0000000e080c723c */ /* 0x000fe20000001814 */
        /* <DEDUP_REMOVED lines=12> */
[----:B------:R-:W4:Y:S04]  /*69330*/  LDL.LU R23, [R1+0x3998] ;  /* 0x0039980001177983 */ /* 0x000f280000300800 */
[----:B------:R-:W-:Y:S04]  /*69340*/  STL.64 [R1+0x1a60], R12 ;  /* 0x001a600c01007387 */ /* 0x000fe80000100a00 */
[----:B------:R-:W-:Y:S04]  /*69350*/  STL.64 [R1+0x1a68], R14 ;  /* 0x001a680e01007387 */ /* 0x000fe80000100a00 */
[----:B----4-:R-:W0:Y:S01]  /*69360*/  LDSM.16.MT88.4 R12, [R23+UR4+0xc180] ;  /* 0x00c18004170c783b */ /* 0x010e220008004200 */
[C---:B--2---:R-:W-:Y:S03]  /*69370*/  HMMA.16816.F32 R16, R8.reuse, R18, R4 ;  /* 0x000000120810723c */ /* 0x044fe60000001804 */
[----:B0-----:R-:W-:Y:S04]  /*69380*/  STL.64 [R1+0x3760], R14 ;  /* 0x0037600e01007387 */ /* 0x001fe80000100a00 */
[----:B------:R0:W-:Y:S04]  /*69390*/  STL.64 [R1+0x3758], R12 ;  /* 0x0037580c01007387 */ /* 0x0001e80000100a00 */
[----:B0-----:R-:W2:Y:S04]  /*693a0*/  LDL.LU R12, [R1+0xe90] ;  /* 0x000e9000010c7983 */ /* 0x001ea80000300800 */
[----:B------:R-:W2:Y:S04]  /*693b0*/  LDL.LU R13, [R1+0xe94] ;  /* 0x000e9400010d7983 */ /* 0x000ea80000300800 */
[----:B------:R-:W2:Y:S04]  /*693c0*/  LDL.LU R14, [R1+0xe98] ;  /* 0x000e9800010e7983 */ /* 0x000ea80000300800 */
[----:B------:R-:W2:Y:S04]  /*693d0*/  LDL.LU R15, [R1+0xe9c] ;  /* 0x000e9c00010f7983 */ /* 0x000ea80000300800 */
        /* <DEDUP_REMOVED lines=26> */
[----:B------:R-:W2:Y:S02]  /*69580*/  LDL.LU.64 R18, [R1+0x3938] ;  /* 0x0039380001127983 */ /* 0x000ea40000300a00 */
[----:B--2---:R-:W-:-:S15]  /*69590*/  HMMA.16816.F32 R12, R8, R18, R12 ;  /* 0x00000012080c723c */ /* 0x004fde000000180c */
[----:B------:R-:W-:-:S08]  /*695a0*/  NOP ;  /* 0x0000000000007918 */ /* 0x000fd00000000000 */
[----:B------:R-:W-:Y:S04]  /*695b0*/  STL.64 [R1+0x13f0], R12 ;  /* 0x0013f00c01007387 */ /* 0x000fe80000100a00 */
[----:B------:R0:W-:Y:S02]  /*695c0*/  STL.64 [R1+0x13f8], R14 ;  /* 0x0013f80e01007387 */ /* 0x0001e40000100a00 */
[----:B0-----:R-:W-:Y:S02]  /*695d0*/  IMAD.MOV.U32 R15, RZ, RZ, R18 ;  /* 0x000000ffff0f7224 */ /* 0x001fe400078e0012 */
[----:B------:R-:W-:Y:S02]  /*695e0*/  IMAD.MOV.U32 R14, RZ, RZ, R19 ;  /* 0x000000ffff0e7224 */ /* 0x000fe400078e0013 */
[----:B------:R-:W4:Y:S04]  /*695f0*/  LDL.LU.64 R18, [R1+0x3930] ;  /* 0x0039300001127983 */ /* 0x000f280000300a00 */
[----:B------:R0:W-:Y:S04]  /*69600*/  STL.64 [R1+0x3860], R14 ;  /* 0x0038600e01007387 */ /* 0x0001e80000100a00 */
[----:B------:R-:W2:Y:S04]  /*69610*/  LDL.LU R12, [R1+0x4c0] ;  /* 0x0004c000010c7983 */ /* 0x000ea80000300800 */
[----:B------:R-:W2:Y:S04]  /*69620*/  LDL.LU R13, [R1+0x4c4] ;  /* 0x0004c400010d7983 */ /* 0x000ea80000300800 */
[----:B0-----:R-:W2:Y:S04]  /*69630*/  LDL.LU R14, [R1+0x4c8] ;  /* 0x0004c800010e7983 */ /* 0x001ea80000300800 */
[----:B------:R-:W2:Y:S01]  /*69640*/  LDL.LU R15, [R1+0x4cc] ;  /* 0x0004cc00010f7983 */ /* 0x000ea20000300800 */
[----:B----4-:R-:W-:Y:S03]  /*69650*/  HMMA.16816.F32 R16, R8, R18, R4 ;  /* 0x000000120810723c */ /* 0x010fe60000001804 */
[----:B------:R-:W4:Y:S04]  /*69660*/  LDL.LU.64 R6, [R1+0x3928] ;  /* 0x0039280001067983 */ /* 0x000f280000300a00 */
[----:B------:R-:W4:-:S15]  /*69670*/  LDL.LU.64 R4, [R1+0x3920] ;  /* 0x0039200001047983 */ /* 0x000f1e0000300a00 */
[----:B------:R-:W-:-:S01]  /*69680*/  NOP ;  /* 0x0000000000007918 */ /* 0x000fc20000000000 */
        /* <DEDUP_REMOVED lines=48> */
[----:B------:R0:W-:Y:S04]  /*69990*/  STL.64 [R1+0x3868], R20 ;  /* 0x0038681401007387 */ /* 0x0001e80000100a00 */
[----:B0-----:R-:W2:Y:S04]  /*699a0*/  LDL.LU R20, [R1+0xe10] ;  /* 0x000e100001147983 */ /* 0x001ea80000300800 */
[----:B------:R-:W2:Y:S04]  /*699b0*/  LDL.LU R21, [R1+0xe14] ;  /* 0x000e140001157983 */ /* 0x000ea80000300800 */
[----:B------:R-:W2:Y:S04]  /*699c0*/  LDL.LU R22, [R1+0xe18] ;  /* 0x000e180001167983 */ /* 0x000ea80000300800 */
[----:B------:R-:W2:Y:S04]  /*699d0*/  LDL.LU R23, [R1+0xe1c] ;  /* 0x000e1c0001177983 */ /* 0x000ea80000300800 */
[----:B---3--:R-:W-:Y:S01]  /*699e0*/  STL.64 [R1+0x37e0], R26 ;  /* 0x0037e01a01007387 */ /* 0x008fe20000100a00 */
[C---:B--2---:R-:W-:Y:S06]  /*699f0*/  HMMA.16816.F32 R20, R8.reuse, R26, R20 ;  /* 0x0000001a0814723c */ /* 0x044fec0000001814 */
[----:B------:R-:W-:-:S15]  /*69a00*/  HMMA.16816.F32 R8, R8, R6, R12 ;  /* 0x000000060808723c */ /* 0x000fde000000180c */
[----:B------:R-:W-:-:S02]  /*69a10*/  NOP ;  /* 0x0000000000007918 */ /* 0x000fc40000000000 */
[----:B------:R-:W-:Y:S04]  /*69a20*/  STL.64 [R1+0x1370], R20 ;  /* 0x0013701401007387 */ /* 0x000fe80000100a00 */
[----:B------:R-:W-:Y:S04]  /*69a30*/  STL.64 [R1+0x1378], R22 ;  /* 0x0013781601007387 */ /* 0x000fe80000100a00 */
[----:B------:R0:W-:Y:S04]  /*69a40*/  STL.64 [R1+0x3800], R6 ;  /* 0x0038000601007387 */ /* 0x0001e80000100a00 */
[----:B------:R-:W2:Y:S04]  /*69a50*/  LDL.LU R4, [R1+0xce0] ;  /* 0x000ce00001047983 */ /* 0x000ea80000300800 */
[----:B------:R-:W-:Y:S04]  /*69a60*/  STL.64 [R1+0x350], R8 ;  /* 0x0003500801007387 */ /* 0x000fe80000100a00 */
[----:B------:R-:W-:Y:S04]  /*69a70*/  STL.64 [R1+0x358], R10 ;  /* 0x0003580a01007387 */ /* 0x000fe80000100a00 */
[----:B------:R-:W2:Y:S04]  /*69a80*/  LDL.LU R5, [R1+0xce4] ;  /* 0x000ce40001057983 */ /* 0x000ea80000300800 */
[----:B0-----:R-:W3:Y:S04]  /*69a90*/  LDL.LU R6, [R1+0xce8] ;  /* 0x000ce80001067983 */ /* 0x001ee80000300800 */
        /* <DEDUP_REMOVED lines=20> */
[----:B------:R-:W4:Y:S04]  /*69be0*/  LDL.LU R24, [R1+0xd20] ;  /* 0x000d200001187983 */ /* 0x000f280000300800 */
[----:B------:R-:W4:Y:S04]  /*69bf0*/  LDL.LU R25, [R1+0xd24] ;  /* 0x000d240001197983 */ /* 0x000f280000300800 */
[----:B------:R-:W3:Y:S04]  /*69c00*/  LDL.LU R26, [R1+0xd28] ;  /* 0x000d2800011a7983 */ /* 0x000ee80000300800 */
[----:B------:R-:W3:Y:S04]  /*69c10*/  LDL.LU R27, [R1+0xd2c] ;  /* 0x000d2c00011b7983 */ /* 0x000ee80000300800 */
[----:B---3--:R0:W-:Y:S04]  /*69c20*/  STL.64 [R1+0x3850], R26 ;  /* 0x0038501a01007387 */ /* 0x0081e80000100a00 */
[----:B----4-:R-:W-:Y:S04]  /*69c30*/  STL.64 [R1+0x3848], R24 ;  /* 0x0038481801007387 */ /* 0x010fe80000100a00 */
[----:B0-----:R-:W3:Y:S04]  /*69c40*/  LDL.64 R26, [R1+0xc8] ;  /* 0x0000c800011a7983 */ /* 0x001ee80000100a00 */
[----:B--2---:R-:W-:Y:S04]  /*69c50*/  STL.64 [R1+0x3820], R6 ;  /* 0x0038200601007387 */ /* 0x004fe80000100a00 */
[----:B------:R0:W-:Y:S04]  /*69c60*/  STL.64 [R1+0x3818], R4 ;  /* 0x0038180401007387 */ /* 0x0001e80000100a00 */
[----:B0-----:R-:W2:Y:S04]  /*69c70*/  LDL.LU R4, [R1+0xd00] ;  /* 0x000d000001047983 */ /* 0x001ea80000300800 */
[----:B------:R-:W2:Y:S04]  /*69c80*/  LDL.LU R5, [R1+0xd04] ;  /* 0x000d040001057983 */ /* 0x000ea80000300800 */
[----:B------:R-:W4:Y:S04]  /*69c90*/  LDL.LU R6, [R1+0xd08] ;  /* 0x000d080001067983 */ /* 0x000f280000300800 */
[----:B------:R-:W4:Y:S04]  /*69ca0*/  LDL.LU R7, [R1+0xd0c] ;  /* 0x000d0c0001077983 */ /* 0x000f280000300800 */
[----:B----4-:R0:W-:Y:S04]  /*69cb0*/  STL.64 [R1+0x3830], R6 ;  /* 0x0038300601007387 */ /* 0x0101e80000100a00 */
[----:B--2---:R-:W-:Y:S04]  /*69cc0*/  STL.64 [R1+0x3828], R4 ;  /* 0x0038280401007387 */ /* 0x004fe80000100a00 */
[----:B0-----:R-:W2:Y:S04]  /*69cd0*/  LDL.64 R6, [R1+0xa8] ;  /* 0x0000a80001067983 */ /* 0x001ea80000100a00 */
[----:B--2---:R0:W-:Y:S04]  /*69ce0*/  STL.64 [R1+0x3840], R6 ;  /* 0x0038400601007387 */ /* 0x0041e80000100a00 */
[----:B0-----:R-:W2:Y:S01]  /*69cf0*/  LDL.64 R6, [R1+0xb8] ;  /* 0x0000b80001067983 */ /* 0x001ea20000100a00 */
[C---:B------:R-:W-:Y:S03]  /*69d00*/  HMMA.16816.F32 R20, R16.reuse, R22, R12 ;  /* 0x000000161014723c */ /* 0x040fe6000000180c */
[----:B--2---:R0:W-:Y:S04]  /*69d10*/  STL.64 [R1+0x3858], R6 ;  /* 0x0038580601007387 */ /* 0x0041e80000100a00 */
[----:B------:R-:W3:Y:S04]  /*69d20*/  LDL.LU R4, [R1+0xd30] ;  /* 0x000d300001047983 */ /* 0x000ee80000300800 */
[----:B------:R-:W3:Y:S04]  /*69d30*/  LDL.LU R5, [R1+0xd34] ;  /* 0x000d340001057983 */ /* 0x000ee80000300800 */
[----:B0-----:R-:W3:Y:S04]  /*69d40*/  LDL.LU R6, [R1+0xd38] ;  /* 0x000d380001067983 */ /* 0x001ee80000300800 */
[----:B------:R-:W3:Y:S04]  /*69d50*/  LDL.LU R7, [R1+0xd3c] ;  /* 0x000d3c0001077983 */ /* 0x000ee80000300800 */
[----:B------:R-:W2:Y:S04]  /*69d60*/  LDL.LU.64 R14, [R1+0x3880] ;  /* 0x00388000010e7983 */ /* 0x000ea80000300a00 */
[----:B------:R-:W2:Y:S04]  /*69d70*/  LDL.LU.64 R12, [R1+0x3878] ;  /* 0x00387800010c7983 */ /* 0x000ea80000300a00 */
[----:B------:R-:W-:Y:S04]  /*69d80*/  STL.64 [R1+0x1b40], R20 ;  /* 0x001b401401007387 */ /* 0x000fe80000100a00 */
[----:B------:R0:W-:Y:S04]  /*69d90*/  STL.64 [R1+0x1b48], R22 ;  /* 0x001b481601007387 */ /* 0x0001e80000100a00 */
[----:B0-----:R-:W4:Y:S04]  /*69da0*/  LDL.LU.64 R22, [R1+0x3870] ;  /* 0x0038700001167983 */ /* 0x001f280000300a00 */
[----:B------:R-:W3:Y:S01]  /*69db0*/  LDL.LU.64 R20, [R1+0x3868] ;  /* 0x0038680001147983 */ /* 0x000ee20000300a00 */
[----:B--2---:R-:W-:-:S15]  /*69dc0*/  HMMA.16816.F32 R12, R16, R10, R12 ;  /* 0x0000000a100c723c */ /* 0x004fde000000180c */
[----:B------:R-:W-:-:S08]  /*69dd0*/  NOP ;  /* 0x0000000000007918 */ /* 0x000fd00000000000 */
[----:B------:R-:W-:Y:S04]  /*69de0*/  STL.64 [R1+0x1a30], R12 ;  /* 0x001a300c01007387 */ /* 0x000fe80000100a00 */
[----:B------:R0:W-:Y:S04]  /*69df0*/  STL.64 [R1+0x1a38], R14 ;  /* 0x001a380e01007387 */ /* 0x0001e80000100a00 */
[----:B0-----:R-:W2:Y:S01]  /*69e00*/  LDL.LU.64 R14, [R1+0x3860] ;  /* 0x00386000010e7983 */ /* 0x001ea20000300a00 */
[----:B------:R-:W-:Y:S02]  /*69e10*/  IMAD.MOV.U32 R13, RZ, RZ, R10 ;  /* 0x000000ffff0d7224 */ /* 0x000fe400078e000a */
[----:B------:R-:W-:-:S02]  /*69e20*/  IMAD.MOV.U32 R12, RZ, RZ, R11 ;  /* 0x000000ffff0c7224 */ /* 0x000fc400078e000b */
[----:B----4-:R-:W0:Y:S01]  /*69e30*/  LDSM.16.MT88.4 R8, [R23+UR4+0xc200] ;  /* 0x00c200041708783b */ /* 0x010e220008004200 */
[----:B---3--:R-:W-:Y:S03]  /*69e40*/  HMMA.16816.F32 R4, R16, R26, R4 ;  /* 0x0000001a1004723c */ /* 0x008fe60000001804 */
[----:B------:R-:W-:Y:S04]  /*69e50*/  STL [R1+0x36d4], R23 ;  /* 0x0036d41701007387 */ /* 0x000fe80000100800 */
[----:B0-----:R2:W-:Y:S04]  /*69e60*/  STL.64 [R1+0x3618], R10 ;  /* 0x0036180a01007387 */ /* 0x0015e80000100a00 */
[----:B------:R0:W-:Y:S01]  /*69e70*/  STL.64 [R1+0x3610], R8 ;  /* 0x0036100801007387 */ /* 0x0001e20000100a00 */
[----:B--2---:R-:W-:-:S02]  /*69e80*/  IMAD.MOV.U32 R10, RZ, RZ, R15 ;  /* 0x000000ffff0a7224 */ /* 0x004fc400078e000f */
[----:B------:R-:W-:-:S05]  /*69e90*/  IMAD.MOV.U32 R11, RZ, RZ, R14 ;  /* 0x000000ffff0b7224 */ /* 0x000fca00078e000e */
[----:B------:R1:W-:Y:S04]  /*69ea0*/  STL.64 [R1+0x3838], R10 ;  /* 0x0038380a01007387 */ /* 0x0003e80000100a00 */
[----:B0-----:R-:W2:Y:S04]  /*69eb0*/  LDL.LU R8, [R1+0xd10] ;  /* 0x000d100001087983 */ /* 0x001ea80000300800 */
[----:B------:R-:W2:Y:S01]  /*69ec0*/  LDL.LU R9, [R1+0xd14] ;  /* 0x000d140001097983 */ /* 0x000ea20000300800 */
[----:B------:R-:W-:Y:S02]  /*69ed0*/  IMAD.MOV.U32 R15, RZ, RZ, R26 ;  /* 0x000000ffff0f7224 */ /* 0x000fe400078e001a */
[----:B------:R-:W-:Y:S01]  /*69ee0*/  IMAD.MOV.U32 R14, RZ, RZ, R27 ;  /* 0x000000ffff0e7224 */ /* 0x000fe200078e001b */
[----:B-1----:R-:W2:Y:S04]  /*69ef0*/  LDL.LU R10, [R1+0xd18] ;  /* 0x000d1800010a7983 */ /* 0x002ea80000300800 */
[----:B------:R-:W2:Y:S04]  /*69f00*/  LDL.LU R11, [R1+0xd1c] ;  /* 0x000d1c00010b7983 */ /* 0x000ea80000300800 */
[----:B------:R-:W-:Y:S04]  /*69f10*/  STL.64 [R1+0x1930], R4 ;  /* 0x0019300401007387 */ /* 0x000fe80000100a00 */
[----:B------:R0:W-:Y:S04]  /*69f20*/  STL.64 [R1+0x1938], R6 ;  /* 0x0019380601007387 */ /* 0x0001e80000100a00 */
[----:B0-----:R-:W3:Y:S04]  /*69f30*/  LDL.LU.64 R6, [R1+0x3858] ;  /* 0x0038580001067983 */ /* 0x001ee80000300a00 */
[----:B------:R-:W3:Y:S04]  /*69f40*/  LDL.LU.64 R26, [R1+0x3850] ;  /* 0x00385000011a7983 */ /* 0x000ee80000300a00 */
[----:B------:R-:W3:Y:S01]  /*69f50*/  LDL.LU.64 R24, [R1+0x3848] ;  /* 0x0038480001187983 */ /* 0x000ee20000300a00 */
[----:B------:R-:W-:Y:S01]  /*69f60*/  IMAD.MOV.U32 R23, RZ, RZ, R21 ;  /* 0x000000ffff177224 */ /* 0x000fe200078e0015 */
        /* <DEDUP_REMOVED lines=28> */
[----:B------:R0:W-:Y:S04]  /*6a130*/  STL.64 [R1+0x36d8], R10 ;  /* 0x0036d80a01007387 */ /* 0x0001e80000100a00 */
[----:B0-----:R-:W2:Y:S02]  /*6a140*/  LDL.64 R10, [R1+0x78] ;  /* 0x00007800010a7983 */ /* 0x001ea40000100a00 */
[----:B--2---:R-:W-:-:S15]  /*6a150*/  HMMA.16816.F32 R4, R16, R10, R4 ;  /* 0x0000000a1004723c */ /* 0x004fde0000001804 */
[----:B------:R-:W-:-:S08]  /*6a160*/  NOP ;  /* 0x0000000000007918 */ /* 0x000fd00000000000 */
[----:B------:R-:W-:Y:S04]  /*6a170*/  STL.64 [R1+0x12c0], R4 ;  /* 0x0012c00401007387 */ /* 0x000fe80000100a00 */
[----:B------:R0:W-:Y:S04]  /*6a180*/  STL.64 [R1+0x12c8], R6 ;  /* 0x0012c80601007387 */ /* 0x0001e80000100a00 */
[----:B0-----:R-:W2:Y:S04]  /*6a190*/  LDL.LU.64 R6, [R1+0x3800] ;  /* 0x0038000001067983 */ /* 0x001ea80000300a00 */
[----:B------:R-:W3:Y:S01]  /*6a1a0*/  LDL.LU R8, [R1+0x3d0] ;  /* 0x0003d00001087983 */ /* 0x000ee20000300800 */
[----:B------:R-:W-:-:S03]  /*6a1b0*/  IMAD.MOV.U32 R5, RZ, RZ, R10 ;  /* 0x000000ffff057224 */ /* 0x000fc600078e000a */
[----:B------:R-:W3:Y:S01]  /*6a1c0*/  LDL.LU R9, [R1+0x3d4] ;  /* 0x0003d40001097983 */ /* 0x000ee20000300800 */
[----:B------:R-:W-:-:S03]  /*6a1d0*/  IMAD.MOV.U32 R4, RZ, RZ, R11 ;  /* 0x000000ffff047224 */ /* 0x000fc600078e000b */
[----:B------:R-:W4:Y:S04]  /*6a1e0*/  LDL.LU R10, [R1+0x3d8] ;  /* 0x0003d800010a7983 */ /* 0x000f280000300800 */
[----:B------:R-:W4:Y:S01]  /*6a1f0*/  LDL.LU R11, [R1+0x3dc] ;  /* 0x0003dc00010b7983 */ /* 0x000f220000300800 */
[----:B------:R-:W-:Y:S02]  /*6a200*/  IMAD.MOV.U32 R22, RZ, RZ, R26 ;  /* 0x000000ffff167224 */ /* 0x000fe400078e001a */
[----:B------:R-:W-:Y:S01]  /*6a210*/  IMAD.MOV.U32 R23, RZ, RZ, R25 ;  /* 0x000000ffff177224 */ /* 0x000fe200078e0019 */
[----:B----4-:R-:W-:Y:S04]  /*6a220*/  STL.64 [R1+0x36f0], R10 ;  /* 0x0036f00a01007387 */ /* 0x010fe80000100a00 */
[----:B---3--:R0:W-:Y:S04]  /*6a230*/  STL.64 [R1+0x36e8], R8 ;  /* 0x0036e80801007387 */ /* 0x0081e80000100a00 */
[----:B------:R1:W-:Y:S04]  /*6a240*/  STL.64 [R1+0x36f8], R22 ;  /* 0x0036f81601007387 */ /* 0x0003e80000100a00 */
[----:B0-----:R-:W3:Y:S04]  /*6a250*/  LDL.LU R8, [R1+0x3e0] ;  /* 0x0003e00001087983 */ /* 0x001ee80000300800 */
[----:B------:R-:W3:Y:S04]  /*6a260*/  LDL.LU R9, [R1+0x3e4] ;  /* 0x0003e40001097983 */ /* 0x000ee80000300800 */
[----:B------:R-:W4:Y:S04]  /*6a270*/  LDL.LU R10, [R1+0x3e8] ;  /* 0x0003e800010a7983 */ /* 0x000f280000300800 */
[----:B------:R-:W4:Y:S01]  /*6a280*/  LDL.LU R11, [R1+0x3ec] ;  /* 0x0003ec00010b7983 */ /* 0x000f220000300800 */
[----:B-1----:R-:W-:-:S02]  /*6a290*/  IMAD.MOV.U32 R22, RZ, RZ, R24 ;  /* 0x000000ffff167224 */ /* 0x002fc400078e0018 */
[----:B------:R-:W-:Y:S01]  /*6a2a0*/  IMAD.MOV.U32 R23, RZ, RZ, R21 ;  /* 0x000000ffff177224 */ /* 0x000fe200078e0015 */
[----:B----4-:R-:W-:Y:S04]  /*6a2b0*/  STL.64 [R1+0x3708], R10 ;  /* 0x0037080a01007387 */ /* 0x010fe80000100a00 */
[----:B---3--:R-:W-:Y:S04]  /*6a2c0*/  STL.64 [R1+0x3700], R8 ;  /* 0x0037000801007387 */ /* 0x008fe80000100a00 */
[----:B------:R0:W-:Y:S02]  /*6a2d0*/  STL.64 [R1+0x3710], R22 ;  /* 0x0037101601007387 */ /* 0x0001e40000100a00 */
[----:B0-----:R-:W-:-:S02]  /*6a2e0*/  IMAD.MOV.U32 R22, RZ, RZ, R15 ;  /* 0x000000ffff167224 */ /* 0x001fc400078e000f */
[----:B------:R-:W-:-:S05]  /*6a2f0*/  IMAD.MOV.U32 R23, RZ, RZ, R14 ;  /* 0x000000ffff177224 */ /* 0x000fca00078e000e */
[----:B------:R0:W-:Y:S04]  /*6a300*/  STL.64 [R1+0x3728], R22 ;  /* 0x0037281601007387 */ /* 0x0001e80000100a00 */
[----:B------:R-:W3:Y:S04]  /*6a310*/  LDL.LU R8, [R1+0x3f0] ;  /* 0x0003f00001087983 */ /* 0x000ee80000300800 */
[----:B------:R-:W3:Y:S04]  /*6a320*/  LDL.LU R9, [R1+0x3f4] ;  /* 0x0003f40001097983 */ /* 0x000ee80000300800 */
[----:B------:R-:W4:Y:S04]  /*6a330*/  LDL.LU R10, [R1+0x3f8] ;  /* 0x0003f800010a7983 */ /* 0x000f280000300800 */
[----:B------:R-:W4:Y:S01]  /*6a340*/  LDL.LU R11, [R1+0x3fc] ;  /* 0x0003fc00010b7983 */ /* 0x000f220000300800 */
[----:B0-----:R-:W-:-:S02]  /*6a350*/  IMAD.MOV.U32 R22, RZ, RZ, R13 ;  /* 0x000000ffff167224 */ /* 0x001fc400078e000d */
        /* <DEDUP_REMOVED lines=22> */
[----:B------:R0:W-:Y:S04]  /*6a4c0*/  STL.64 [R1+0x3790], R14 ;  /* 0x0037900e01007387 */ /* 0x0001e80000100a00 */
[----:B0-----:R-:W2:Y:S04]  /*6a4d0*/  LDL.64 R14, [R1+0x28] ;  /* 0x00002800010e7983 */ /* 0x001ea80000100a00 */
[----:B--2---:R0:W-:Y:S04]  /*6a4e0*/  STL.64 [R1+0x37a8], R14 ;  /* 0x0037a80e01007387 */ /* 0x0041e80000100a00 */
[----:B0-----:R-:W2:Y:S04]  /*6a4f0*/  LDL.64 R14, [R1+0x38] ;  /* 0x00003800010e7983 */ /* 0x001ea80000100a00 */
[----:B--2---:R-:W-:Y:S04]  /*6a500*/  STL.64 [R1+0x37c0], R14 ;  /* 0x0037c00e01007387 */ /* 0x004fe80000100a00 */
[----:B------:R-:W2:Y:S04]  /*6a510*/  LDL.64 R22, [R1+0xe8] ;  /* 0x0000e80001167983 */ /* 0x000ea80000100a00 */
[----:B--2---:R0:W-:Y:S04]  /*6a520*/  STL.64 [R1+0x3788], R22 ;  /* 0x0037881601007387 */ /* 0x0041e80000100a00 */
        /* <DEDUP_REMOVED lines=8> */
[----:B--2---:R-:W-:Y:S04]  /*6a5b0*/  STL.64 [R1+0x37f0], R26 ;  /* 0x0037f01a01007387 */ /* 0x004fe80000100a00 */
[----:B----4-:R-:W-:Y:S04]  /*6a5c0*/  STL.64 [R1+0x37e8], R24 ;  /* 0x0037e81801007387 */ /* 0x010fe80000100a00 */
[----:B------:R-:W2:Y:S04]  /*6a5d0*/  LDL.64 R14, [R1+0x48] ;  /* 0x00004800010e7983 */ /* 0x000ea80000100a00 */
[----:B--2---:R0:W-:Y:S04]  /*6a5e0*/  STL.64 [R1+0x37d8], R14 ;  /* 0x0037d80e01007387 */ /* 0x0041e80000100a00 */
[----:B0-----:R-:W2:Y:S04]  /*6a5f0*/  LDL.64 R14, [R1+0x58] ;  /* 0x00005800010e7983 */ /* 0x001ea80000100a00 */
[----:B--2---:R0:W-:Y:S04]  /*6a600*/  STL.64 [R1+0x37f8], R14 ;  /* 0x0037f80e01007387 */ /* 0x0041e80000100a00 */
        /* <DEDUP_REMOVED lines=37> */
[----:B------:R-:W-:Y:S04]  /*6a860*/  STL [R1+0x36cc], R4 ;  /* 0x0036cc0401007387 */ /* 0x000fe80000100800 */
[----:B------:R-:W-:Y:S04]  /*6a870*/  STL [R1+0x36c8], R5 ;  /* 0x0036c80501007387 */ /* 0x000fe80000100800 */
        /* <DEDUP_REMOVED lines=39> */
[----:B------:R-:W4:-:S15]  /*6aaf0*/  LDL.LU.64 R22, [R1+0x3788] ;  /* 0x0037880001167983 */ /* 0x000f1e0000300a00 */
[----:B------:R-:W-:-:S06]  /*6ab00*/  NOP ;  /* 0x0000000000007918 */ /* 0x000fcc0000000000 */
        /* <DEDUP_REMOVED lines=13> */
[----:B------:R-:W2:Y:S01]  /*6abe0*/  LDL.LU.64 R12, [R1+0x3758] ;  /* 0x00375800010c7983 */ /* 0x000ea20000300a00 */
[----:B----4-:R-:W-:-:S02]  /*6abf0*/  IMAD.MOV.U32 R28, RZ, RZ, R22 ;  /* 0x000000ffff1c7224 */ /* 0x010fc400078e0016 */
[----:B------:R-:W-:-:S13]  /*6ac00*/  IMAD.MOV.U32 R3, RZ, RZ, R23 ;  /* 0x000000ffff037224 */ /* 0x000fda00078e0017 */
[----:B------:R0:W-:Y:S04]  /*6ac10*/  STL.64 [R1+0x340], R16 ;  /* 0x0003401001007387 */ /* 0x0001e80000100a00 */
[----:B------:R1:W-:Y:S04]  /*6ac20*/  STL.64 [R1+0x348], R18 ;  /* 0x0003481201007387 */ /* 0x0003e80000100a00 */
[----:B0-----:R-:W3:Y:S04]  /*6ac30*/  LDL.LU R16, [R1+0x3c0] ;  /* 0x0003c00001107983 */ /* 0x001ee80000300800 */
[----:B------:R-:W3:Y:S04]  /*6ac40*/  LDL.LU R17, [R1+0x3c4] ;  /* 0x0003c40001117983 */ /* 0x000ee80000300800 */
[----:B-1----:R-:W3:Y:S04]  /*6ac50*/  LDL.LU R18, [R1+0x3c8] ;  /* 0x0003c80001127983 */ /* 0x002ee80000300800 */
[----:B------:R-:W3:Y:S04]  /*6ac60*/  LDL.LU R19, [R1+0x3cc] ;  /* 0x0003cc0001137983 */ /* 0x000ee80000300800 */
[----:B------:R-:W-:Y:S01]  /*6ac70*/  STL.64 [R1+0x3620], R6 ;  /* 0x0036200601007387 */ /* 0x000fe20000100a00 */
[----:B--2---:R-:W-:-:S15]  /*6ac80*/  HMMA.16816.F32 R8, R12, R22, R8 ;  /* 0x000000160c08723c */ /* 0x004fde0000001808 */
[----:B------:R-:W-:-:S08]  /*6ac90*/  NOP ;  /* 0x0000000000007918 */ /* 0x000fd00000000000 */
        /* <DEDUP_REMOVED lines=36> */
[----:B------:R-:W-:Y:S04]  /*6aee0*/  STL.64 [R1+0x1620], R20 ;  /* 0x0016201401007387 */ /* 0x000fe80000100a00 */
[----:B------:R0:W-:Y:S04]  /*6aef0*/  STL.64 [R1+0x1628], R22 ;  /* 0x0016281601007387 */ /* 0x0001e80000100a00 */
[----:B0-----:R-:W2:Y:S01]  /*6af00*/  LDL.LU R23, [R1+0x36d4] ;  /* 0x0036d40001177983 */ /* 0x001ea20000300800 */
[----:B---3--:R-:W-:Y:S03]  /*6af10*/  HMMA.16816.F32 R8, R12, R10, R16 ;  /* 0x0000000a0c08723c */ /* 0x008fe60000001810 */
[----:B--2---:R-:W-:-:S15]  /*6af20*/  STL [R1+0x35f0], R23 ;  /* 0x0035f01701007387 */ /* 0x004fde0000100800 */
[----:B------:R-:W-:-:S05]  /*6af30*/  NOP ;  /* 0x0000000000007918 */ /* 0x000fca0000000000 */
[----:B------:R-:W-:Y:S04]  /*6af40*/  STL.64 [R1+0x1210], R8 ;  /* 0x0012100801007387 */ /* 0x000fe80000100a00 */
[----:B------:R-:W-:Y:S04]  /*6af50*/  STL.64 [R1+0x1218], R10 ;  /* 0x0012180a01007387 */ /* 0x000fe80000100a00 */
[----:B------:R-:W2:Y:S04]  /*6af60*/  LDL.LU R20, [R1+0x360] ;  /* 0x0003600001147983 */ /* 0x000ea80000300800 */
[----:B------:R-:W2:Y:S04]  /*6af70*/  LDL.LU R21, [R1+0x364] ;  /* 0x0003640001157983 */ /* 0x000ea80000300800 */
[----:B------:R0:W1:Y:S04]  /*6af80*/  LDSM.16.MT88.4 R16, [R23+UR4+0xc280] ;  /* 0x00c280041710783b */ /* 0x0000680008004200 */
[----:B------:R-:W3:Y:S04]  /*6af90*/  LDL.LU R22, [R1+0x368] ;  /* 0x0003680001167983 */ /* 0x000ee80000300800 */
[----:B0-----:R-:W3:Y:S04]  /*6afa0*/  LDL.LU R23, [R1+0x36c] ;  /* 0x00036c0001177983 */ /* 0x001ee80000300800 */
        /* <DEDUP_REMOVED lines=10> */
[----:B----4-:R0:W-:Y:S04]  /*6b050*/  STL.64 [R1+0x3648], R10 ;  /* 0x0036480a01007387 */ /* 0x0101e80000100a00 */
[----:B--2---:R2:W-:Y:S01]  /*6b060*/  STL.64 [R1+0x3640], R8 ;  /* 0x0036400801007387 */ /* 0x0045e20000100a00 */
[----:B0-----:R-:W-:-:S02]  /*6b070*/  IMAD.MOV.U32 R10, RZ, RZ, R25 ;  /* 0x000000ffff0a7224 */ /* 0x001fc400078e0019 */
[----:B------:R-:W-:Y:S01]  /*6b080*/  IMAD.MOV.U32 R11, RZ, RZ, R4 ;  /* 0x000000ffff0b7224 */ /* 0x000fe200078e0004 */
[----:B------:R-:W4:Y:S04]  /*6b090*/  LDL.LU R25, [R1+0x36d0] ;  /* 0x0036d00001197983 */ /* 0x000f280000300800 */
[----:B------:R-:W3:Y:S04]  /*6b0a0*/  LDL.LU R4, [R1+0x36cc] ;  /* 0x0036cc0001047983 */ /* 0x000ee80000300800 */
[----:B------:R0:W-:Y:S04]  /*6b0b0*/  STL.64 [R1+0x3658], R10 ;  /* 0x0036580a01007387 */ /* 0x0001e80000100a00 */
[----:B--2---:R-:W2:Y:S04]  /*6b0c0*/  LDL.LU R8, [R1+0xb50] ;  /* 0x000b500001087983 */ /* 0x004ea80000300800 */
[----:B------:R-:W2:Y:S04]  /*6b0d0*/  LDL.LU R9, [R1+0xb54] ;  /* 0x000b540001097983 */ /* 0x000ea80000300800 */
[----:B0-----:R-:W4:Y:S04]  /*6b0e0*/  LDL.LU R10, [R1+0xb58] ;  /* 0x000b5800010a7983 */ /* 0x001f280000300800 */
[----:B------:R-:W4:Y:S04]  /*6b0f0*/  LDL.LU R11, [R1+0xb5c] ;  /* 0x000b5c00010b7983 */ /* 0x000f280000300800 */
[----:B----4-:R0:W-:Y:S04]  /*6b100*/  STL.64 [R1+0x3668], R10 ;  /* 0x0036680a01007387 */ /* 0x0101e80000100a00 */
        /* <DEDUP_REMOVED lines=8> */
[----:B0-----:R-:W4:Y:S04]  /*6b190*/  LDL.64 R10, [R1+0x68] ;  /* 0x00006800010a7983 */ /* 0x001f280000100a00 */
[----:B----4-:R-:W-:Y:S04]  /*6b1a0*/  STL.64 [R1+0x36b0], R10 ;  /* 0x0036b00a01007387 */ /* 0x010fe80000100a00 */
[----:B------:R-:W4:Y:S04]  /*6b1b0*/  LDL.64 R26, [R1+0x18] ;  /* 0x00001800011a7983 */ /* 0x000f280000100a00 */
[----:B----4-:R0:W-:Y:S04]  /*6b1c0*/  STL.64 [R1+0x3650], R26 ;  /* 0x0036501a01007387 */ /* 0x0101e80000100a00 */
        /* <DEDUP_REMOVED lines=22> */
[----:B--2---:R-:W-:-:S02]  /*6b330*/  IMAD.MOV.U32 R10, RZ, RZ, R5 ;  /* 0x000000ffff0a7224 */ /* 0x004fc400078e0005 */
[----:B------:R-:W-:Y:S01]  /*6b340*/  IMAD.MOV.U32 R11, RZ, RZ, R4 ;  /* 0x000000ffff0b7224 */ /* 0x000fe200078e0004 */
[----:B----4-:R-:W-:Y:S04]  /*6b350*/  STL.64 [R1+0x36c0], R26 ;  /* 0x0036c01a01007387 */ /* 0x010fe80000100a00 */
[----:B---3--:R0:W-:Y:S04]  /*6b360*/  STL.64 [R1+0x36b8], R24 ;  /* 0x0036b81801007387 */ /* 0x0081e80000100a00 */
        /* <DEDUP_REMOVED lines=9> */
[----:B------:R-:W-:Y:S04]  /*6b400*/  STL.64 [R1+0x35f8], R20 ;  /* 0x0035f81401007387 */ /* 0x000fe80000100a00 */
[----:B-1----:R-:W-:Y:S04]  /*6b410*/  STL.64 [R1+0x34f8], R18 ;  /* 0x0034f81201007387 */ /* 0x002fe80000100a00 */
[----:B------:R-:W-:Y:S01]  /*6b420*/  STL.64 [R1+0x34f0], R16 ;  /* 0x0034f01001007387 */ /* 0x000fe20000100a00 */
[----:B--2---:R-:W-:Y:S03]  /*6b430*/  HMMA.16816.F32 R8, R12, R10, R24 ;  /* 0x0000000a0c08723c */ /* 0x004fe60000001818 */
[----:B------:R-:W2:Y:S04]  /*6b440*/  LDL.LU.64 R26, [R1+0x36c0] ;  /* 0x0036c000011a7983 */ /* 0x000ea80000300a00 */
[----:B------:R-:W2:-:S15]  /*6b450*/  LDL.LU.64 R24, [R1+0x36b8] ;  /* 0x0036b80001187983 */ /* 0x000e9e0000300a00 */
[----:B------:R-:W-:-:S01]  /*6b460*/  NOP ;  /* 0x0000000000007918 */ /* 0x000fc20000000000 */
        /* <DEDUP_REMOVED lines=27> */
[----:B------:R-:W4:Y:S01]  /*6b620*/  LDL.LU.64 R8, [R1+0x3660] ;  /* 0x0036600001087983 */ /* 0x000f220000300a00 */
[----:B------:R-:W-:-:S02]  /*6b630*/  IMAD.MOV.U32 R18, RZ, RZ, R2 ;  /* 0x000000ffff127224 */ /* 0x000fc400078e0002 */
[----:B------:R-:W-:-:S07]  /*6b640*/  IMAD.MOV.U32 R19, RZ, RZ, R0 ;  /* 0x000000ffff137224 */ /* 0x000fce00078e0000 */
[----:B----4-:R-:W-:Y:S01]  /*6b650*/  HMMA.16816.F32 R16, R12, R18, R8 ;  /* 0x000000120c10723c */ /* 0x010fe20000001808 */
[----:B------:R-:W2:-:S15]  /*6b660*/  LDL.LU.64 R10, [R1+0x3658] ;  /* 0x00365800010a7983 */ /* 0x000e9e0000300a00 */
[----:B------:R-:W-:-:S07]  /*6b670*/  NOP ;  /* 0x0000000000007918 */ /* 0x000fce0000000000 */
[----:B------:R-:W-:Y:S04]  /*6b680*/  STL.64 [R1+0x11c0], R16 ;  /* 0x0011c01001007387 */ /* 0x000fe80000100a00 */
[----:B------:R0:W-:Y:S04]  /*6b690*/  STL.64 [R1+0x11c8], R18 ;  /* 0x0011c81201007387 */ /* 0x0001e80000100a00 */
[----:B0-----:R-:W4:Y:S04]  /*6b6a0*/  LDL.64 R18, [R1+0xa8] ;  /* 0x0000a80001127983 */ /* 0x001f280000100a00 */
[----:B----4-:R0:W-:Y:S04]  /*6b6b0*/  STL.64 [R1+0x35d0], R18 ;  /* 0x0035d01201007387 */ /* 0x0101e80000100a00 */
[----:B------:R-:W4:Y:S04]  /*6b6c0*/  LDL.LU R16, [R1+0xa30] ;  /* 0x000a300001107983 */ /* 0x000f280000300800 */
[----:B------:R-:W4:Y:S04]  /*6b6d0*/  LDL.LU R17, [R1+0xa34] ;  /* 0x000a340001117983 */ /* 0x000f280000300800 */
[----:B0-----:R-:W3:Y:S04]  /*6b6e0*/  LDL.LU R18, [R1+0xa38] ;  /* 0x000a380001127983 */ /* 0x001ee80000300800 */
[----:B------:R-:W3:Y:S01]  /*6b6f0*/  LDL.LU R19, [R1+0xa3c] ;  /* 0x000a3c0001137983 */ /* 0x000ee20000300800 */
[C---:B--2---:R-:W-:Y:S03]  /*6b700*/  HMMA.16816.F32 R8, R12.reuse, R10, R24 ;  /* 0x0000000a0c08723c */ /* 0x044fe60000001818 */
[----:B---3--:R0:W-:Y:S04]  /*6b710*/  STL.64 [R1+0x35e0], R18 ;  /* 0x0035e01201007387 */ /* 0x0081e80000100a00 */
[----:B----4-:R1:W-:Y:S04]  /*6b720*/  STL.64 [R1+0x35d8], R16 ;  /* 0x0035d81001007387 */ /* 0x0103e80000100a00 */
[----:B0-----:R-:W2:Y:S04]  /*6b730*/  LDL.64 R18, [R1+0xc8] ;  /* 0x0000c80001127983 */ /* 0x001ea80000100a00 */
[----:B--2---:R0:W-:Y:S04]  /*6b740*/  STL.64 [R1+0x3608], R18 ;  /* 0x0036081201007387 */ /* 0x0041e80000100a00 */
[----:B-1----:R-:W2:Y:S04]  /*6b750*/  LDL.LU R16, [R1+0x370] ;  /* 0x0003700001107983 */ /* 0x002ea80000300800 */
[----:B------:R-:W2:Y:S04]  /*6b760*/  LDL.LU R17, [R1+0x374] ;  /* 0x0003740001117983 */ /* 0x000ea80000300800 */
[----:B0-----:R-:W2:Y:S04]  /*6b770*/  LDL.LU R18, [R1+0x378] ;  /* 0x0003780001127983 */ /* 0x001ea80000300800 */
[----:B------:R-:W2:Y:S04]  /*6b780*/  LDL.LU R19, [R1+0x37c] ;  /* 0x00037c0001137983 */ /* 0x000ea80000300800 */
[----:B------:R-:W3:Y:S04]  /*6b790*/  LDL.LU.64 R26, [R1+0x3650] ;  /* 0x00365000011a7983 */ /* 0x000ee80000300a00 */
[----:B------:R-:W-:Y:S04]  /*6b7a0*/  STL.64 [R1+0x11b0], R8 ;  /* 0x0011b00801007387 */ /* 0x000fe80000100a00 */
[----:B------:R0:W-:Y:S04]  /*6b7b0*/  STL.64 [R1+0x11b8], R10 ;  /* 0x0011b80a01007387 */ /* 0x0001e80000100a00 */
[----:B0-----:R-:W3:Y:S04]  /*6b7c0*/  LDL.LU.64 R10, [R1+0x3648] ;  /* 0x00364800010a7983 */ /* 0x001ee80000300a00 */
        /* <DEDUP_REMOVED lines=8> */
[----:B------:R-:W4:Y:S02]  /*6b850*/  LDL.LU.64 R26, [R1+0x3628] ;  /* 0x00362800011a7983 */ /* 0x000f240000300a00 */
[----:B----4-:R-:W-:-:S15]  /*6b860*/  HMMA.16816.F32 R4, R12, R26, R4 ;  /* 0x0000001a0c04723c */ /* 0x010fde0000001804 */
[----:B------:R-:W-:-:S08]  /*6b870*/  NOP ;  /* 0x0000000000007918 */ /* 0x000fd00000000000 */
[----:B------:R-:W-:Y:S04]  /*6b880*/  STL.64 [R1+0x1190], R4 ;  /* 0x0011900401007387 */ /* 0x000fe80000100a00 */
        /* <DEDUP_REMOVED lines=8> */
[----:B0-----:R-:W3:Y:S04]  /*6b910*/  LDL.64 R14, [R1+0xd8] ;  /* 0x0000d800010e7983 */ /* 0x001ee80000100a00 */
[----:B------:R0:W-:Y:S04]  /*6b920*/  STL.64 [R1+0x35e8], R6 ;  /* 0x0035e80601007387 */ /* 0x0001e80000100a00 */
[----:B------:R-:W4:Y:S04]  /*6b930*/  LDL.LU R4, [R1+0xa40] ;  /* 0x000a400001047983 */ /* 0x000f280000300800 */
[----:B------:R-:W4:Y:S04]  /*6b940*/  LDL.LU R5, [R1+0xa44] ;  /* 0x000a440001057983 */ /* 0x000f280000300800 */
[----:B0-----:R-:W4:Y:S04]  /*6b950*/  LDL.LU R6, [R1+0xa48] ;  /* 0x000a480001067983 */ /* 0x001f280000300800 */
[----:B------:R-:W4:Y:S01]  /*6b960*/  LDL.LU R7, [R1+0xa4c] ;  /* 0x000a4c0001077983 */ /* 0x000f220000300800 */
[----:B--2---:R-:W-:Y:S03]  /*6b970*/  HMMA.16816.F32 R20, R8, R22, R16 ;  /* 0x000000160814723c */ /* 0x004fe60000001810 */
[----:B------:R-:W4:-:S15]  /*6b980*/  LDL.LU.64 R18, [R1+0x3608] ;  /* 0x0036080001127983 */ /* 0x000f1e0000300a00 */
[----:B------:R-:W-:-:S05]  /*6b990*/  NOP ;  /* 0x0000000000007918 */ /* 0x000fca0000000000 */
        /* <DEDUP_REMOVED lines=8> */
[----:B0-----:R-:W2:Y:S01]  /*6ba20*/  LDL.LU R23, [R1+0x35f0] ;  /* 0x0035f00001177983 */ /* 0x001ea20000300800 */
[----:B------:R-:W-:Y:S02]  /*6ba30*/  IMAD.MOV.U32 R25, RZ, RZ, R14 ;  /* 0x000000ffff197224 */ /* 0x000fe400078e000e */
[----:B------:R-:W-:Y:S01]  /*6ba40*/  IMAD.MOV.U32 R24, RZ, RZ, R15 ;  /* 0x000000ffff187224 */ /* 0x000fe200078e000f */
[----:B----4-:R-:W-:Y:S04]  /*6ba50*/  HMMA.16816.F32 R4, R8, R18, R4 ;  /* 0x000000120804723c */ /* 0x010fe80000001804 */
[----:B------:R-:W-:Y:S04]  /*6ba60*/  STL [R1+0x34d0], R24 ;  /* 0x0034d01801007387 */ /* 0x000fe80000100800 */
[----:B------:R-:W-:Y:S04]  /*6ba70*/  STL [R1+0x34cc], R25 ;  /* 0x0034cc1901007387 */ /* 0x000fe80000100800 */
[----:B--2---:R-:W0:Y:S04]  /*6ba80*/  LDSM.16.MT88.4 R12, [R23+UR4+0xc300] ;  /* 0x00c30004170c783b */ /* 0x004e280008004200 */
[----:B------:R1:W-:Y:S04]  /*6ba90*/  STL [R1+0x3530], R23 ;  /* 0x0035301701007387 */ /* 0x0003e80000100800 */
[----:B------:R-:W2:Y:S04]  /*6baa0*/  LDL.LU R20, [R1+0xa20] ;  /* 0x000a200001147983 */ /* 0x000ea80000300800 */
[----:B------:R-:W2:Y:S04]  /*6bab0*/  LDL.LU R21, [R1+0xa24] ;  /* 0x000a240001157983 */ /* 0x000ea80000300800 */
[----:B------:R-:W2:Y:S04]  /*6bac0*/  LDL.LU R22, [R1+0xa28] ;  /* 0x000a280001167983 */ /* 0x000ea80000300800 */
[----:B-1----:R-:W2:Y:S04]  /*6bad0*/  LDL.LU R23, [R1+0xa2c] ;  /* 0x000a2c0001177983 */ /* 0x002ea80000300800 */
[----:B0-----:R0:W-:Y:S04]  /*6bae0*/  STL.64 [R1+0x33c8], R14 ;  /* 0x0033c80e01007387 */ /* 0x0011e80000100a00 */
[----:B------:R1:W-:Y:S04]  /*6baf0*/  STL.64 [R1+0x33c0], R12 ;  /* 0x0033c00c01007387 */ /* 0x0003e80000100a00 */
[----:B------:R-:W-:Y:S04]  /*6bb00*/  STL.64 [R1+0x18f0], R4 ;  /* 0x0018f00401007387 */ /* 0x000fe80000100a00 */
[----:B------:R3:W-:Y:S01]  /*6bb10*/  STL.64 [R1+0x18f8], R6 ;  /* 0x0018f80601007387 */ /* 0x0007e20000100a00 */
[----:B0-----:R-:W-:-:S02]  /*6bb20*/  IMAD.MOV.U32 R14, RZ, RZ, R28 ;  /* 0x000000ffff0e7224 */ /* 0x001fc400078e001c */
[----:B-1----:R-:W-:Y:S02]  /*6bb30*/  IMAD.MOV.U32 R13, RZ, RZ, R19 ;  /* 0x000000ffff0d7224 */ /* 0x002fe400078e0013 */
[----:B------:R-:W-:Y:S01]  /*6bb40*/  IMAD.MOV.U32 R15, RZ, RZ, R3 ;  /* 0x000000ffff0f7224 */ /* 0x000fe200078e0003 */
[----:B---3--:R-:W3:Y:S01]  /*6bb50*/  LDL.LU.64 R6, [R1+0x35e8] ;  /* 0x0035e80001067983 */ /* 0x008ee20000300a00 */
[----:B------:R-:W-:-:S03]  /*6bb60*/  IMAD.MOV.U32 R28, RZ, RZ, R18 ;  /* 0x000000ffff1c7224 */ /* 0x000fc600078e0012 */
[----:B------:R-:W4:Y:S04]  /*6bb70*/  LDL.LU.64 R18, [R1+0x35e0] ;  /* 0x0035e00001127983 */ /* 0x000f280000300a00 */
[----:B------:R-:W4:Y:S04]  /*6bb80*/  LDL.LU.64 R16, [R1+0x35d8] ;  /* 0x0035d80001107983 */ /* 0x000f280000300a00 */
[----:B------:R-:W-:Y:S04]  /*6bb90*/  STL [R1+0x34d8], R13 ;  /* 0x0034d80d01007387 */ /* 0x000fe80000100800 */
[----:B------:R0:W-:Y:S04]  /*6bba0*/  STL.64 [R1+0x35b0], R14 ;  /* 0x0035b00e01007387 */ /* 0x0001e80000100a00 */
[----:B0-----:R-:W4:Y:S04]  /*6bbb0*/  LDL.64 R14, [R1+0xb8] ;  /* 0x0000b800010e7983 */ /* 0x001f280000100a00 */
        /* <DEDUP_REMOVED lines=8> */
[----:B------:R-:W-:Y:S04]  /*6bc40*/  STL [R1+0x34e0], R29 ;  /* 0x0034e01d01007387 */ /* 0x000fe80000100800 */
[----:B------:R-:W-:Y:S04]  /*6bc50*/  STL [R1+0x34dc], R25 ;  /* 0x0034dc1901007387 */ /* 0x000fe80000100800 */
[----:B------:R-:W-:Y:S01]  /*6bc60*/  STL.64 [R1+0x3590], R26 ;  /* 0x0035901a01007387 */ /* 0x000fe20000100a00 */
[----:B--2---:R-:W-:Y:S06]  /*6bc70*/  HMMA.16816.F32 R12, R8, R18, R20 ;  /* 0x00000012080c723c */ /* 0x004fec0000001814 */
[----:B------:R-:W-:-:S02]  /*6bc80*/  IMAD.MOV.U32 R5, RZ, RZ, R18 ;  /* 0x000000ffff057224 */ /* 0x000fc400078e0012 */
[----:B------:R-:W-:-:S15]  /*6bc90*/  IMAD.MOV.U32 R4, RZ, RZ, R19 ;  /* 0x000000ffff047224 */ /* 0x000fde00078e0013 */
[----:B------:R-:W-:Y:S04]  /*6bca0*/  STL.64 [R1+0x16f0], R12 ;  /* 0x0016f00c01007387 */ /* 0x000fe80000100a00 */
[----:B------:R-:W-:Y:S04]  /*6bcb0*/  STL.64 [R1+0x16f8], R14 ;  /* 0x0016f80e01007387 */ /* 0x000fe80000100a00 */
[----:B------:R-:W2:Y:S04]  /*6bcc0*/  LDL.LU R16, [R1+0x990] ;  /* 0x0009900001107983 */ /* 0x000ea80000300800 */
        /* <DEDUP_REMOVED lines=8> */
[----:B------:R-:W4:Y:S04]  /*6bd50*/  LDL.LU R19, [R1+0x115c] ;  /* 0x00115c0001137983 */ /* 0x000f280000300800 */
[----:B------:R-:W3:Y:S04]  /*6bd60*/  LDL.64 R22, [R1+0x28] ;  /* 0x0000280001167983 */ /* 0x000ee80000100a00 */
[----:B---3--:R0:W-:Y:S04]  /*6bd70*/  STL.64 [R1+0x3540], R22 ;  /* 0x0035401601007387 */ /* 0x0081e80000100a00 */
[----:B----4-:R-:W-:Y:S04]  /*6bd80*/  STL.64 [R1+0x3518], R18 ;  /* 0x0035181201007387 */ /* 0x010fe80000100a00 */
[----:B--2---:R-:W-:Y:S04]  /*6bd90*/  STL.64 [R1+0x3510], R16 ;  /* 0x0035101001007387 */ /* 0x004fe80000100a00 */
[----:B0-----:R-:W2:Y:S04]  /*6bda0*/  LDL.64 R22, [R1+0x38] ;  /* 0x0000380001167983 */ /* 0x001ea80000100a00 */
[----:B--2---:R0:W-:Y:S04]  /*6bdb0*/  STL.64 [R1+0x3558], R22 ;  /* 0x0035581601007387 */ /* 0x0041e80000100a00 */
[----:B0-----:R-:W2:Y:S01]  /*6bdc0*/  LDL.64 R22, [R1+0x48] ;  /* 0x0000480001167983 */ /* 0x001ea20000100a00 */
[----:B------:R-:W-:-:S02]  /*6bdd0*/  IMAD.MOV.U32 R18, RZ, RZ, R2 ;  /* 0x000000ffff127224 */ /* 0x000fc400078e0002 */
[----:B------:R-:W-:Y:S01]  /*6bde0*/  IMAD.MOV.U32 R19, RZ, RZ, R0 ;  /* 0x000000ffff137224 */ /* 0x000fe200078e0000 */
[----:B--2---:R0:W-:Y:S04]  /*6bdf0*/  STL.64 [R1+0x3570], R22 ;  /* 0x0035701601007387 */ /* 0x0041e80000100a00 */
[----:B0-----:R-:W2:Y:S04]  /*6be00*/  LDL.64 R22, [R1+0x58] ;  /* 0x0000580001167983 */ /* 0x001ea80000100a00 */
[----:B--2---:R-:W-:Y:S04]  /*6be10*/  STL.64 [R1+0x3588], R22 ;  /* 0x0035881601007387 */ /* 0x004fe80000100a00 */
[----:B------:R0:W-:Y:S04]  /*6be20*/  STL.64 [R1+0x3538], R18 ;  /* 0x0035381201007387 */ /* 0x0001e80000100a00 */
[----:B------:R-:W2:Y:S04]  /*6be30*/  LDL.LU R16, [R1+0x9a0] ;  /* 0x0009a00001107983 */ /* 0x000ea80000300800 */
[----:B------:R-:W2:Y:S04]  /*6be40*/  LDL.LU R17, [R1+0x9a4] ;  /* 0x0009a40001117983 */ /* 0x000ea80000300800 */
[----:B0-----:R-:W3:Y:S04]  /*6be50*/  LDL.LU R18, [R1+0x9a8] ;  /* 0x0009a80001127983 */ /* 0x001ee80000300800 */
[----:B------:R-:W3:Y:S04]  /*6be60*/  LDL.LU R19, [R1+0x9ac] ;  /* 0x0009ac0001137983 */ /* 0x000ee80000300800 */
[----:B------:R-:W4:Y:S04]  /*6be70*/  LDL.64 R26, [R1+0x78] ;  /* 0x00007800011a7983 */ /* 0x000f280000100a00 */
[----:B----4-:R0:W-:Y:S04]  /*6be80*/  STL.64 [R1+0x35a8], R26 ;  /* 0x0035a81a01007387 */ /* 0x0101e80000100a00 */
        /* <DEDUP_REMOVED lines=10> */
[----:B0-----:R-:W3:Y:S04]  /*6bf30*/  LDL.64 R26, [R1+0x88] ;  /* 0x00008800011a7983 */ /* 0x001ee80000100a00 */
[----:B-1----:R-:W4:Y:S04]  /*6bf40*/  LDL.64 R14, [R1+0x98] ;  /* 0x00009800010e7983 */ /* 0x002f280000100a00 */
[----:B---3--:R0:W-:Y:S04]  /*6bf50*/  STL.64 [R1+0x35c8], R26 ;  /* 0x0035c81a01007387 */ /* 0x0081e80000100a00 */
[----:B------:R-:W4:Y:S04]  /*6bf60*/  LDL.LU R24, [R1+0xa10] ;  /* 0x000a100001187983 */ /* 0x000f280000300800 */
[----:B------:R-:W4:Y:S04]  /*6bf70*/  LDL.LU R25, [R1+0xa14] ;  /* 0x000a140001197983 */ /* 0x000f280000300800 */
[----:B0-----:R-:W4:Y:S04]  /*6bf80*/  LDL.LU R26, [R1+0xa18] ;  /* 0x000a1800011a7983 */ /* 0x001f280000300800 */
[----:B------:R-:W4:Y:S04]  /*6bf90*/  LDL.LU R27, [R1+0xa1c] ;  /* 0x000a1c00011b7983 */ /* 0x000f280000300800 */
        /* <DEDUP_REMOVED lines=18> */
[----:B------:R-:W-:Y:S06]  /*6c0c0*/  HMMA.16816.F32 R24, R8, R14, R24 ;  /* 0x0000000e0818723c */ /* 0x000fec0000001818 */
        /* <DEDUP_REMOVED lines=10> */
[----:B------:R-:W-:Y:S04]  /*6c170*/  STL.64 [R1+0x15f0], R24 ;  /* 0x0015f01801007387 */ /* 0x000fe80000100a00 */
[----:B------:R0:W-:Y:S04]  /*6c180*/  STL.64 [R1+0x15f8], R26 ;  /* 0x0015f81a01007387 */ /* 0x0001e80000100a00 */
[----:B0-----:R-:W4:Y:S04]  /*6c190*/  LDL.LU.64 R26, [R1+0x35c8] ;  /* 0x0035c800011a7983 */ /* 0x001f280000300a00 */
[----:B------:R-:W4:Y:S04]  /*6c1a0*/  LDL.LU.64 R14, [R1+0x35c0] ;  /* 0x0035c000010e7983 */ /* 0x000f280000300a00 */
[----:B------:R-:W4:Y:S04]  /*6c1b0*/  LDL.LU.64 R12, [R1+0x35b8] ;  /* 0x0035b800010c7983 */ /* 0x000f280000300a00 */
[----:B------:R-:W-:Y:S01]  /*6c1c0*/  STL [R1+0x34ec], R2 ;  /* 0x0034ec0201007387 */ /* 0x000fe20000100800 */
        /* <DEDUP_REMOVED lines=8> */
[----:B--2---:R-:W-:-:S15]  /*6c250*/  HMMA.16816.F32 R20, R8, R26, R20 ;  /* 0x0000001a0814723c */ /* 0x004fde0000001814 */
[----:B------:R-:W-:-:S08]  /*6c260*/  NOP ;  /* 0x0000000000007918 */ /* 0x000fd00000000000 */
[----:B------:R-:W-:Y:S04]  /*6c270*/  STL.64 [R1+0x1030], R20 ;  /* 0x0010301401007387 */ /* 0x000fe80000100a00 */
[----:B------:R0:W-:Y:S04]  /*6c280*/  STL.64 [R1+0x1038], R22 ;  /* 0x0010381601007387 */ /* 0x0001e80000100a00 */
[----:B0-----:R-:W4:Y:S04]  /*6c290*/  LDL.LU.64 R22, [R1+0x35a0] ;  /* 0x0035a00001167983 */ /* 0x001f280000300a00 */
[----:B------:R-:W4:Y:S01]  /*6c2a0*/  LDL.LU.64 R20, [R1+0x3598] ;  /* 0x0035980001147983 */ /* 0x000f220000300a00 */
[----:B------:R-:W-:-:S02]  /*6c2b0*/  IMAD.MOV.U32 R28, RZ, RZ, R26 ;  /* 0x000000ffff1c7224 */ /* 0x000fc400078e001a */
[----:B------:R-:W-:Y:S02]  /*6c2c0*/  IMAD.MOV.U32 R24, RZ, RZ, R27 ;  /* 0x000000ffff187224 */ /* 0x000fe400078e001b */
[----:B------:R-:W2:Y:S01]  /*6c2d0*/  LDL.LU.64 R26, [R1+0x3590] ;  /* 0x00359000011a7983 */ /* 0x000ea20000300a00 */
        /* <DEDUP_REMOVED lines=21> */
[----:B------:R-:W3:Y:S04]  /*6c430*/  LDL.LU.64 R22, [R1+0x3558] ;  /* 0x0035580001167983 */ /* 0x000ee80000300a00 */
[----:B--2---:R-:W-:Y:S04]  /*6c440*/  STL.64 [R1+0x3528], R26 ;  /* 0x0035281a01007387 */ /* 0x004fe80000100a00 */
[----:B------:R0:W-:Y:S04]  /*6c450*/  STL.64 [R1+0x3520], R24 ;  /* 0x0035201801007387 */ /* 0x0001e80000100a00 */
[----:B0-----:R-:W2:Y:S04]  /*6c460*/  LDL.LU R24, [R1+0x1160] ;  /* 0x0011600001187983 */ /* 0x001ea80000300800 */
[----:B------:R-:W2:Y:S04]  /*6c470*/  LDL.LU R25, [R1+0x1164] ;  /* 0x0011640001197983 */ /* 0x000ea80000300800 */
[----:B------:R-:W2:Y:S04]  /*6c480*/  LDL.LU R26, [R1+0x1168] ;  /* 0x00116800011a7983 */ /* 0x000ea80000300800 */
[----:B------:R-:W2:Y:S01]  /*6c490*/  LDL.LU R27, [R1+0x116c] ;  /* 0x00116c00011b7983 */ /* 0x000ea20000300800 */
        /* <DEDUP_REMOVED lines=13> */
[----:B0-----:R-:W2:Y:S04]  /*6c570*/  LDL.LU.64 R18, [R1+0x3538] ;  /* 0x0035380001127983 */ /* 0x001ea80000300a00 */
[----:B------:R-:W3:Y:S01]  /*6c580*/  LDL.LU R23, [R1+0x3530] ;  /* 0x0035300001177983 */ /* 0x000ee20000300800 */
[----:B------:R-:W-:-:S03]  /*6c590*/  IMAD.MOV.U32 R2, RZ, RZ, R22 ;  /* 0x000000ffff027224 */ /* 0x000fc600078e0016 */
[----:B---3--:R-:W0:Y:S01]  /*6c5a0*/  LDSM.16.MT88.4 R20, [R23+UR4+0xc380] ;  /* 0x00c380041714783b */ /* 0x008e220008004200 */
[C---:B--2---:R-:W-:Y:S03]  /*6c5b0*/  HMMA.16816.F32 R16, R8.reuse, R18, R24 ;  /* 0x000000120810723c */ /* 0x044fe60000001818 */
[----:B0-----:R0:W-:Y:S04]  /*6c5c0*/  STL.64 [R1+0x3270], R22 ;  /* 0x0032701601007387 */ /* 0x0011e80000100a00 */
[----:B------:R-:W-:Y:S04]  /*6c5d0*/  STL.64 [R1+0x3268], R20 ;  /* 0x0032681401007387 */ /* 0x000fe80000100a00 */
[----:B0-----:R-:W2:Y:S04]  /*6c5e0*/  LDL R22, [R1+0xe8] ;  /* 0x0000e80001167983 */ /* 0x001ea80000100800 */
[----:B------:R-:W2:Y:S04]  /*6c5f0*/  LDL R23, [R1+0xec] ;  /* 0x0000ec0001177983 */ /* 0x000ea80000100800 */
[----:B------:R-:W3:Y:S04]  /*6c600*/  LDL.LU.64 R26, [R1+0x3528] ;  /* 0x00352800011a7983 */ /* 0x000ee80000300a00 */
[----:B------:R-:W4:Y:S04]  /*6c610*/  LDL.LU.64 R24, [R1+0x3520] ;  /* 0x0035200001187983 */ /* 0x000f280000300a00 */
        /* <DEDUP_REMOVED lines=20> */
[----:B------:R-:W2:Y:S04]  /*6c760*/  LDL.LU R11, [R1+0x8bc] ;  /* 0x0008bc00010b7983 */ /* 0x000ea80000300800 */
[----:B------:R-:W-:Y:S01]  /*6c770*/  STL.64 [R1+0x33d0], R6 ;  /* 0x0033d00601007387 */ /* 0x000fe20000100a00 */
[----:B--2---:R-:W-:Y:S07]  /*6c780*/  HMMA.16816.F32 R8, R16, R22, R8 ;  /* 0x000000161008723c */ /* 0x004fee0000001808 */
[----:B------:R-:W-:-:S02]  /*6c790*/  IMAD.MOV.U32 R22, RZ, RZ, R2 ;  /* 0x000000ffff167224 */ /* 0x000fc400078e0002 */
[----:B------:R-:W-:Y:S01]  /*6c7a0*/  IMAD.MOV.U32 R23, RZ, RZ, R4 ;  /* 0x000000ffff177224 */ /* 0x000fe200078e0004 */
[----:B------:R-:W2:-:S13]  /*6c7b0*/  LDL.LU R2, [R1+0x34ec] ;  /* 0x0034ec0001027983 */ /* 0x000e9a0000300800 */
[----:B------:R-:W-:Y:S04]  /*6c7c0*/  STL.64 [R1+0x1ae0], R8 ;  /* 0x001ae00801007387 */ /* 0x000fe80000100a00 */
[----:B------:R0:W-:Y:S04]  /*6c7d0*/  STL.64 [R1+0x1ae8], R10 ;  /* 0x001ae80a01007387 */ /* 0x0001e80000100a00 */
[----:B------:R-:W3:Y:S04]  /*6c7e0*/  LDL.LU R4, [R1+0x34e8] ;  /* 0x0034e80001047983 */ /* 0x000ee80000300800 */
[----:B------:R-:W-:Y:S01]  /*6c7f0*/  STL.64 [R1+0x33f8], R22 ;  /* 0x0033f81601007387 */ /* 0x000fe20000100a00 */
[----:B0-----:R-:W-:-:S02]  /*6c800*/  IMAD.MOV.U32 R10, RZ, RZ, R5 ;  /* 0x000000ffff0a7224 */ /* 0x001fc400078e0005 */
[----:B------:R-:W-:Y:S01]  /*6c810*/  IMAD.MOV.U32 R11, RZ, RZ, R29 ;  /* 0x000000ffff0b7224 */ /* 0x000fe200078e001d */
[----:B------:R-:W2:Y:S04]  /*6c820*/  LDL.LU R5, [R1+0x34e4] ;  /* 0x0034e40001057983 */ /* 0x000ea80000300800 */
[----:B------:R-:W2:Y:S04]  /*6c830*/  LDL.LU R29, [R1+0x34e0] ;  /* 0x0034e000011d7983 */ /* 0x000ea80000300800 */
[----:B------:R4:W-:Y:S02]  /*6c840*/  STL.64 [R1+0x3400], R10 ;  /* 0x0034000a01007387 */ /* 0x0009e40000100a00 */
[----:B----4-:R-:W-:-:S02]  /*6c850*/  IMAD.MOV.U32 R10, RZ, RZ, R25 ;  /* 0x000000ffff0a7224 */ /* 0x010fc400078e0019 */
[----:B------:R-:W-:Y:S01]  /*6c860*/  IMAD.MOV.U32 R11, RZ, RZ, R13 ;  /* 0x000000ffff0b7224 */ /* 0x000fe200078e000d */
[----:B------:R-:W4:Y:S04]  /*6c870*/  LDL.LU R25, [R1+0x34dc] ;  /* 0x0034dc0001197983 */ /* 0x000f280000300800 */
[----:B------:R-:W4:Y:S04]  /*6c880*/  LDL.LU R13, [R1+0x34d8] ;  /* 0x0034d800010d7983 */ /* 0x000f280000300800 */
[----:B------:R0:W-:Y:S04]  /*6c890*/  STL.64 [R1+0x3418], R10 ;  /* 0x0034180a01007387 */ /* 0x0001e80000100a00 */
[----:B------:R-:W4:Y:S04]  /*6c8a0*/  LDL.LU R20, [R1+0x800] ;  /* 0x0008000001147983 */ /* 0x000f280000300800 */
[----:B------:R-:W4:Y:S04]  /*6c8b0*/  LDL.LU R21, [R1+0x804] ;  /* 0x0008040001157983 */ /* 0x000f280000300800 */
[----:B------:R-:W4:Y:S04]  /*6c8c0*/  LDL.LU R22, [R1+0x808] ;  /* 0x0008080001167983 */ /* 0x000f280000300800 */
[----:B------:R-:W4:Y:S01]  /*6c8d0*/  LDL.LU R23, [R1+0x80c] ;  /* 0x00080c0001177983 */ /* 0x000f220000300800 */
[----:B0-----:R-:W-:-:S02]  /*6c8e0*/  IMAD.MOV.U32 R10, RZ, RZ, R15 ;  /* 0x000000ffff0a7224 */ /* 0x001fc400078e000f */
[----:B------:R-:W-:-:S05]  /*6c8f0*/  IMAD.MOV.U32 R11, RZ, RZ, R14 ;  /* 0x000000ffff0b7224 */ /* 0x000fca00078e000e */
[----:B------:R0:W-:Y:S04]  /*6c900*/  STL.64 [R1+0x3430], R10 ;  /* 0x0034300a01007387 */ /* 0x0001e80000100a00 */
[----:B------:R-:W4:Y:S04]  /*6c910*/  LDL.LU R8, [R1+0x830] ;  /* 0x0008300001087983 */ /* 0x000f280000300800 */
[----:B------:R-:W4:Y:S04]  /*6c920*/  LDL.LU R9, [R1+0x834] ;  /* 0x0008340001097983 */ /* 0x000f280000300800 */
[----:B0-----:R-:W4:Y:S04]  /*6c930*/  LDL.LU R10, [R1+0x838] ;  /* 0x00083800010a7983 */ /* 0x001f280000300800 */
[----:B------:R-:W4:Y:S01]  /*6c940*/  LDL.LU R11, [R1+0x83c] ;  /* 0x00083c00010b7983 */ /* 0x000f220000300800 */
[----:B------:R-:W-:-:S02]  /*6c950*/  IMAD.MOV.U32 R14, RZ, RZ, R28 ;  /* 0x000000ffff0e7224 */ /* 0x000fc400078e001c */
[----:B------:R-:W-:Y:S02]  /*6c960*/  IMAD.MOV.U32 R15, RZ, RZ, R24 ;  /* 0x000000ffff0f7224 */ /* 0x000fe400078e0018 */
[----:B---3--:R-:W-:Y:S02]  /*6c970*/  IMAD.MOV.U32 R27, RZ, RZ, R4 ;  /* 0x000000ffff1b7224 */ /* 0x008fe400078e0004 */
[----:B--2---:R-:W-:Y:S01]  /*6c980*/  IMAD.MOV.U32 R26, RZ, RZ, R5 ;  /* 0x000000ffff1a7224 */ /* 0x004fe200078e0005 */
[----:B----4-:R-:W-:Y:S04]  /*6c990*/  STL.64 [R1+0x3448], R10 ;  /* 0x0034480a01007387 */ /* 0x010fe80000100a00 */
[----:B------:R0:W-:Y:S04]  /*6c9a0*/  STL.64 [R1+0x3440], R8 ;  /* 0x0034400801007387 */ /* 0x0001e80000100a00 */
[----:B------:R-:W2:Y:S04]  /*6c9b0*/  LDL.LU R28, [R1+0x34d4] ;  /* 0x0034d400011c7983 */ /* 0x000ea80000300800 */
[----:B------:R-:W3:Y:S04]  /*6c9c0*/  LDL.LU R24, [R1+0x34d0] ;  /* 0x0034d00001187983 */ /* 0x000ee80000300800 */
[----:B------:R-:W-:Y:S04]  /*6c9d0*/  STL.64 [R1+0x3450], R14 ;  /* 0x0034500e01007387 */ /* 0x000fe80000100a00 */
[----:B0-----:R-:W4:Y:S04]  /*6c9e0*/  LDL.LU R8, [R1+0x840] ;  /* 0x0008400001087983 */ /* 0x001f280000300800 */
[----:B------:R-:W4:Y:S04]  /*6c9f0*/  LDL.LU R9, [R1+0x844] ;  /* 0x0008440001097983 */ /* 0x000f280000300800 */
[----:B------:R-:W3:Y:S04]  /*6ca00*/  LDL.LU R10, [R1+0x848] ;  /* 0x00084800010a7983 */ /* 0x000ee80000300800 */
[----:B------:R-:W3:Y:S04]  /*6ca10*/  LDL.LU R11, [R1+0x84c] ;  /* 0x00084c00010b7983 */ /* 0x000ee80000300800 */
[----:B------:R0:W-:Y:S04]  /*6ca20*/  STL.64 [R1+0x3480], R26 ;  /* 0x0034801a01007387 */ /* 0x0001e80000100a00 */
[----:B------:R-:W2:Y:S04]  /*6ca30*/  LDL.LU R4, [R1+0x870] ;  /* 0x0008700001047983 */ /* 0x000ea80000300800 */
[----:B------:R-:W2:Y:S04]  /*6ca40*/  LDL.LU R5, [R1+0x874] ;  /* 0x0008740001057983 */ /* 0x000ea80000300800 */
[----:B------:R-:W4:Y:S04]  /*6ca50*/  LDL.LU R6, [R1+0x878] ;  /* 0x0008780001067983 */ /* 0x000f280000300800 */
[----:B------:R-:W4:Y:S01]  /*6ca60*/  LDL.LU R7, [R1+0x87c] ;  /* 0x00087c0001077983 */ /* 0x000f220000300800 */
[----:B0-----:R-:W-:-:S02]  /*6ca70*/  IMAD.MOV.U32 R26, RZ, RZ, R25 ;  /* 0x000000ffff1a7224 */ /* 0x001fc400078e0019 */
[----:B------:R-:W-:Y:S01]  /*6ca80*/  IMAD.MOV.U32 R27, RZ, RZ, R29 ;  /* 0x000000ffff1b7224 */ /* 0x000fe200078e001d */
[----:B----4-:R-:W-:Y:S04]  /*6ca90*/  STL.64 [R1+0x3490], R6 ;  /* 0x0034900601007387 */ /* 0x010fe80000100a00 */
[----:B--2---:R0:W-:Y:S04]  /*6caa0*/  STL.64 [R1+0x3488], R4 ;  /* 0x0034880401007387 */ /* 0x0041e80000100a00 */
        /* <DEDUP_REMOVED lines=10> */
[----:B---3--:R0:W-:Y:S04]  /*6cb50*/  STL.64 [R1+0x34a0], R4 ;  /* 0x0034a00401007387 */ /* 0x0081e80000100a00 */
[----:B------:R-:W-:Y:S04]  /*6cb60*/  STL.64 [R1+0x34b0], R26 ;  /* 0x0034b01a01007387 */ /* 0x000fe80000100a00 */
        /* <DEDUP_REMOVED lines=14> */
[----:B------:R-:W-:Y:S04]  /*6cc50*/  STL.64 [R1+0x3468], R14 ;  /* 0x0034680e01007387 */ /* 0x000fe80000100a00 */
        /* <DEDUP_REMOVED lines=45> */
[----:B------:R-:W3:Y:S01]  /*6cf30*/  LDL.LU.64 R26, [R1+0x18] ;  /* 0x00001800011a7983 */ /* 0x000ee20000300a00 */
[----:B------:R-:W-:-:S02]  /*6cf40*/  IMAD.MOV.U32 R14, RZ, RZ, R2 ;  /* 0x000000ffff0e7224 */ /* 0x000fc400078e0002 */
[----:B------:R-:W-:Y:S01]  /*6cf50*/  IMAD.MOV.U32 R15, RZ, RZ, R0 ;  /* 0x000000ffff0f7224 */ /* 0x000fe200078e0000 */
[----:B---3--:R0:W-:-:S15]  /*6cf60*/  STL.64 [R1+0x33f0], R26 ;  /* 0x0033f01a01007387 */ /* 0x0081de0000100a00 */
[----:B------:R-:W-:-:S02]  /*6cf70*/  NOP ;  /* 0x0000000000007918 */ /* 0x000fc40000000000 */
[----:B------:R1:W-:Y:S04]  /*6cf80*/  STL.64 [R1+0x16e0], R4 ;  /* 0x0016e00401007387 */ /* 0x0003e80000100a00 */
[----:B------:R3:W-:Y:S04]  /*6cf90*/  STL.64 [R1+0x16e8], R6 ;  /* 0x0016e80601007387 */ /* 0x0007e80000100a00 */
[----:B------:R-:W4:Y:S04]  /*6cfa0*/  LDL.LU R24, [R1+0x7f0] ;  /* 0x0007f00001187983 */ /* 0x000f280000300800 */
[----:B------:R-:W4:Y:S04]  /*6cfb0*/  LDL.LU R25, [R1+0x7f4] ;  /* 0x0007f40001197983 */ /* 0x000f280000300800 */
[----:B0-----:R-:W4:Y:S04]  /*6cfc0*/  LDL.LU R26, [R1+0x7f8] ;  /* 0x0007f800011a7983 */ /* 0x001f280000300800 */
[----:B------:R-:W4:Y:S04]  /*6cfd0*/  LDL.LU R27, [R1+0x7fc] ;  /* 0x0007fc00011b7983 */ /* 0x000f280000300800 */
[----:B-1----:R-:W2:Y:S04]  /*6cfe0*/  LDL.LU R4, [R1+0x7d0] ;  /* 0x0007d00001047983 */ /* 0x002ea80000300800 */
[----:B------:R-:W2:Y:S04]  /*6cff0*/  LDL.LU R5, [R1+0x7d4] ;  /* 0x0007d40001057983 */ /* 0x000ea80000300800 */
[----:B---3--:R-:W3:Y:S04]  /*6d000*/  LDL.LU R6, [R1+0x7d8] ;  /* 0x0007d80001067983 */ /* 0x008ee80000300800 */
        /* <DEDUP_REMOVED lines=28> */
[----:B------:R-:W3:-:S15]  /*6d1d0*/  LDL.LU.64 R10, [R1+0x3430] ;  /* 0x00343000010a7983 */ /* 0x000ede0000300a00 */
[----:B------:R-:W-:-:S06]  /*6d1e0*/  NOP ;  /* 0x0000000000007918 */ /* 0x000fcc0000000000 */
[----:B------:R0:W-:Y:S04]  /*6d1f0*/  STL.64 [R1+0x6f0], R12 ;  /* 0x0006f00c01007387 */ /* 0x0001e80000100a00 */
[----:B------:R1:W-:Y:S04]  /*6d200*/  STL.64 [R1+0x6f8], R14 ;  /* 0x0006f80e01007387 */ /* 0x0003e80000100a00 */
[----:B0-----:R-:W2:Y:S04]  /*6d210*/  LDL.LU R12, [R1+0x320] ;  /* 0x00032000010c7983 */ /* 0x001ea80000300800 */
[----:B------:R-:W2:Y:S04]  /*6d220*/  LDL.LU R13, [R1+0x324] ;  /* 0x00032400010d7983 */ /* 0x000ea80000300800 */
[----:B-1----:R-:W2:Y:S04]  /*6d230*/  LDL.LU R14, [R1+0x328] ;  /* 0x00032800010e7983 */ /* 0x002ea80000300800 */
[----:B------:R-:W2:Y:S01]  /*6d240*/  LDL.LU R15, [R1+0x32c] ;  /* 0x00032c00010f7983 */ /* 0x000ea20000300800 */
        /* <DEDUP_REMOVED lines=15> */
[----:B------:R-:W4:-:S15]  /*6d340*/  LDL.LU.64 R22, [R1+0x33f8] ;  /* 0x0033f80001167983 */ /* 0x000f1e0000300a00 */
[----:B------:R-:W-:-:S06]  /*6d350*/  NOP ;  /* 0x0000000000007918 */ /* 0x000fcc0000000000 */
[----:B------:R0:W-:Y:S04]  /*6d360*/  STL.64 [R1+0x1170], R8 ;  /* 0x0011700801007387 */ /* 0x0001e80000100a00 */
[----:B------:R1:W-:Y:S04]  /*6d370*/  STL.64 [R1+0x1178], R10 ;  /* 0x0011780a01007387 */ /* 0x0003e80000100a00 */
[----:B0-----:R-:W3:Y:S04]  /*6d380*/  LDL.LU R8, [R1+0x2e0] ;  /* 0x0002e00001087983 */ /* 0x001ee80000300800 */
[----:B------:R-:W3:Y:S04]  /*6d390*/  LDL.LU R9, [R1+0x2e4] ;  /* 0x0002e40001097983 */ /* 0x000ee80000300800 */
[----:B-1----:R-:W3:Y:S04]  /*6d3a0*/  LDL.LU R10, [R1+0x2e8] ;  /* 0x0002e800010a7983 */ /* 0x002ee80000300800 */
[----:B------:R-:W3:Y:S01]  /*6d3b0*/  LDL.LU R11, [R1+0x2ec] ;  /* 0x0002ec00010b7983 */ /* 0x000ee20000300800 */
[----:B----4-:R-:W-:Y:S03]  /*6d3c0*/  HMMA.16816.F32 R20, R16, R22, R24 ;  /* 0x000000161014723c */ /* 0x010fe60000001818 */
[----:B------:R-:W2:-:S15]  /*6d3d0*/  LDL.LU.64 R26, [R1+0x33f0] ;  /* 0x0033f000011a7983 */ /* 0x000e9e0000300a00 */
[----:B------:R-:W-:-:S05]  /*6d3e0*/  NOP ;  /* 0x0000000000007918 */ /* 0x000fca0000000000 */
[----:B------:R0:W-:Y:S04]  /*6d3f0*/  STL.64 [R1+0x1160], R20 ;  /* 0x0011601401007387 */ /* 0x0001e80000100a00 */
[----:B------:R1:W-:Y:S04]  /*6d400*/  STL.64 [R1+0x1168], R22 ;  /* 0x0011681601007387 */ /* 0x0003e80000100a00 */
[----:B0-----:R-:W4:Y:S04]  /*6d410*/  LDL.LU R20, [R1+0x2b0] ;  /* 0x0002b00001147983 */ /* 0x001f280000300800 */
[----:B------:R-:W4:Y:S04]  /*6d420*/  LDL.LU R21, [R1+0x2b4] ;  /* 0x0002b40001157983 */ /* 0x000f280000300800 */
[----:B-1----:R-:W3:Y:S04]  /*6d430*/  LDL.LU R22, [R1+0x2b8] ;  /* 0x0002b80001167983 */ /* 0x002ee80000300800 */
[----:B------:R-:W3:Y:S04]  /*6d440*/  LDL.LU R23, [R1+0x2bc] ;  /* 0x0002bc0001177983 */ /* 0x000ee80000300800 */
[----:B---3--:R0:W-:Y:S04]  /*6d450*/  STL.64 [R1+0x33a0], R22 ;  /* 0x0033a01601007387 */ /* 0x0081e80000100a00 */
[----:B----4-:R-:W-:Y:S04]  /*6d460*/  STL.64 [R1+0x3398], R20 ;  /* 0x0033981401007387 */ /* 0x010fe80000100a00 */
[----:B0-----:R-:W3:Y:S01]  /*6d470*/  LDL.LU.64 R22, [R1+0xc8] ;  /* 0x0000c80001167983 */ /* 0x001ee20000300a00 */
[----:B--2---:R-:W-:Y:S03]  /*6d480*/  HMMA.16816.F32 R4, R16, R26, R4 ;  /* 0x0000001a1004723c */ /* 0x004fe60000001804 */
[----:B---3--:R0:W-:Y:S04]  /*6d490*/  STL.64 [R1+0x33b0], R22 ;  /* 0x0033b01601007387 */ /* 0x0081e80000100a00 */
[----:B0-----:R-:W2:Y:S01]  /*6d4a0*/  LDL.LU.64 R22, [R1+0xd8] ;  /* 0x0000d80001167983 */ /* 0x001ea20000300a00 */
[----:B------:R-:W-:-:S02]  /*6d4b0*/  IMAD.MOV.U32 R2, RZ, RZ, R26 ;  /* 0x000000ffff027224 */ /* 0x000fc400078e001a */
[----:B------:R-:W-:Y:S01]  /*6d4c0*/  IMAD.MOV.U32 R0, RZ, RZ, R27 ;  /* 0x000000ffff007224 */ /* 0x000fe200078e001b */
[----:B--2---:R0:W-:Y:S04]  /*6d4d0*/  STL.64 [R1+0x33b8], R22 ;  /* 0x0033b81601007387 */ /* 0x0041e80000100a00 */
[----:B0-----:R-:W2:Y:S08]  /*6d4e0*/  LDL.LU.64 R22, [R1+0xe8] ;  /* 0x0000e80001167983 */ /* 0x001eb00000300a00 */
        /* <DEDUP_REMOVED lines=9> */
[----:B0-----:R-:W3:Y:S04]  /*6d580*/  LDL.LU.64 R6, [R1+0x33d0] ;  /* 0x0033d00001067983 */ /* 0x001ee80000300a00 */
[----:B------:R0:W-:Y:S04]  /*6d590*/  STL.64 [R1+0x3318], R26 ;  /* 0x0033181a01007387 */ /* 0x0001e80000100a00 */
[----:B0-----:R-:W4:Y:S01]  /*6d5a0*/  LDL.LU.64 R26, [R1+0xa8] ;  /* 0x0000a800011a7983 */ /* 0x001f220000300a00 */
[----:B---3--:R-:W-:Y:S03]  /*6d5b0*/  HMMA.16816.F32 R16, R16, R6, R12 ;  /* 0x000000061010723c */ /* 0x008fe6000000180c */
[----:B----4-:R0:W-:Y:S04]  /*6d5c0*/  STL.64 [R1+0x33a8], R26 ;  /* 0x0033a81a01007387 */ /* 0x0101e80000100a00 */
[----:B------:R-:W3:Y:S04]  /*6d5d0*/  LDL.LU R24, [R1+0x2c0] ;  /* 0x0002c00001187983 */ /* 0x000ee80000300800 */
[----:B------:R-:W3:Y:S04]  /*6d5e0*/  LDL.LU R25, [R1+0x2c4] ;  /* 0x0002c40001197983 */ /* 0x000ee80000300800 */
[----:B0-----:R-:W3:Y:S04]  /*6d5f0*/  LDL.LU R26, [R1+0x2c8] ;  /* 0x0002c800011a7983 */ /* 0x001ee80000300800 */
[----:B------:R-:W3:Y:S04]  /*6d600*/  LDL.LU R27, [R1+0x2cc] ;  /* 0x0002cc00011b7983 */ /* 0x000ee80000300800 */
[----:B------:R-:W2:Y:S04]  /*6d610*/  LDL.LU.64 R14, [R1+0x33c8] ;  /* 0x0033c800010e7983 */ /* 0x000ea80000300a00 */
[----:B------:R-:W2:Y:S04]  /*6d620*/  LDL.LU.64 R12, [R1+0x33c0] ;  /* 0x0033c000010c7983 */ /* 0x000ea80000300a00 */
[----:B------:R0:W-:Y:S04]  /*6d630*/  STL [R1+0x32ac], R6 ;  /* 0x0032ac0601007387 */ /* 0x0001e80000100800 */
[----:B------:R1:W-:Y:S04]  /*6d640*/  STL [R1+0x32a8], R7 ;  /* 0x0032a80701007387 */ /* 0x0003e80000100800 */
[----:B------:R-:W-:Y:S04]  /*6d650*/  STL.64 [R1+0x1f0], R16 ;  /* 0x0001f01001007387 */ /* 0x000fe80000100a00 */
[----:B------:R-:W-:Y:S04]  /*6d660*/  STL.64 [R1+0x1f8], R18 ;  /* 0x0001f81201007387 */ /* 0x000fe80000100a00 */
[----:B------:R-:W4:Y:S04]  /*6d670*/  LDL.LU R4, [R1+0x2d0] ;  /* 0x0002d00001047983 */ /* 0x000f280000300800 */
[----:B------:R-:W4:Y:S04]  /*6d680*/  LDL.LU R5, [R1+0x2d4] ;  /* 0x0002d40001057983 */ /* 0x000f280000300800 */
[----:B0-----:R-:W4:Y:S04]  /*6d690*/  LDL.LU R6, [R1+0x2d8] ;  /* 0x0002d80001067983 */ /* 0x001f280000300800 */
[----:B-1----:R-:W4:Y:S01]  /*6d6a0*/  LDL.LU R7, [R1+0x2dc] ;  /* 0x0002dc0001077983 */ /* 0x002f220000300800 */
[----:B--2---:R-:W-:-:S15]  /*6d6b0*/  HMMA.16816.F32 R8, R12, R22, R8 ;  /* 0x000000160c08723c */ /* 0x004fde0000001808 */
[----:B------:R-:W-:-:S08]  /*6d6c0*/  NOP ;  /* 0x0000000000007918 */ /* 0x000fd00000000000 */
[----:B------:R0:W-:Y:S04]  /*6d6d0*/  STL.64 [R1+0x1ab0], R8 ;  /* 0x001ab00801007387 */ /* 0x0001e80000100a00 */
[----:B------:R-:W-:Y:S01]  /*6d6e0*/  STL.64 [R1+0x1ab8], R10 ;  /* 0x001ab80a01007387 */ /* 0x000fe20000100a00 */
[----:B0-----:R-:W-:Y:S02]  /*6d6f0*/  IMAD.MOV.U32 R9, RZ, RZ, R22 ;  /* 0x000000ffff097224 */ /* 0x001fe400078e0016 */
[----:B------:R-:W-:Y:S02]  /*6d700*/  IMAD.MOV.U32 R8, RZ, RZ, R23 ;  /* 0x000000ffff087224 */ /* 0x000fe400078e0017 */
[----:B------:R-:W4:Y:S04]  /*6d710*/  LDL.LU.64 R22, [R1+0x33b8] ;  /* 0x0033b80001167983 */ /* 0x000f280000300a00 */
[----:B------:R0:W-:Y:S04]  /*6d720*/  STL [R1+0x32b4], R8 ;  /* 0x0032b40801007387 */ /* 0x0001e80000100800 */
[----:B------:R1:W-:Y:S04]  /*6d730*/  STL [R1+0x32b0], R9 ;  /* 0x0032b00901007387 */ /* 0x0003e80000100800 */
[----:B0-----:R-:W2:Y:S04]  /*6d740*/  LDL.LU R8, [R1+0x2a0] ;  /* 0x0002a00001087983 */ /* 0x001ea80000300800 */
[----:B-1----:R-:W2:Y:S04]  /*6d750*/  LDL.LU R9, [R1+0x2a4] ;  /* 0x0002a40001097983 */ /* 0x002ea80000300800 */
[----:B------:R-:W2:Y:S04]  /*6d760*/  LDL.LU R10, [R1+0x2a8] ;  /* 0x0002a800010a7983 */ /* 0x000ea80000300800 */
[----:B------:R-:W2:Y:S01]  /*6d770*/  LDL.LU R11, [R1+0x2ac] ;  /* 0x0002ac00010b7983 */ /* 0x000ea20000300800 */
[----:B----4-:R-:W-:-:S15]  /*6d780*/  HMMA.16816.F32 R4, R12, R22, R4 ;  /* 0x000000160c04723c */ /* 0x010fde0000001804 */
[----:B------:R-:W-:-:S08]  /*6d790*/  NOP ;  /* 0x0000000000007918 */ /* 0x000fd00000000000 */
[----:B------:R0:W-:Y:S04]  /*6d7a0*/  STL.64 [R1+0x19b0], R4 ;  /* 0x0019b00401007387 */ /* 0x0001e80000100a00 */
[----:B------:R1:W-:Y:S01]  /*6d7b0*/  STL.64 [R1+0x19b8], R6 ;  /* 0x0019b80601007387 */ /* 0x0003e20000100a00 */
[----:B0-----:R-:W-:Y:S02]  /*6d7c0*/  IMAD.MOV.U32 R5, RZ, RZ, R22 ;  /* 0x000000ffff057224 */ /* 0x001fe400078e0016 */
[----:B------:R-:W-:Y:S02]  /*6d7d0*/  IMAD.MOV.U32 R4, RZ, RZ, R23 ;  /* 0x000000ffff047224 */ /* 0x000fe400078e0017 */
[----:B------:R-:W3:Y:S04]  /*6d7e0*/  LDL.LU.64 R22, [R1+0x33b0] ;  /* 0x0033b00001167983 */ /* 0x000ee80000300a00 */
[----:B------:R-:W-:Y:S04]  /*6d7f0*/  STL [R1+0x32bc], R4 ;  /* 0x0032bc0401007387 */ /* 0x000fe80000100800 */
[----:B------:R-:W-:Y:S04]  /*6d800*/  STL [R1+0x32b8], R5 ;  /* 0x0032b80501007387 */ /* 0x000fe80000100800 */
[----:B-1----:R-:W4:Y:S01]  /*6d810*/  LDL.LU.64 R6, [R1+0xb8] ;  /* 0x0000b80001067983 */ /* 0x002f220000300a00 */
[----:B---3--:R-:W-:Y:S06]  /*6d820*/  HMMA.16816.F32 R24, R12, R22, R24 ;  /* 0x000000160c18723c */ /* 0x008fec0000001818 */
[----:B------:R-:W-:-:S02]  /*6d830*/  IMAD.MOV.U32 R17, RZ, RZ, R22 ;  /* 0x000000ffff117224 */ /* 0x000fc400078e0016 */
[----:B------:R-:W-:-:S15]  /*6d840*/  IMAD.MOV.U32 R16, RZ, RZ, R23 ;  /* 0x000000ffff107224 */ /* 0x000fde00078e0017 */
[----:B------:R-:W-:Y:S04]  /*6d850*/  STL.64 [R1+0x18b0], R24 ;  /* 0x0018b01801007387 */ /* 0x000fe80000100a00 */
[----:B------:R0:W-:Y:S04]  /*6d860*/  STL.64 [R1+0x18b8], R26 ;  /* 0x0018b81a01007387 */ /* 0x0001e80000100a00 */
[----:B0-----:R-:W2:Y:S04]  /*6d870*/  LDL.LU.64 R26, [R1+0x33a8] ;  /* 0x0033a800011a7983 */ /* 0x001ea80000300a00 */
[----:B------:R-:W4:Y:S04]  /*6d880*/  LDL.LU.64 R22, [R1+0x33a0] ;  /* 0x0033a00001167983 */ /* 0x000f280000300a00 */
[----:B------:R-:W4:Y:S01]  /*6d890*/  LDL.LU.64 R20, [R1+0x3398] ;  /* 0x0033980001147983 */ /* 0x000f220000300a00 */
[----:B------:R-:W-:-:S02]  /*6d8a0*/  IMAD.MOV.U32 R18, RZ, RZ, R2 ;  /* 0x000000ffff127224 */ /* 0x000fc400078e0002 */
[----:B------:R-:W-:Y:S01]  /*6d8b0*/  IMAD.MOV.U32 R19, RZ, RZ, R0 ;  /* 0x000000ffff137224 */ /* 0x000fe200078e0000 */
[----:B------:R-:W-:Y:S04]  /*6d8c0*/  STL [R1+0x32d8], R16 ;  /* 0x0032d81001007387 */ /* 0x000fe80000100800 */
[----:B------:R-:W-:Y:S04]  /*6d8d0*/  STL [R1+0x32c0], R17 ;  /* 0x0032c01101007387 */ /* 0x000fe80000100800 */
[----:B------:R4:W-:Y:S02]  /*6d8e0*/  STL.64 [R1+0x3330], R18 ;  /* 0x0033301201007387 */ /* 0x0009e40000100a00 */
[----:B----4-:R-:W-:Y:S07]  /*6d8f0*/  HMMA.16816.F32 R16, R12, R6, R20 ;  /* 0x000000060c10723c */ /* 0x010fee0000001814 */
[----:B------:R-:W-:-:S02]  /*6d900*/  IMAD.MOV.U32 R21, RZ, RZ, R6 ;  /* 0x000000ffff157224 */ /* 0x000fc400078e0006 */
[----:B------:R-:W-:Y:S02]  /*6d910*/  IMAD.MOV.U32 R20, RZ, RZ, R7 ;  /* 0x000000ffff147224 */ /* 0x000fe400078e0007 */
[----:B--2---:R-:W-:Y:S06]  /*6d920*/  HMMA.16816.F32 R4, R12, R26, R8 ;  /* 0x0000001a0c04723c */ /* 0x004fec0000001808 */
[----:B------:R-:W-:Y:S02]  /*6d930*/  IMAD.MOV.U32 R23, RZ, RZ, R26 ;  /* 0x000000ffff177224 */ /* 0x000fe400078e001a */
[----:B------:R-:W-:-:S04]  /*6d940*/  IMAD.MOV.U32 R22, RZ, RZ, R27 ;  /* 0x000000ffff167224 */ /* 0x000fc800078e001b */
[----:B------:R-:W-:Y:S04]  /*6d950*/  STL.64 [R1+0x17b0], R16 ;  /* 0x0017b01001007387 */ /* 0x000fe80000100a00 */
[----:B------:R-:W-:Y:S07]  /*6d960*/  STL.64 [R1+0x17b8], R18 ;  /* 0x0017b81201007387 */ /* 0x000fee0000100a00 */
[----:B------:R-:W-:Y:S04]  /*6d970*/  STL.64 [R1+0x16b0], R4 ;  /* 0x0016b00401007387 */ /* 0x000fe80000100a00 */
[----:B------:R-:W-:Y:S04]  /*6d980*/  STL.64 [R1+0x16b8], R6 ;  /* 0x0016b80601007387 */ /* 0x000fe80000100a00 */
        /* <DEDUP_REMOVED lines=10> */
[----:B------:R-:W3:Y:S01]  /*6da30*/  LDL.LU R22, [R1+0x218] ;  /* 0x0002180001167983 */ /* 0x000ee20000300800 */
[----:B------:R-:W-:-:S03]  /*6da40*/  IMAD.MOV.U32 R23, RZ, RZ, R29 ;  /* 0x000000ffff177224 */ /* 0x000fc600078e001d */
[----:B------:R-:W4:Y:S04]  /*6da50*/  LDL.LU R29, [R1+0x3390] ;  /* 0x00339000011d7983 */ /* 0x000f280000300800 */
        /* <DEDUP_REMOVED lines=14> */
[----:B0-----:R-:W3:Y:S04]  /*6db40*/  LDL.LU.64 R6, [R1+0x98] ;  /* 0x0000980001067983 */ /* 0x001ee80000300a00 */
[----:B--2---:R0:W-:Y:S04]  /*6db50*/  STL.64 [R1+0x3370], R10 ;  /* 0x0033700a01007387 */ /* 0x0041e80000100a00 */
[----:B------:R1:W-:Y:S04]  /*6db60*/  STL.64 [R1+0x3368], R8 ;  /* 0x0033680801007387 */ /* 0x0003e80000100a00 */
[----:B0-----:R-:W2:Y:S04]  /*6db70*/  LDL.LU.64 R10, [R1+0x88] ;  /* 0x00008800010a7983 */ /* 0x001ea80000300a00 */
[----:B--2---:R0:W-:Y:S04]  /*6db80*/  STL.64 [R1+0x3388], R10 ;  /* 0x0033880a01007387 */ /* 0x0041e80000100a00 */
[----:B-1----:R-:W3:Y:S04]  /*6db90*/  LDL.LU R8, [R1+0x290] ;  /* 0x0002900001087983 */ /* 0x002ee80000300800 */
[----:B------:R-:W3:Y:S04]  /*6dba0*/  LDL.LU R9, [R1+0x294] ;  /* 0x0002940001097983 */ /* 0x000ee80000300800 */
[----:B0-----:R-:W3:Y:S04]  /*6dbb0*/  LDL.LU R10, [R1+0x298] ;  /* 0x00029800010a7983 */ /* 0x001ee80000300800 */
[----:B------:R-:W3:Y:S04]  /*6dbc0*/  LDL.LU R11, [R1+0x29c] ;  /* 0x00029c00010b7983 */ /* 0x000ee80000300800 */
[----:B------:R0:W-:Y:S04]  /*6dbd0*/  STL.64 [R1+0x3340], R18 ;  /* 0x0033401201007387 */ /* 0x0001e80000100a00 */
[----:B------:R-:W-:Y:S04]  /*6dbe0*/  STL.64 [R1+0x3338], R16 ;  /* 0x0033381001007387 */ /* 0x000fe80000100a00 */
[----:B0-----:R-:W2:Y:S04]  /*6dbf0*/  LDL.LU.64 R18, [R1+0x58] ;  /* 0x0000580001127983 */ /* 0x001ea80000300a00 */
[----:B--2---:R0:W-:Y:S04]  /*6dc00*/  STL.64 [R1+0x3350], R18 ;  /* 0x0033501201007387 */ /* 0x0041e80000100a00 */
[----:B0-----:R-:W2:Y:S04]  /*6dc10*/  LDL.LU.64 R18, [R1+0x68] ;  /* 0x0000680001127983 */ /* 0x001ea80000300a00 */
[----:B------:R-:W4:Y:S04]  /*6dc20*/  LDL.LU.64 R26, [R1+0x38] ;  /* 0x00003800011a7983 */ /* 0x000f280000300a00 */
[----:B----4-:R0:W-:Y:S04]  /*6dc30*/  STL.64 [R1+0x3328], R26 ;  /* 0x0033281a01007387 */ /* 0x0101e80000100a00 */
[----:B0-----:R-:W4:Y:S04]  /*6dc40*/  LDL.LU.64 R26, [R1+0x48] ;  /* 0x00004800011a7983 */ /* 0x001f280000300a00 */
[----:B----4-:R0:W-:Y:S04]  /*6dc50*/  STL.64 [R1+0x3348], R26 ;  /* 0x0033481a01007387 */ /* 0x0101e80000100a00 */
[----:B------:R-:W4:Y:S04]  /*6dc60*/  LDL.LU R24, [R1+0x250] ;  /* 0x0002500001187983 */ /* 0x000f280000300800 */
[----:B------:R-:W4:Y:S04]  /*6dc70*/  LDL.LU R25, [R1+0x254] ;  /* 0x0002540001197983 */ /* 0x000f280000300800 */
[----:B0-----:R-:W2:Y:S04]  /*6dc80*/  LDL.LU R26, [R1+0x258] ;  /* 0x00025800011a7983 */ /* 0x001ea80000300800 */
        /* <DEDUP_REMOVED lines=11> */
[----:B------:R-:W-:-:S02]  /*6dd40*/  IMAD.MOV.U32 R3, RZ, RZ, R6 ;  /* 0x000000ffff037224 */ /* 0x000fc400078e0006 */
[----:B------:R-:W-:Y:S01]  /*6dd50*/  IMAD.MOV.U32 R2, RZ, RZ, R7 ;  /* 0x000000ffff027224 */ /* 0x000fe200078e0007 */
[----:B---3--:R0:W-:Y:S04]  /*6dd60*/  STL.64 [R1+0x3320], R22 ;  /* 0x0033201601007387 */ /* 0x0081e80000100a00 */
[----:B-1----:R-:W3:Y:S04]  /*6dd70*/  LDL.LU R20, [R1+0x230] ;  /* 0x0002300001147983 */ /* 0x002ee80000300800 */
[----:B------:R-:W3:Y:S04]  /*6dd80*/  LDL.LU R21, [R1+0x234] ;  /* 0x0002340001157983 */ /* 0x000ee80000300800 */
[----:B0-----:R-:W3:Y:S04]  /*6dd90*/  LDL.LU R22, [R1+0x238] ;  /* 0x0002380001167983 */ /* 0x001ee80000300800 */
[----:B------:R-:W-:Y:S04]  /*6dda0*/  STL.64 [R1+0x15b0], R8 ;  /* 0x0015b00801007387 */ /* 0x000fe80000100a00 */
[----:B------:R0:W-:Y:S04]  /*6ddb0*/  STL.64 [R1+0x15b8], R10 ;  /* 0x0015b80a01007387 */ /* 0x0001e80000100a00 */
[----:B0-----:R-:W4:Y:S04]  /*6ddc0*/  LDL.LU.64 R10, [R1+0x3388] ;  /* 0x00338800010a7983 */ /* 0x001f280000300a00 */
[----:B------:R-:W4:Y:S04]  /*6ddd0*/  LDL.LU.64 R6, [R1+0x3380] ;  /* 0x0033800001067983 */ /* 0x000f280000300a00 */
[----:B------:R-:W4:Y:S04]  /*6dde0*/  LDL.LU.64 R4, [R1+0x3378] ;  /* 0x0033780001047983 */ /* 0x000f280000300a00 */
[----:B------:R-:W-:Y:S04]  /*6ddf0*/  STL [R1+0x32e0], R2 ;  /* 0x0032e00201007387 */ /* 0x000fe80000100800 */
[----:B------:R-:W-:Y:S01]  /*6de00*/  STL [R1+0x32dc], R3 ;  /* 0x0032dc0301007387 */ /* 0x000fe20000100800 */
[----:B----4-:R-:W-:Y:S06]  /*6de10*/  HMMA.16816.F32 R4, R12, R10, R4 ;  /* 0x0000000a0c04723c */ /* 0x010fec0000001804 */
[----:B------:R-:W-:-:S15]  /*6de20*/  IMAD.MOV.U32 R0, RZ, RZ, R11 ;  /* 0x000000ffff007224 */ /* 0x000fde00078e000b */
[----:B------:R-:W-:-:S02]  /*6de30*/  NOP ;  /* 0x0000000000007918 */ /* 0x000fc40000000000 */
[----:B------:R-:W-:Y:S04]  /*6de40*/  STL.64 [R1+0x1130], R4 ;  /* 0x0011300401007387 */ /* 0x000fe80000100a00 */
[----:B------:R0:W-:Y:S02]  /*6de50*/  STL.64 [R1+0x1138], R6 ;  /* 0x0011380601007387 */ /* 0x0001e40000100a00 */
[----:B0-----:R-:W-:Y:S02]  /*6de60*/  IMAD.MOV.U32 R7, RZ, RZ, R10 ;  /* 0x000000ffff077224 */ /* 0x001fe400078e000a */
[----:B------:R-:W4:Y:S04]  /*6de70*/  LDL.LU.64 R10, [R1+0x3370] ;  /* 0x00337000010a7983 */ /* 0x000f280000300a00 */
[----:B------:R-:W4:Y:S04]  /*6de80*/  LDL.LU.64 R8, [R1+0x3368] ;  /* 0x0033680001087983 */ /* 0x000f280000300a00 */
[----:B------:R0:W-:Y:S04]  /*6de90*/  STL [R1+0x32e4], R7 ;  /* 0x0032e40701007387 */ /* 0x0001e80000100800 */
[----:B0-----:R-:W4:Y:S02]  /*6dea0*/  LDL.LU.64 R6, [R1+0x78] ;  /* 0x0000780001067983 */ /* 0x001f240000300a00 */
[----:B----4-:R-:W-:-:S15]  /*6deb0*/  HMMA.16816.F32 R8, R12, R6, R8 ;  /* 0x000000060c08723c */ /* 0x010fde0000001808 */
[----:B------:R-:W-:-:S08]  /*6dec0*/  NOP ;  /* 0x0000000000007918 */ /* 0x000fd00000000000 */
[----:B------:R-:W-:Y:S04]  /*6ded0*/  STL.64 [R1+0x1120], R8 ;  /* 0x0011200801007387 */ /* 0x000fe80000100a00 */
[----:B------:R0:W-:Y:S04]  /*6dee0*/  STL.64 [R1+0x1128], R10 ;  /* 0x0011280a01007387 */ /* 0x0001e80000100a00 */
[----:B0-----:R-:W4:Y:S01]  /*6def0*/  LDL.LU.64 R10, [R1+0x1bd8] ;  /* 0x001bd800010a7983 */ /* 0x001f220000300a00 */
[----:B--2---:R-:W-:Y:S03]  /*6df00*/  HMMA.16816.F32 R24, R12, R18, R24 ;  /* 0x000000120c18723c */ /* 0x004fe60000001818 */
[----:B----4-:R0:W-:-:S15]  /*6df10*/  STL.64 [R1+0x3258], R10 ;  /* 0x0032580a01007387 */ /* 0x0101de0000100a00 */
[----:B------:R-:W-:-:S05]  /*6df20*/  NOP ;  /* 0x0000000000007918 */ /* 0x000fca0000000000 */
[----:B------:R-:W-:Y:S04]  /*6df30*/  STL.64 [R1+0x1110], R24 ;  /* 0x0011101801007387 */ /* 0x000fe80000100a00 */
[----:B------:R1:W-:Y:S01]  /*6df40*/  STL.64 [R1+0x1118], R26 ;  /* 0x0011181a01007387 */ /* 0x0003e20000100a00 */
[----:B0-----:R-:W-:Y:S02]  /*6df50*/  IMAD.MOV.U32 R11, RZ, RZ, R18 ;  /* 0x000000ffff0b7224 */ /* 0x001fe400078e0012 */
[----:B------:R-:W-:Y:S01]  /*6df60*/  IMAD.MOV.U32 R10, RZ, RZ, R19 ;  /* 0x000000ffff0a7224 */ /* 0x000fe200078e0013 */
[----:B-1----:R-:W2:Y:S04]  /*6df70*/  LDL.LU.64 R26, [R1+0x3360] ;  /* 0x00336000011a7983 */ /* 0x002ea80000300a00 */
[----:B------:R-:W2:Y:S04]  /*6df80*/  LDL.LU.64 R24, [R1+0x3358] ;  /* 0x0033580001187983 */ /* 0x000ea80000300a00 */
[----:B------:R-:W2:Y:S01]  /*6df90*/  LDL.LU.64 R18, [R1+0x3350] ;  /* 0x0033500001127983 */ /* 0x000ea20000300a00 */
[----:B------:R-:W-:-:S03]  /*6dfa0*/  IMAD.MOV.U32 R23, RZ, RZ, R29 ;  /* 0x000000ffff177224 */ /* 0x000fc600078e001d */
[----:B------:R-:W4:Y:S01]  /*6dfb0*/  LDL.LU.64 R28, [R1+0x1be0] ;  /* 0x001be000011c7983 */ /* 0x000f220000300a00 */
[----:B--2---:R-:W-:Y:S06]  /*6dfc0*/  HMMA.16816.F32 R24, R12, R18, R24 ;  /* 0x000000120c18723c */ /* 0x004fec0000001818 */
[----:B------:R-:W-:Y:S02]  /*6dfd0*/  IMAD.MOV.U32 R5, RZ, RZ, R18 ;  /* 0x000000ffff057224 */ /* 0x000fe400078e0012 */
        /* <DEDUP_REMOVED lines=9> */
[----:B0-----:R-:W4:Y:S04]  /*6e070*/  LDL.LU R8, [R1+0x220] ;  /* 0x0002200001087983 */ /* 0x001f280000300800 */
[----:B------:R-:W4:Y:S04]  /*6e080*/  LDL.LU R9, [R1+0x224] ;  /* 0x0002240001097983 */ /* 0x000f280000300800 */
[----:B------:R-:W4:Y:S04]  /*6e090*/  LDL.LU R10, [R1+0x228] ;  /* 0x00022800010a7983 */ /* 0x000f280000300800 */
[----:B------:R-:W4:Y:S01]  /*6e0a0*/  LDL.LU R11, [R1+0x22c] ;  /* 0x00022c00010b7983 */ /* 0x000f220000300800 */
[----:B--2---:R-:W-:Y:S06]  /*6e0b0*/  HMMA.16816.F32 R16, R12, R26, R16 ;  /* 0x0000001a0c10723c */ /* 0x004fec0000001810 */
[----:B------:R-:W-:-:S15]  /*6e0c0*/  IMAD.MOV.U32 R4, RZ, RZ, R27 ;  /* 0x000000ffff047224 */ /* 0x000fde00078e001b */
[----:B------:R-:W-:-:S02]  /*6e0d0*/  NOP ;  /* 0x0000000000007918 */ /* 0x000fc40000000000 */
[----:B------:R0:W-:Y:S04]  /*6e0e0*/  STL.64 [R1+0x10f0], R16 ;  /* 0x0010f01001007387 */ /* 0x0001e80000100a00 */
[----:B------:R1:W-:Y:S01]  /*6e0f0*/  STL.64 [R1+0x10f8], R18 ;  /* 0x0010f81201007387 */ /* 0x0003e20000100a00 */
[----:B0-----:R-:W-:-:S03]  /*6e100*/  IMAD.MOV.U32 R17, RZ, RZ, R26 ;  /* 0x000000ffff117224 */ /* 0x001fc600078e001a */
[----:B-1----:R-:W2:Y:S04]  /*6e110*/  LDL.LU.64 R18, [R1+0x3330] ;  /* 0x0033300001127983 */ /* 0x002ea80000300a00 */
[----:B------:R-:W3:Y:S02]  /*6e120*/  LDL.LU.64 R26, [R1+0x3328] ;  /* 0x00332800011a7983 */ /* 0x000ee40000300a00 */
[----:B---3--:R-:W-:-:S15]  /*6e130*/  HMMA.16816.F32 R20, R12, R26, R20 ;  /* 0x0000001a0c14723c */ /* 0x008fde0000001814 */
[----:B------:R-:W-:-:S08]  /*6e140*/  NOP ;  /* 0x0000000000007918 */ /* 0x000fd00000000000 */
[----:B------:R-:W-:Y:S04]  /*6e150*/  STL.64 [R1+0x10e0], R20 ;  /* 0x0010e01401007387 */ /* 0x000fe80000100a00 */
[----:B------:R0:W-:Y:S04]  /*6e160*/  STL.64 [R1+0x10e8], R22 ;  /* 0x0010e81601007387 */ /* 0x0001e80000100a00 */
[----:B0-----:R-:W4:Y:S01]  /*6e170*/  LDL.LU.64 R22, [R1+0x3320] ;  /* 0x0033200001167983 */ /* 0x001f220000300a00 */
[----:B------:R-:W-:Y:S02]  /*6e180*/  IMAD.MOV.U32 R3, RZ, RZ, R26 ;  /* 0x000000ffff037224 */ /* 0x000fe400078e001a */
[----:B------:R-:W-:-:S02]  /*6e190*/  IMAD.MOV.U32 R16, RZ, RZ, R27 ;  /* 0x000000ffff107224 */ /* 0x000fc400078e001b */
[----:B------:R-:W3:Y:S04]  /*6e1a0*/  LDL.LU.64 R26, [R1+0x3318] ;  /* 0x00331800011a7983 */ /* 0x000ee80000300a00 */
[----:B------:R-:W3:Y:S01]  /*6e1b0*/  LDL.LU.64 R24, [R1+0x1bb0] ;  /* 0x001bb00001187983 */ /* 0x000ee20000300a00 */
        /* <DEDUP_REMOVED lines=14> */
[----:B0-----:R-:W3:Y:S04]  /*6e2a0*/  LDL.LU.64 R22, [R1+0x32f0] ;  /* 0x0032f00001167983 */ /* 0x001ee80000300a00 */
[----:B------:R-:W3:Y:S04]  /*6e2b0*/  LDL.LU.64 R20, [R1+0x32e8] ;  /* 0x0032e80001147983 */ /* 0x000ee80000300a00 */
[----:B------:R0:W-:Y:S02]  /*6e2c0*/  STL.64 [R1+0x3138], R18 ;  /* 0x0031381201007387 */ /* 0x0001e40000100a00 */
[----:B0-----:R-:W-:-:S02]  /*6e2d0*/  IMAD.MOV.U32 R18, RZ, RZ, R7 ;  /* 0x000000ffff127224 */ /* 0x001fc400078e0007 */
        /* <DEDUP_REMOVED lines=11> */
[----:B---3--:R-:W-:-:S15]  /*6e390*/  HMMA.16816.F32 R20, R12, R26, R20 ;  /* 0x0000001a0c14723c */ /* 0x008fde0000001814 */
[----:B------:R-:W-:-:S08]  /*6e3a0*/  NOP ;  /* 0x0000000000007918 */ /* 0x000fd00000000000 */
[----:B------:R-:W-:Y:S04]  /*6e3b0*/  STL.64 [R1+0x1040], R20 ;  /* 0x0010401401007387 */ /* 0x000fe80000100a00 */
[----:B------:R0:W-:Y:S04]  /*6e3c0*/  STL.64 [R1+0x1048], R22 ;  /* 0x0010481601007387 */ /* 0x0001e80000100a00 */
[----:B0-----:R-:W3:Y:S04]  /*6e3d0*/  LDL.LU.64 R22, [R1+0x32d0] ;  /* 0x0032d00001167983 */ /* 0x001ee80000300a00 */
[----:B------:R-:W3:Y:S04]  /*6e3e0*/  LDL.LU.64 R20, [R1+0x32c8] ;  /* 0x0032c80001147983 */ /* 0x000ee80000300a00 */
[----:B------:R-:W3:Y:S04]  /*6e3f0*/  LDL.LU R17, [R1+0x32c0] ;  /* 0x0032c00001117983 */ /* 0x000ee80000300800 */
[----:B------:R-:W3:Y:S04]  /*6e400*/  LDL.LU R4, [R1+0x32bc] ;  /* 0x0032bc0001047983 */ /* 0x000ee80000300800 */
[----:B------:R-:W-:Y:S04]  /*6e410*/  STL.64 [R1+0x3180], R18 ;  /* 0x0031801201007387 */ /* 0x000fe80000100a00 */
[----:B------:R-:W-:Y:S04]  /*6e420*/  STL.64 [R1+0x3130], R26 ;  /* 0x0031301a01007387 */ /* 0x000fe80000100a00 */
[----:B------:R0:W-:Y:S04]  /*6e430*/  STL.64 [R1+0x3128], R24 ;  /* 0x0031281801007387 */ /* 0x0001e80000100a00 */
[----:B0-----:R-:W2:Y:S04]  /*6e440*/  LDL.LU R24, [R1+0xf0] ;  /* 0x0000f00001187983 */ /* 0x001ea80000300800 */
[----:B------:R-:W2:Y:S04]  /*6e450*/  LDL.LU R25, [R1+0xf4] ;  /* 0x0000f40001197983 */ /* 0x000ea80000300800 */
[----:B------:R-:W3:Y:S04]  /*6e460*/  LDL.LU R26, [R1+0xf8] ;  /* 0x0000f800011a7983 */ /* 0x000ee80000300800 */
[----:B------:R-:W3:Y:S01]  /*6e470*/  LDL.LU R27, [R1+0xfc] ;  /* 0x0000fc00011b7983 */ /* 0x000ee20000300800 */
[----:B------:R-:W-:-:S02]  /*6e480*/  IMAD.MOV.U32 R18, RZ, RZ, R5 ;  /* 0x000000ffff127224 */ /* 0x000fc400078e0005 */
[----:B----4-:R-:W-:Y:S01]  /*6e490*/  IMAD.MOV.U32 R19, RZ, RZ, R8 ;  /* 0x000000ffff137224 */ /* 0x010fe200078e0008 */
        /* <DEDUP_REMOVED lines=42> */
[----:B------:R-:W2:Y:S01]  /*6e740*/  LDL.LU R25, [R1+0x134] ;  /* 0x0001340001197983 */ /* 0x000ea20000300800 */
[----:B------:R-:W-:-:S02]  /*6e750*/  IMAD.MOV.U32 R18, RZ, RZ, R23 ;  /* 0x000000ffff127224 */ /* 0x000fc400078e0017 */
[----:B------:R-:W-:Y:S02]  /*6e760*/  IMAD.MOV.U32 R19, RZ, RZ, R22 ;  /* 0x000000ffff137224 */ /* 0x000fe400078e0016 */
[----:B----4-:R-:W-:Y:S02]  /*6e770*/  IMAD.MOV.U32 R26, RZ, RZ, R0 ;  /* 0x000000ffff1a7224 */ /* 0x010fe400078e0000 */
[----:B------:R-:W-:Y:S01]  /*6e780*/  IMAD.MOV.U32 R27, RZ, RZ, R3 ;  /* 0x000000ffff1b7224 */ /* 0x000fe200078e0003 */
[----:B------:R-:W3:Y:S04]  /*6e790*/  LDL.LU R0, [R1+0x3298] ;  /* 0x0032980001007983 */ /* 0x000ee80000300800 */
[----:B------:R-:W4:Y:S04]  /*6e7a0*/  LDL.LU R3, [R1+0x3294] ;  /* 0x0032940001037983 */ /* 0x000f280000300800 */
[----:B------:R-:W-:Y:S04]  /*6e7b0*/  STL.64 [R1+0x3210], R18 ;  /* 0x0032101201007387 */ /* 0x000fe80000100a00 */
[----:B------:R-:W-:Y:S04]  /*6e7c0*/  STL.64 [R1+0x31a8], R26 ;  /* 0x0031a81a01007387 */ /* 0x000fe80000100a00 */
        /* <DEDUP_REMOVED lines=18> */
[----:B------:R0:W-:Y:S02]  /*6e8f0*/  STL.64 [R1+0x3240], R18 ;  /* 0x0032401201007387 */ /* 0x0001e40000100a00 */
[----:B0-----:R-:W-:-:S02]  /*6e900*/  IMAD.MOV.U32 R18, RZ, RZ, R5 ;  /* 0x000000ffff127224 */ /* 0x001fc400078e0005 */
[----:B------:R-:W-:-:S05]  /*6e910*/  IMAD.MOV.U32 R19, RZ, RZ, R4 ;  /* 0x000000ffff137224 */ /* 0x000fca00078e0004 */
[----:B------:R-:W-:Y:S04]  /*6e920*/  STL.64 [R1+0x3260], R18 ;  /* 0x0032601201007387 */ /* 0x000fe80000100a00 */
[----:B------:R-:W-:Y:S04]  /*6e930*/  STL.64 [R1+0x31d8], R26 ;  /* 0x0031d81a01007387 */ /* 0x000fe80000100a00 */
[----:B--2---:R0:W-:Y:S04]  /*6e940*/  STL.64 [R1+0x31d0], R24 ;  /* 0x0031d01801007387 */ /* 0x0041e80000100a00 */
[----:B0-----:R-:W2:Y:S04]  /*6e950*/  LDL.LU R24, [R1+0x160] ;  /* 0x0001600001187983 */ /* 0x001ea80000300800 */
[----:B------:R-:W2:Y:S04]  /*6e960*/  LDL.LU R25, [R1+0x164] ;  /* 0x0001640001197983 */ /* 0x000ea80000300800 */
[----:B------:R-:W3:Y:S04]  /*6e970*/  LDL.LU R26, [R1+0x168] ;  /* 0x00016800011a7983 */ /* 0x000ee80000300800 */
[----:B------:R-:W3:Y:S04]  /*6e980*/  LDL.LU R27, [R1+0x16c] ;  /* 0x00016c00011b7983 */ /* 0x000ee80000300800 */
[----:B------:R-:W4:Y:S04]  /*6e990*/  LDL.LU.64 R4, [R1+0x1bc0] ;  /* 0x001bc00001047983 */ /* 0x000f280000300a00 */
        /* <DEDUP_REMOVED lines=8> */
[----:B---3--:R-:W-:Y:S04]  /*6ea20*/  STL.64 [R1+0x31f0], R26 ;  /* 0x0031f01a01007387 */ /* 0x008fe80000100a00 */
[----:B--2---:R0:W-:Y:S04]  /*6ea30*/  STL.64 [R1+0x31e8], R24 ;  /* 0x0031e81801007387 */ /* 0x0041e80000100a00 */
[----:B0-----:R-:W2:Y:S04]  /*6ea40*/  LDL.LU R24, [R1+0x170] ;  /* 0x0001700001187983 */ /* 0x001ea80000300800 */
[----:B------:R-:W2:Y:S01]  /*6ea50*/  LDL.LU R25, [R1+0x174] ;  /* 0x0001740001197983 */ /* 0x000ea20000300800 */
[----:B----4-:R-:W-:-:S02]  /*6ea60*/  IMAD.MOV.U32 R26, RZ, RZ, R0 ;  /* 0x000000ffff1a7224 */ /* 0x010fc400078e0000 */
[----:B------:R-:W-:Y:S01]  /*6ea70*/  IMAD.MOV.U32 R27, RZ, RZ, R3 ;  /* 0x000000ffff1b7224 */ /* 0x000fe200078e0003 */
[----:B------:R-:W3:Y:S04]  /*6ea80*/  LDL.LU R0, [R1+0x3288] ;  /* 0x0032880001007983 */ /* 0x000ee80000300800 */
[----:B------:R-:W4:Y:S04]  /*6ea90*/  LDL.LU R3, [R1+0x3284] ;  /* 0x0032840001037983 */ /* 0x000f280000300800 */
[----:B------:R-:W-:Y:S04]  /*6eaa0*/  STL.64 [R1+0x3208], R26 ;  /* 0x0032081a01007387 */ /* 0x000fe80000100a00 */
        /* <DEDUP_REMOVED lines=18> */
[----:B------:R-:W3:Y:S01]  /*6ebd0*/  LDL.LU R27, [R1+0x1ac] ;  /* 0x0001ac00011b7983 */ /* 0x000ee20000300800 */
[----:B------:R-:W-:Y:S03]  /*6ebe0*/  HMMA.16816.F32 R12, R12, R6, R20 ;  /* 0x000000060c0c723c */ /* 0x000fe60000001814 */
[----:B---3--:R4:W-:Y:S04]  /*6ebf0*/  STL.64 [R1+0x3250], R26 ;  /* 0x0032501a01007387 */ /* 0x0089e80000100a00 */
[----:B--2---:R0:W-:Y:S01]  /*6ec00*/  STL.64 [R1+0x3248], R24 ;  /* 0x0032481801007387 */ /* 0x0041e20000100a00 */
[----:B----4-:R-:W-:-:S03]  /*6ec10*/  IMAD.MOV.U32 R26, RZ, RZ, R0 ;  /* 0x000000ffff1a7224 */ /* 0x010fc600078e0000 */
[----:B0-----:R-:W2:Y:S04]  /*6ec20*/  LDL.LU R24, [R1+0x1b0] ;  /* 0x0001b00001187983 */ /* 0x001ea80000300800 */
[----:B------:R-:W2:Y:S04]  /*6ec30*/  LDL.LU R25, [R1+0x1b4] ;  /* 0x0001b40001197983 */ /* 0x000ea80000300800 */
[----:B------:R-:W3:Y:S04]  /*6ec40*/  LDL.LU R0, [R1+0x3278] ;  /* 0x0032780001007983 */ /* 0x000ee80000300800 */
[----:B------:R-:W4:Y:S04]  /*6ec50*/  LDL.LU.64 R22, [R1+0x3270] ;  /* 0x0032700001167983 */ /* 0x000f280000300a00 */
[----:B------:R-:W4:Y:S01]  /*6ec60*/  LDL.LU.64 R20, [R1+0x3268] ;  /* 0x0032680001147983 */ /* 0x000f220000300a00 */
[----:B------:R-:W-:-:S02]  /*6ec70*/  IMAD.MOV.U32 R10, RZ, RZ, R9 ;  /* 0x000000ffff0a7224 */ /* 0x000fc400078e0009 */
[----:B------:R-:W-:Y:S01]  /*6ec80*/  IMAD.MOV.U32 R11, RZ, RZ, R8 ;  /* 0x000000ffff0b7224 */ /* 0x000fe200078e0008 */
[----:B------:R0:W-:Y:S04]  /*6ec90*/  STL.64 [R1+0x1010], R12 ;  /* 0x0010100c01007387 */ /* 0x0001e80000100a00 */
[----:B------:R-:W-:Y:S04]  /*6eca0*/  STL.64 [R1+0x1018], R14 ;  /* 0x0010180e01007387 */ /* 0x000fe80000100a00 */
[----:B0-----:R-:W3:Y:S01]  /*6ecb0*/  LDL.LU.64 R12, [R1+0x1bd0] ;  /* 0x001bd000010c7983 */ /* 0x001ee20000300a00 */
[----:B----4-:R-:W-:Y:S03]  /*6ecc0*/  HMMA.16816.F32 R8, R20, R10, R16 ;  /* 0x0000000a1408723c */ /* 0x010fe60000001810 */
[----:B------:R-:W2:Y:S01]  /*6ecd0*/  LDL.LU.64 R18, [R1+0x3260] ;  /* 0x0032600001127983 */ /* 0x000ea20000300a00 */
[----:B------:R-:W-:-:S02]  /*6ece0*/  IMAD.MOV.U32 R27, RZ, RZ, R3 ;  /* 0x000000ffff1b7224 */ /* 0x000fc400078e0003 */
[----:B------:R-:W0:-:S15]  /*6ecf0*/  LDC R3, c[0x0][0x238] ;  /* 0x00008e00ff037b82 */ /* 0x000e1e0000000800 */
[----:B------:R-:W-:-:S02]  /*6ed00*/  NOP ;  /* 0x0000000000007918 */ /* 0x000fc40000000000 */
[----:B------:R-:W-:Y:S04]  /*6ed10*/  STL.64 [R1+0x1aa0], R8 ;  /* 0x001aa00801007387 */ /* 0x000fe80000100a00 */
[----:B------:R1:W-:Y:S04]  /*6ed20*/  STL.64 [R1+0x1aa8], R10 ;  /* 0x001aa80a01007387 */ /* 0x0003e80000100a00 */
[----:B-1----:R-:W4:Y:S01]  /*6ed30*/  LDL.LU.64 R10, [R1+0x3258] ;  /* 0x00325800010a7983 */ /* 0x002f220000300a00 */
[----:B--2---:R-:W-:Y:S03]  /*6ed40*/  HMMA.16816.F32 R16, R20, R18, R24 ;  /* 0x000000121410723c */ /* 0x004fe60000001818 */
[----:B------:R-:W2:Y:S04]  /*6ed50*/  LDL.LU.64 R26, [R1+0x3250] ;  /* 0x00325000011a7983 */ /* 0x000ea80000300a00 */
[----:B------:R-:W2:-:S15]  /*6ed60*/  LDL.LU.64 R24, [R1+0x3248] ;  /* 0x0032480001187983 */ /* 0x000e9e0000300a00 */
[----:B------:R-:W-:-:S01]  /*6ed70*/  NOP ;  /* 0x0000000000007918 */ /* 0x000fc20000000000 */
[----:B------:R-:W-:Y:S04]  /*6ed80*/  STL.64 [R1+0x19a0], R16 ;  /* 0x0019a01001007387 */ /* 0x000fe80000100a00 */
[----:B------:R1:W-:Y:S04]  /*6ed90*/  STL.64 [R1+0x19a8], R18 ;  /* 0x0019a81201007387 */ /* 0x0003e80000100a00 */
[----:B-1----:R-:W2:Y:S01]  /*6eda0*/  LDL.LU.64 R18, [R1+0x3240] ;  /* 0x0032400001127983 */ /* 0x002ea20000300a00 */
[----:B------:R-:W-:Y:S02]  /*6edb0*/  IMAD.MOV.U32 R8, RZ, RZ, R4 ;  /* 0x000000ffff087224 */ /* 0x000fe400078e0004 */
[----:B------:R-:W-:-:S02]  /*6edc0*/  IMAD.MOV.U32 R9, RZ, RZ, R5 ;  /* 0x000000ffff097224 */ /* 0x000fc400078e0005 */
[----:B------:R-:W4:Y:S01]  /*6edd0*/  LDL.LU.64 R4, [R1+0x1b38] ;  /* 0x001b380001047983 */ /* 0x000f220000300a00 */
[----:B--2---:R-:W-:Y:S03]  /*6ede0*/  HMMA.16816.F32 R16, R20, R18, R24 ;  /* 0x000000121410723c */ /* 0x004fe60000001818 */
[----:B------:R-:W2:Y:S04]  /*6edf0*/  LDL.LU.64 R26, [R1+0x3238] ;  /* 0x00323800011a7983 */ /* 0x000ea80000300a00 */
[----:B------:R-:W2:-:S15]  /*6ee00*/  LDL.LU.64 R24, [R1+0x3230] ;  /* 0x0032300001187983 */ /* 0x000e9e0000300a00 */
[----:B------:R-:W-:-:S01]  /*6ee10*/  NOP ;  /* 0x0000000000007918 */ /* 0x000fc20000000000 */
[----:B------:R-:W-:Y:S04]  /*6ee20*/  STL.64 [R1+0x1880], R16 ;  /* 0x0018801001007387 */ /* 0x000fe80000100a00 */
[----:B------:R1:W-:Y:S04]  /*6ee30*/  STL.64 [R1+0x1888], R18 ;  /* 0x0018881201007387 */ /* 0x0003e80000100a00 */
[----:B-1----:R-:W2:Y:S02]  /*6ee40*/  LDL.LU.64 R18, [R1+0x3228] ;  /* 0x0032280001127983 */ /* 0x002ea40000300a00 */
[----:B--2---:R-:W-:Y:S02]  /*6ee50*/  HMMA.16816.F32 R16, R20, R18, R24 ;  /* 0x000000121410723c */ /* 0x004fe40000001818 */
[----:B------:R-:W2:Y:S04]  /*6ee60*/  LDL.LU.64 R26, [R1+0x3220] ;  /* 0x00322000011a7983 */ /* 0x000ea80000300a00 */
[----:B------:R-:W2:-:S15]  /*6ee70*/  LDL.LU.64 R24, [R1+0x3218] ;  /* 0x0032180001187983 */ /* 0x000e9e0000300a00 */
[----:B------:R-:W-:-:S02]  /*6ee80*/  NOP ;  /* 0x0000000000007918 */ /* 0x000fc40000000000 */
        /* <DEDUP_REMOVED lines=65> */
[----:B-1----:R-:W2:Y:S01]  /*6f2a0*/  LDL.LU.64 R18, [R1+0x3138] ;  /* 0x0031380001127983 */ /* 0x002ea20000300a00 */
[----:B0-----:R-:W-:-:S04]  /*6f2b0*/  IMAD.SHL.U32 R3, R3, 0x40, RZ ;  /* 0x0000004003037824 */ /* 0x001fc800078e00ff */
[----:B------:R-:W-:-:S05]  /*6f2c0*/  IMAD.SHL.U32 R3, R3, 0x2, RZ ;  /* 0x0000000203037824 */ /* 0x000fca00078e00ff */
[----:B------:R-:W-:-:S05]  /*6f2d0*/  IADD3 R14, P0, R28, R3, RZ ;  /* 0x000000031c0e7210 */ /* 0x000fca0007f1e0ff */
[----:B---3--:R-:W-:Y:S01]  /*6f2e0*/  IMAD.X R29, R29, 0x1, R0, P0 ;  /* 0x000000011d1d7824 */ /* 0x008fe200000e0600 */
[----:B----4-:R-:W-:-:S04]  /*6f2f0*/  IADD3 R15, P0, R10, R3, RZ ;  /* 0x000000030a0f7210 */ /* 0x010fc80007f1e0ff */
[----:B------:R0:W-:Y:S04]  /*6f300*/  STL [R1+0x30f4], R29 ;  /* 0x0030f41d01007387 */ /* 0x0001e80000100800 */
[----:B------:R-:W-:Y:S04]  /*6f310*/  STL [R1], R14 ;  /* 0x0000000e01007387 */ /* 0x000fe80000100800 */
[----:B0-----:R-:W3:Y:S01]  /*6f320*/  LDL.LU.64 R28, [R1+0x1bc8] ;  /* 0x001bc800011c7983 */ /* 0x001ee20000300a00 */
[----:B--2---:R-:W-:Y:S03]  /*6f330*/  HMMA.16816.F32 R16, R20, R18, R24 ;  /* 0x000000121410723c */ /* 0x004fe60000001818 */
[----:B------:R-:W2:Y:S04]  /*6f340*/  LDL.LU.64 R26, [R1+0x3130] ;  /* 0x00313000011a7983 */ /* 0x000ea80000300a00 */
[----:B------:R-:W4:Y:S04]  /*6f350*/  LDL.LU.64 R24, [R1+0x3128] ;  /* 0x0031280001187983 */ /* 0x000f280000300a00 */
[----:B------:R0:W-:-:S12]  /*6f360*/  STL [R1+0x30f8], R15 ;  /* 0x0030f80f01007387 */ /* 0x0001d80000100800 */
[----:B------:R1:W-:Y:S04]  /*6f370*/  STL.64 [R1+0x260], R16 ;  /* 0x0002601001007387 */ /* 0x0003e80000100a00 */
[----:B------:R-:W-:Y:S04]  /*6f380*/  STL.64 [R1+0x268], R18 ;  /* 0x0002681201007387 */ /* 0x000fe80000100a00 */
[----:B0-----:R-:W3:Y:S01]  /*6f390*/  LDL.LU.64 R14, [R1+0x1bb8] ;  /* 0x001bb800010e7983 */ /* 0x001ee20000300a00 */
[----:B------:R-:W-:Y:S01]  /*6f3a0*/  IMAD.X R11, R11, 0x1, R0, P0 ;  /* 0x000000010b0b7824 */ /* 0x000fe200000e0600 */
[----:B-1----:R-:W-:-:S05]  /*6f3b0*/  IADD3 R16, P1, R12, R3, RZ ;  /* 0x000000030c107210 */ /* 0x002fca0007f3e0ff */
[----:B------:R0:W-:Y:S01]  /*6f3c0*/  STL [R1+0x30fc], R16 ;  /* 0x0030fc1001007387 */ /* 0x0001e20000100800 */
[----:B------:R-:W-:-:S03]  /*6f3d0*/  IMAD.MOV.U32 R10, RZ, RZ, R8 ;  /* 0x000000ffff0a7224 */ /* 0x000fc600078e0008 */
[----:B0-----:R-:W2:Y:S01]  /*6f3e0*/  LDL.LU R16, [R1+0x1c08] ;  /* 0x001c080001107983 */ /* 0x001ea20000300800 */
[-C--:B----4-:R-:W-:Y:S02]  /*6f3f0*/  IADD3 R18, P3, R24, R3.reuse, RZ ;  /* 0x0000000318127210 */ /* 0x090fe40007f7e0ff */
[----:B---3--:R-:W-:-:S05]  /*6f400*/  IADD3 R17, P2, R14, R3, RZ ;  /* 0x000000030e117210 */ /* 0x008fca0007f5e0ff */
[----:B------:R-:W-:Y:S04]  /*6f410*/  STL [R1+0x3100], R17 ;  /* 0x0031001101007387 */ /* 0x000fe80000100800 */
[----:B------:R-:W-:Y:S04]  /*6f420*/  STL [R1+0x3104], R18 ;  /* 0x0031041201007387 */ /* 0x000fe80000100800 */
[----:B------:R0:W-:Y:S02]  /*6f430*/  STL [R1+0x3108], R11 ;  /* 0x0031080b01007387 */ /* 0x0001e40000100800 */
[----:B0-----:R-:W-:-:S05]  /*6f440*/  IMAD.MOV.U32 R11, RZ, RZ, R9 ;  /* 0x000000ffff0b7224 */ /* 0x001fca00078e0009 */
[----:B------:R0:W-:Y:S04]  /*6f450*/  STL.64 [R1+0x3120], R10 ;  /* 0x0031200a01007387 */ /* 0x0001e80000100a00 */
[----:B------:R-:W2:Y:S04]  /*6f460*/  LDL.LU R8, [R1+0x580] ;  /* 0x0005800001087983 */ /* 0x000ea80000300800 */
[----:B------:R-:W2:Y:S04]  /*6f470*/  LDL.LU R9, [R1+0x584] ;  /* 0x0005840001097983 */ /* 0x000ea80000300800 */
[----:B0-----:R-:W2:Y:S01]  /*6f480*/  LDL.LU R10, [R1+0x588] ;  /* 0x00058800010a7983 */ /* 0x001ea20000300800 */
[----:B------:R-:W-:-:S02]  /*6f490*/  IMAD.MOV.U32 R11, RZ, RZ, R2 ;  /* 0x000000ffff0b7224 */ /* 0x000fc400078e0002 */
[----:B------:R-:W-:-:S05]  /*6f4a0*/  IMAD.X R14, R25, 0x1, R0, P3 ;  /* 0x00000001190e7824 */ /* 0x000fca00018e0600 */
[----:B--2---:R-:W-:Y:S01]  /*6f4b0*/  HMMA.16816.F32 R24, R20, R26, R8 ;  /* 0x0000001a1418723c */ /* 0x004fe20000001808 */
[----:B------:R-:W2:-:S15]  /*6f4c0*/  LDL.LU.64 R10, [R1+0x3120] ;  /* 0x00312000010a7983 */ /* 0x000e9e0000300a00 */
[----:B------:R-:W-:-:S07]  /*6f4d0*/  NOP ;  /* 0x0000000000007918 */ /* 0x000fce0000000000 */
[----:B------:R-:W-:Y:S04]  /*6f4e0*/  STL.64 [R1+0x210], R24 ;  /* 0x0002101801007387 */ /* 0x000fe80000100a00 */
[----:B------:R0:W-:Y:S04]  /*6f4f0*/  STL.64 [R1+0x218], R26 ;  /* 0x0002181a01007387 */ /* 0x0001e80000100a00 */
[----:B0-----:R-:W3:Y:S04]  /*6f500*/  LDL.LU.64 R26, [R1+0x3118] ;  /* 0x00311800011a7983 */ /* 0x001ee80000300a00 */
[----:B------:R-:W3:Y:S01]  /*6f510*/  LDL.LU.64 R24, [R1+0x3110] ;  /* 0x0031100001187983 */ /* 0x000ee20000300a00 */
[--C-:B------:R-:W-:Y:S01]  /*6f520*/  IMAD.X R12, R13, 0x1, R0.reuse, P1 ;  /* 0x000000010d0c7824 */ /* 0x100fe200008e0600 */
[----:B------:R-:W-:Y:S01]  /*6f530*/  IADD3 R19, P0, R4, R3, RZ ;  /* 0x0000000304137210 */ /* 0x000fe20007f1e0ff */
[----:B------:R-:W-:-:S02]  /*6f540*/  IMAD.X R13, R15, 0x1, R0, P2 ;  /* 0x000000010f0d7824 */ /* 0x000fc400010e0600 */
[----:B------:R-:W-:Y:S02]  /*6f550*/  VIADD R16, R16, 0x1 ;  /* 0x0000000110107836 */ /* 0x000fe40000000000 */
[----:B------:R-:W-:Y:S01]  /*6f560*/  IMAD.X R4, R5, 0x1, R0, P0 ;  /* 0x0000000105047824 */ /* 0x000fe200000e0600 */
[-C--:B--2---:R-:W-:Y:S01]  /*6f570*/  IADD3 R9, P1, R10, R3.reuse, RZ ;  /* 0x000000030a097210 */ /* 0x084fe20007f3e0ff */
[----:B------:R-:W-:Y:S01]  /*6f580*/  IMAD.MOV.U32 R8, RZ, RZ, R10 ;  /* 0x000000ffff087224 */ /* 0x000fe200078e000a */
[----:B------:R-:W-:Y:S02]  /*6f590*/  IADD3 R10, P2, R28, R3, RZ ;  /* 0x000000031c0a7210 */ /* 0x000fe40007f5e0ff */
[----:B------:R-:W0:Y:S01]  /*6f5a0*/  LDC R3, c[0x0][0x230] ;  /* 0x00008c00ff037b82 */ /* 0x000e220000000800 */
[----:B------:R1:W-:Y:S04]  /*6f5b0*/  STL [R1+0x3000], R9 ;  /* 0x0030000901007387 */ /* 0x0003e80000100800 */
[----:B------:R-:W-:Y:S04]  /*6f5c0*/  STL [R1+0x3004], R10 ;  /* 0x0030040a01007387 */ /* 0x000fe80000100800 */
[----:B------:R-:W2:Y:S01]  /*6f5d0*/  LDL.LU R15, [R1+0x283c] ;  /* 0x00283c00010f7983 */ /* 0x000ea20000300800 */
[----:B-1----:R-:W-:-:S04]  /*6f5e0*/  IMAD.MOV.U32 R9, RZ, RZ, R11 ;  /* 0x000000ffff097224 */ /* 0x002fc800078e000b */
[----:B------:R-:W-:-:S05]  /*6f5f0*/  IMAD.X R5, R9, 0x1, R0, P1 ;  /* 0x0000000109057824 */ /* 0x000fca00008e0600 */
[----:B------:R1:W-:Y:S04]  /*6f600*/  STL [R1+0x3008], R5 ;  /* 0x0030080501007387 */ /* 0x0003e80000100800 */
[----:B------:R-:W-:Y:S01]  /*6f610*/  STL [R1+0x1c08], R16 ;  /* 0x001c081001007387 */ /* 0x000fe20000100800 */
[----:B------:R-:W-:-:S03]  /*6f620*/  IMAD.X R8, R29, 0x1, R0, P2 ;  /* 0x000000011d087824 */ /* 0x000fc600010e0600 */
[----:B-1----:R-:W4:Y:S04]  /*6f630*/  LDL.LU R5, [R1+0x2868] ;  /* 0x0028680001057983 */ /* 0x002f280000300800 */
[----:B------:R-:W2:Y:S01]  /*6f640*/  LDL.LU R10, [R1+0x282c] ;  /* 0x00282c00010a7983 */ /* 0x000ea20000300800 */
[----:B---3--:R-:W-:Y:S03]  /*6f650*/  HMMA.16816.F32 R24, R20, R6, R24 ;  /* 0x000000061418723c */ /* 0x008fe60000001818 */
[----:B------:R-:W3:Y:S04]  /*6f660*/  LDL.LU R9, [R1+0x2850] ;  /* 0x0028500001097983 */ /* 0x000ee80000300800 */
[----:B------:R-:W4:Y:S04]  /*6f670*/  LDL.LU R11, [R1+0x2824] ;  /* 0x00282400010b7983 */ /* 0x000f280000300800 */
[----:B------:R-:W4:Y:S04]  /*6f680*/  LDL.LU R18, [R1+0x2848] ;  /* 0x0028480001127983 */ /* 0x000f280000300800 */
[----:B------:R-:W4:Y:S04]  /*6f690*/  LDL.LU R29, [R1+0x281c] ;  /* 0x00281c00011d7983 */ /* 0x000f280000300800 */
[----:B------:R-:W4:Y:S04]  /*6f6a0*/  LDL.LU R28, [R1+0x2840] ;  /* 0x00284000011c7983 */ /* 0x000f280000300800 */
[----:B------:R-:W4:Y:S04]  /*6f6b0*/  LDL.LU R2, [R1+0x2814] ;  /* 0x0028140001027983 */ /* 0x000f280000300800 */
[----:B------:R-:W4:Y:S04]  /*6f6c0*/  LDL.LU R17, [R1+0x2838] ;  /* 0x0028380001117983 */ /* 0x000f280000300800 */
[----:B------:R1:W-:Y:S04]  /*6f6d0*/  STL [R1+0x300c], R8 ;  /* 0x00300c0801007387 */ /* 0x0003e80000100800 */
[----:B-1----:R-:W4:Y:S04]  /*6f6e0*/  LDL.LU R8, [R1+0x2844] ;  /* 0x0028440001087983 */ /* 0x002f280000300800 */
[----:B------:R-:W2:Y:S04]  /*6f6f0*/  LDL.LU R20, [R1+0x2854] ;  /* 0x0028540001147983 */ /* 0x000ea80000300800 */
[----:B------:R-:W3:Y:S04]  /*6f700*/  LDL.LU R6, [R1+0x284c] ;  /* 0x00284c0001067983 */ /* 0x000ee80000300800 */
[----:B------:R-:W4:Y:S04]  /*6f710*/  LDL.LU R7, [R1+0x2870] ;  /* 0x0028700001077983 */ /* 0x000f280000300800 */
[----:B------:R-:W4:Y:S04]  /*6f720*/  LDL.LU R21, [R1+0x2860] ;  /* 0x0028600001157983 */ /* 0x000f280000300800 */
[----:B------:R-:W4:Y:S04]  /*6f730*/  LDL.LU R22, [R1+0x2834] ;  /* 0x0028340001167983 */ /* 0x000f280000300800 */
[----:B------:R-:W4:Y:S04]  /*6f740*/  LDL.LU R23, [R1+0x2858] ;  /* 0x0028580001177983 */ /* 0x000f280000300800 */
[----:B------:R1:W-:Y:S04]  /*6f750*/  STL [R1+0x301c], R24 ;  /* 0x00301c1801007387 */ /* 0x0003e80000100800 */
[----:B-1----:R-:W4:Y:S04]  /*6f760*/  LDL.LU R24, [R1+0x285c] ;  /* 0x00285c0001187983 */ /* 0x002f280000300800 */
[----:B------:R1:W-:Y:S04]  /*6f770*/  STL [R1+0x3018], R25 ;  /* 0x0030181901007387 */ /* 0x0003e80000100800 */
[----:B-1----:R-:W4:Y:S04]  /*6f780*/  LDL.LU R25, [R1+0x2864] ;  /* 0x0028640001197983 */ /* 0x002f280000300800 */
[----:B------:R1:W-:Y:S02]  /*6f790*/  STL [R1+0x3014], R26 ;  /* 0x0030141a01007387 */ /* 0x0003e40000100800 */
[----:B-1----:R-:W1:Y:S01]  /*6f7a0*/  LDC R26, c[0x0][0x230] ;  /* 0x00008c00ff1a7b82 */ /* 0x002e620000000800 */
[----:B0-----:R-:W-:-:S05]  /*6f7b0*/  VIADD R3, R3, 0x3f ;  /* 0x0000003f03037836 */ /* 0x001fca0000000000 */
[----:B------:R-:W-:Y:S01]  /*6f7c0*/  SHF.R.S32.HI R3, RZ, 0x1f, R3 ;  /* 0x0000001fff037819 */ /* 0x000fe20000011403 */
[----:B-1----:R-:W-:-:S05]  /*6f7d0*/  VIADD R26, R26, 0x3f ;  /* 0x0000003f1a1a7836 */ /* 0x002fca0000000000 */
[----:B------:R-:W-:Y:S02]  /*6f7e0*/  LEA.HI R3, R3, R26, RZ, 0x6 ;  /* 0x0000001a03037211 */ /* 0x000fe400078f30ff */
[----:B------:R-:W4:Y:S04]  /*6f7f0*/  LDL.LU R26, [R1+0x286c] ;  /* 0x00286c00011a7983 */ /* 0x000f280000300800 */
[----:B------:R0:W-:Y:S04]  /*6f800*/  STL [R1+0x3010], R27 ;  /* 0x0030101b01007387 */ /* 0x0001e80000100800 */
[----:B0-----:R-:W4:Y:S01]  /*6f810*/  LDL.LU R27, [R1+0x2874] ;  /* 0x00287400011b7983 */ /* 0x001f220000300800 */
[----:B------:R-:W-:-:S04]  /*6f820*/  SHF.R.S32.HI R3, RZ, 0x6, R3 ;  /* 0x00000006ff037819 */ /* 0x000fc80000011403 */
[----:B------:R-:W-:Y:S02]  /*6f830*/  ISETP.NE.U32.AND P0, PT, R16, R3, PT ;  /* 0x000000031000720c */ /* 0x000fe40003f05070 */
[----:B------:R-:W0:Y:S01]  /*6f840*/  LDC R3, c[0x0][0x238] ;  /* 0x00008e00ff037b82 */ /* 0x000e220000000800 */
[----:B------:R-:W4:Y:S01]  /*6f850*/  LDL.LU R16, [R1+0x280c] ;  /* 0x00280c0001107983 */ /* 0x000f220000300800 */
[----:B0-----:R-:W-:-:S04]  /*6f860*/  IMAD.SHL.U32 R3, R3, 0x40, RZ ;  /* 0x0000004003037824 */ /* 0x001fc800078e00ff */
[----:B------:R-:W-:-:S05]  /*6f870*/  IMAD.SHL.U32 R3, R3, 0x2, RZ ;  /* 0x0000000203037824 */ /* 0x000fca00078e00ff */
[-C--:B--2---:R-:W-:Y:S02]  /*6f880*/  IADD3 R20, P4, R20, R3.reuse, RZ ;  /* 0x0000000314147210 */ /* 0x084fe40007f9e0ff */
[-C--:B---3--:R-:W-:Y:S02]  /*6f890*/  IADD3 R6, P5, R6, R3.reuse, RZ ;  /* 0x0000000306067210 */ /* 0x088fe40007fbe0ff */
[-C--:B----4-:R-:W-:Y:S02]  /*6f8a0*/  IADD3 R24, P3, R24, R3.reuse, RZ ;  /* 0x0000000318187210 */ /* 0x090fe40007f7e0ff */
[----:B------:R-:W-:-:S03]  /*6f8b0*/  IADD3 R25, P2, R25, R3, RZ ;  /* 0x0000000319197210 */ /* 0x000fc60007f5e0ff */
[--C-:B------:R-:W-:Y:S01]  /*6f8c0*/  IMAD.X R23, R23, 0x1, R0.reuse, P3 ;  /* 0x0000000117177824 */ /* 0x100fe200018e0600 */
[-C--:B------:R-:W-:Y:S01]  /*6f8d0*/  IADD3 R10, P3, R10, R3.reuse, RZ ;  /* 0x000000030a0a7210 */ /* 0x080fe20007f7e0ff */
[--C-:B------:R-:W-:Y:S01]  /*6f8e0*/  IMAD.X R21, R21, 0x1, R0.reuse, P2 ;  /* 0x0000000115157824 */ /* 0x100fe200010e0600 */
[-C--:B------:R-:W-:Y:S01]  /*6f8f0*/  IADD3 R22, P2, R22, R3.reuse, RZ ;  /* 0x0000000316167210 */ /* 0x080fe20007f5e0ff */
[--C-:B------:R-:W-:Y:S02]  /*6f900*/  IMAD.X R9, R9, 0x1, R0.reuse, P4 ;  /* 0x0000000109097824 */ /* 0x100fe400020e0600 */
[----:B------:R-:W-:Y:S01]  /*6f910*/  IMAD.X R18, R18, 0x1, R0, P5 ;  /* 0x0000000112127824 */ /* 0x000fe200028e0600 */
[-C--:B------:R-:W-:Y:S02]  /*6f920*/  IADD3 R29, P5, R29, R3.reuse, RZ ;  /* 0x000000031d1d7210 */ /* 0x080fe40007fbe0ff */
[-C--:B------:R-:W-:Y:S02]  /*6f930*/  IADD3 R11, P4, R11, R3.reuse, RZ ;  /* 0x000000030b0b7210 */ /* 0x080fe40007f9e0ff */
[----:B------:R-:W-:-:S02]  /*6f940*/  IADD3 R26, P1, R26, R3, RZ ;  /* 0x000000031a1a7210 */ /* 0x000fc40007f3e0ff */
[----:B------:R-:W-:-:S05]  /*6f950*/  IADD3 R27, P6, R27, R3, RZ ;  /* 0x000000031b1b7210 */ /* 0x000fca0007fde0ff */
[----:B------:R-:W-:Y:S04]  /*6f960*/  STL [R1+0x2874], R27 ;  /* 0x0028741b01007387 */ /* 0x000fe80000100800 */
[----:B------:R-:W-:Y:S01]  /*6f970*/  STL [R1+0x286c], R26 ;  /* 0x00286c1a01007387 */ /* 0x000fe20000100800 */
[----:B------:R-:W-:-:S03]  /*6f980*/  IMAD.X R7, R7, 0x1, R0, P6 ;  /* 0x0000000107077824 */ /* 0x000fc600030e0600 */
[----:B------:R-:W-:Y:S04]  /*6f990*/  STL [R1+0x2864], R25 ;  /* 0x0028641901007387 */ /* 0x000fe80000100800 */
[----:B------:R-:W-:Y:S01]  /*6f9a0*/  STL [R1+0x285c], R24 ;  /* 0x00285c1801007387 */ /* 0x000fe20000100800 */
[----:B------:R-:W-:-:S03]  /*6f9b0*/  IADD3 R8, P6, R8, R3, RZ ;  /* 0x0000000308087210 */ /* 0x000fc60007fde0ff */
[----:B------:R-:W-:Y:S01]  /*6f9c0*/  STL [R1+0x2854], R20 ;  /* 0x0028541401007387 */ /* 0x000fe20000100800 */
[----:B------:R-:W-:-:S03]  /*6f9d0*/  IMAD.X R5, R5, 0x1, R0, P1 ;  /* 0x0000000105057824 */ /* 0x000fc600008e0600 */
[----:B------:R0:W-:Y:S04]  /*6f9e0*/  STL [R1+0x284c], R6 ;  /* 0x00284c0601007387 */ /* 0x0001e80000100800 */
[----:B------:R1:W-:Y:S01]  /*6f9f0*/  STL [R1+0x2870], R7 ;  /* 0x0028700701007387 */ /* 0x0003e20000100800 */
[----:B------:R-:W-:-:S03]  /*6fa00*/  IADD3 R15, P1, R15, R3, RZ ;  /* 0x000000030f0f7210 */ /* 0x000fc60007f3e0ff */
[----:B0-----:R-:W2:Y:S04]  /*6fa10*/  LDL.LU R6, [R1+0x2830] ;  /* 0x0028300001067983 */ /* 0x001ea80000300800 */
[----:B------:R0:W-:Y:S04]  /*6fa20*/  STL [R1+0x2844], R8 ;  /* 0x0028440801007387 */ /* 0x0001e80000100800 */
[----:B-1----:R-:W3:Y:S04]  /*6fa30*/  LDL.LU R7, [R1+0x2804] ;  /* 0x0028040001077983 */ /* 0x002ee80000300800 */
[----:B------:R1:W-:Y:S04]  /*6fa40*/  STL [R1+0x2868], R5 ;  /* 0x0028680501007387 */ /* 0x0003e80000100800 */
[----:B0-----:R-:W4:Y:S04]  /*6fa50*/  LDL.LU R8, [R1+0x2828] ;  /* 0x0028280001087983 */ /* 0x001f280000300800 */
[----:B------:R0:W-:Y:S04]  /*6fa60*/  STL [R1+0x283c], R15 ;  /* 0x00283c0f01007387 */ /* 0x0001e80000100800 */
[----:B-1----:R-:W4:Y:S01]  /*6fa70*/  LDL.LU R5, [R1+0x27fc] ;  /* 0x0027fc0001057983 */ /* 0x002f220000300800 */
[----:B------:R-:W-:-:S03]  /*6fa80*/  IMAD.X R28, R28, 0x1, R0, P6 ;  /* 0x000000011c1c7824 */ /* 0x000fc600030e0600 */
[----:B0-----:R-:W4:Y:S04]  /*6fa90*/  LDL.LU R15, [R1+0x2820] ;  /* 0x00282000010f7983 */ /* 0x001f280000300800 */
[----:B------:R-:W-:Y:S04]  /*6faa0*/  STL [R1+0x2860], R21 ;  /* 0x0028601501007387 */ /* 0x000fe80000100800 */
[----:B------:R-:W-:Y:S04]  /*6fab0*/  STL [R1+0x2834], R22 ;  /* 0x0028341601007387 */ /* 0x000fe80000100800 */
[----:B------:R-:W-:Y:S04]  /*6fac0*/  STL [R1+0x2858], R23 ;  /* 0x0028581701007387 */ /* 0x000fe80000100800 */
[----:B------:R-:W-:Y:S04]  /*6fad0*/  STL [R1+0x282c], R10 ;  /* 0x00282c0a01007387 */ /* 0x000fe80000100800 */
[----:B------:R-:W-:Y:S04]  /*6fae0*/  STL [R1+0x2850], R9 ;  /* 0x0028500901007387 */ /* 0x000fe80000100800 */
[----:B------:R0:W-:Y:S04]  /*6faf0*/  STL [R1+0x281c], R29 ;  /* 0x00281c1d01007387 */ /* 0x0001e80000100800 */
[----:B------:R-:W-:Y:S01]  /*6fb00*/  STL [R1+0x2824], R11 ;  /* 0x0028240b01007387 */ /* 0x000fe20000100800 */
[----:B------:R-:W-:-:S03]  /*6fb10*/  IADD3 R2, P6, R2, R3, RZ ;  /* 0x0000000302027210 */ /* 0x000fc60007fde0ff */
[----:B0-----:R-:W4:Y:S04]  /*6fb20*/  LDL.LU R29, [R1+0x27f4] ;  /* 0x0027f400011d7983 */ /* 0x001f280000300800 */
[----:B------:R-:W-:Y:S04]  /*6fb30*/  STL [R1+0x2848], R18 ;  /* 0x0028481201007387 */ /* 0x000fe80000100800 */
[----:B------:R0:W-:Y:S04]  /*6fb40*/  STL [R1+0x2840], R28 ;  /* 0x0028401c01007387 */ /* 0x0001e80000100800 */
[----:B0-----:R-:W4:Y:S04]  /*6fb50*/  LDL.LU R28, [R1+0x2818] ;  /* 0x00281800011c7983 */ /* 0x001f280000300800 */
[----:B------:R0:W-:Y:S04]  /*6fb60*/  STL [R1+0x2814], R2 ;  /* 0x0028140201007387 */ /* 0x0001e80000100800 */
[----:B0-----:R-:W4:Y:S01]  /*6fb70*/  LDL.LU R2, [R1+0x27ec] ;  /* 0x0027ec0001027983 */ /* 0x001f220000300800 */
[----:B------:R-:W-:Y:S01]  /*6fb80*/  IMAD.X R17, R17, 0x1, R0, P1 ;  /* 0x0000000111117824 */ /* 0x000fe200008e0600 */
[----:B------:R-:W-:-:S04]  /*6fb90*/  IADD3 R16, P1, R16, R3, RZ ;  /* 0x0000000310107210 */ /* 0x000fc80007f3e0ff */
[----:B------:R0:W-:Y:S04]  /*6fba0*/  STL [R1+0x2838], R17 ;  /* 0x0028381101007387 */ /* 0x0001e80000100800 */
[----:B0-----:R-:W4:Y:S04]  /*6fbb0*/  LDL.LU R17, [R1+0x2810] ;  /* 0x0028100001117983 */ /* 0x001f280000300800 */
[----:B------:R-:W4:Y:S04]  /*6fbc0*/  LDL.LU R27, [R1+0x27e4] ;  /* 0x0027e400011b7983 */ /* 0x000f280000300800 */
[----:B------:R-:W4:Y:S04]  /*6fbd0*/  LDL.LU R26, [R1+0x2808] ;  /* 0x00280800011a7983 */ /* 0x000f280000300800 */
[----:B------:R-:W4:Y:S04]  /*6fbe0*/  LDL.LU R25, [R1+0x27dc] ;  /* 0x0027dc0001197983 */ /* 0x000f280000300800 */
[----:B------:R0:W-:Y:S04]  /*6fbf0*/  STL [R1+0x280c], R16 ;  /* 0x00280c1001007387 */ /* 0x0001e80000100800 */
[----:B------:R-:W4:Y:S04]  /*6fc00*/  LDL.LU R24, [R1+0x2800] ;  /* 0x0028000001187983 */ /* 0x000f280000300800 */
[----:B------:R-:W4:Y:S04]  /*6fc10*/  LDL.LU R20, [R1+0x27d4] ;  /* 0x0027d40001147983 */ /* 0x000f280000300800 */
[----:B------:R-:W4:Y:S04]  /*6fc20*/  LDL.LU R10, [R1+0x27f8] ;  /* 0x0027f800010a7983 */ /* 0x000f280000300800 */
[----:B------:R-:W4:Y:S04]  /*6fc30*/  LDL.LU R9, [R1+0x27cc] ;  /* 0x0027cc0001097983 */ /* 0x000f280000300800 */
[----:B------:R-:W4:Y:S04]  /*6fc40*/  LDL.LU R11, [R1+0x27f0] ;  /* 0x0027f000010b7983 */ /* 0x000f280000300800 */
[----:B------:R-:W4:Y:S04]  /*6fc50*/  LDL.LU R18, [R1+0x27c4] ;  /* 0x0027c40001127983 */ /* 0x000f280000300800 */
[----:B0-----:R-:W4:Y:S01]  /*6fc60*/  LDL.LU R16, [R1+0x27e8] ;  /* 0x0027e80001107983 */ /* 0x001f220000300800 */
[----:B--2---:R-:W-:Y:S01]  /*6fc70*/  IMAD.X R6, R6, 0x1, R0, P2 ;  /* 0x0000000106067824 */ /* 0x004fe200010e0600 */
[----:B---3--:R-:W-:-:S04]  /*6fc80*/  IADD3 R7, P2, R7, R3, RZ ;  /* 0x0000000307077210 */ /* 0x008fc80007f5e0ff */
[----:B------:R0:W-:Y:S04]  /*6fc90*/  STL [R1+0x2830], R6 ;  /* 0x0028300601007387 */ /* 0x0001e80000100800 */
[----:B------:R1:W-:Y:S04]  /*6fca0*/  STL [R1+0x2804], R7 ;  /* 0x0028040701007387 */ /* 0x0003e80000100800 */
[----:B------:R-:W2:Y:S01]  /*6fcb0*/  LDL.LU R21, [R1+0x27bc] ;  /* 0x0027bc0001157983 */ /* 0x000ea20000300800 */
[----:B----4-:R-:W-:Y:S01]  /*6fcc0*/  IMAD.X R8, R8, 0x1, R0, P3 ;  /* 0x0000000108087824 */ /* 0x010fe200018e0600 */
[----:B------:R-:W-:-:S04]  /*6fcd0*/  IADD3 R5, P3, R5, R3, RZ ;  /* 0x0000000305057210 */ /* 0x000fc80007f7e0ff */
[----:B------:R3:W-:Y:S04]  /*6fce0*/  STL [R1+0x2828], R8 ;  /* 0x0028280801007387 */ /* 0x0007e80000100800 */
[----:B------:R-:W4:Y:S04]  /*6fcf0*/  LDL.LU R22, [R1+0x27e0] ;  /* 0x0027e00001167983 */ /* 0x000f280000300800 */
[----:B------:R3:W-:Y:S04]  /*6fd00*/  STL [R1+0x27fc], R5 ;  /* 0x0027fc0501007387 */ /* 0x0007e80000100800 */
[----:B------:R-:W4:Y:S01]  /*6fd10*/  LDL.LU R23, [R1+0x27b4] ;  /* 0x0027b40001177983 */ /* 0x000f220000300800 */
[----:B------:R-:W-:-:S05]  /*6fd20*/  IMAD.X R15, R15, 0x1, R0, P4 ;  /* 0x000000010f0f7824 */ /* 0x000fca00020e0600 */
[----:B------:R3:W-:Y:S04]  /*6fd30*/  STL [R1+0x2820], R15 ;  /* 0x0028200f01007387 */ /* 0x0007e80000100800 */
[----:B0-----:R-:W4:Y:S04]  /*6fd40*/  LDL.LU R6, [R1+0x27d8] ;  /* 0x0027d80001067983 */ /* 0x001f280000300800 */
[----:B-1----:R-:W4:Y:S04]  /*6fd50*/  LDL.LU R7, [R1+0x27ac] ;  /* 0x0027ac0001077983 */ /* 0x002f280000300800 */
[----:B---3--:R-:W3:Y:S04]  /*6fd60*/  LDL.LU R8, [R1+0x27d0] ;  /* 0x0027d00001087983 */ /* 0x008ee80000300800 */
[----:B------:R-:W3:Y:S04]  /*6fd70*/  LDL.LU R5, [R1+0x27a4] ;  /* 0x0027a40001057983 */ /* 0x000ee80000300800 */
[----:B------:R-:W3:Y:S01]  /*6fd80*/  LDL.LU R15, [R1+0x27c8] ;  /* 0x0027c800010f7983 */ /* 0x000ee20000300800 */
[----:B------:R-:W-:-:S05]  /*6fd90*/  IADD3 R29, P4, R29, R3, RZ ;  /* 0x000000031d1d7210 */ /* 0x000fca0007f9e0ff */
[----:B------:R0:W-:Y:S01]  /*6fda0*/  STL [R1+0x27f4], R29 ;  /* 0x0027f41d01007387 */ /* 0x0001e20000100800 */
[----:B------:R-:W-:-:S03]  /*6fdb0*/  IMAD.X R28, R28, 0x1, R0, P5 ;  /* 0x000000011c1c7824 */ /* 0x000fc600028e0600 */
[----:B0-----:R-:W3:Y:S04]  /*6fdc0*/  LDL.LU R29, [R1+0x279c] ;  /* 0x00279c00011d7983 */ /* 0x001ee80000300800 */
[----:B------:R0:W-:Y:S01]  /*6fdd0*/  STL [R1+0x2818], R28 ;  /* 0x0028181c01007387 */ /* 0x0001e20000100800 */
[----:B------:R-:W-:-:S03]  /*6fde0*/  IADD3 R2, P5, R2, R3, RZ ;  /* 0x0000000302027210 */ /* 0x000fc60007fbe0ff */
[----:B0-----:R-:W3:Y:S04]  /*6fdf0*/  LDL.LU R28, [R1+0x27c0] ;  /* 0x0027c000011c7983 */ /* 0x001ee80000300800 */
[----:B------:R0:W-:Y:S04]  /*6fe00*/  STL [R1+0x27ec], R2 ;  /* 0x0027ec0201007387 */ /* 0x0001e80000100800 */
[----:B0-----:R-:W3:Y:S01]  /*6fe10*/  LDL.LU R2, [R1+0x2794] ;  /* 0x0027940001027983 */ /* 0x001ee20000300800 */
[--C-:B------:R-:W-:Y:S01]  /*6fe20*/  IMAD.X R17, R17, 0x1, R0.reuse, P6 ;  /* 0x0000000111117824 */ /* 0x100fe200030e0600 */
[-C--:B------:R-:W-:Y:S01]  /*6fe30*/  IADD3 R27, P6, R27, R3.reuse, RZ ;  /* 0x000000031b1b7210 */ /* 0x080fe20007fde0ff */
[----:B------:R-:W-:Y:S01]  /*6fe40*/  IMAD.X R26, R26, 0x1, R0, P1 ;  /* 0x000000011a1a7824 */ /* 0x000fe200008e0600 */
[----:B------:R-:W-:-:S02]  /*6fe50*/  IADD3 R25, P1, R25, R3, RZ ;  /* 0x0000000319197210 */ /* 0x000fc40007f3e0ff */
[----:B------:R0:W-:Y:S01]  /*6fe60*/  STL [R1+0x2810], R17 ;  /* 0x0028101101007387 */ /* 0x0001e20000100800 */
[--C-:B------:R-:W-:Y:S01]  /*6fe70*/  IMAD.X R24, R24, 0x1, R0.reuse, P2 ;  /* 0x0000000118187824 */ /* 0x100fe200010e0600 */
[-C--:B------:R-:W-:Y:S01]  /*6fe80*/  IADD3 R20, P2, R20, R3.reuse, RZ ;  /* 0x0000000314147210 */ /* 0x080fe20007f5e0ff */
[--C-:B------:R-:W-:Y:S01]  /*6fe90*/  IMAD.X R10, R10, 0x1, R0.reuse, P3 ;  /* 0x000000010a0a7824 */ /* 0x100fe200018e0600 */
[-C--:B------:R-:W-:Y:S01]  /*6fea0*/  IADD3 R9, P3, R9, R3.reuse, RZ ;  /* 0x0000000309097210 */ /* 0x080fe20007f7e0ff */
[----:B------:R-:W-:Y:S01]  /*6feb0*/  IMAD.X R11, R11, 0x1, R0, P4 ;  /* 0x000000010b0b7824 */ /* 0x000fe200020e0600 */
[----:B0-----:R-:W3:Y:S04]  /*6fec0*/  LDL.LU R17, [R1+0x27b8] ;  /* 0x0027b80001117983 */ /* 0x001ee80000300800 */
[----:B------:R-:W-:Y:S04]  /*6fed0*/  STL [R1+0x27e4], R27 ;  /* 0x0027e41b01007387 */ /* 0x000fe80000100800 */
[----:B------:R-:W-:Y:S04]  /*6fee0*/  STL [R1+0x2808], R26 ;  /* 0x0028081a01007387 */ /* 0x000fe80000100800 */
[----:B------:R-:W-:Y:S04]  /*6fef0*/  STL [R1+0x27dc], R25 ;  /* 0x0027dc1901007387 */ /* 0x000fe80000100800 */
[----:B------:R-:W-:Y:S04]  /*6ff00*/  STL [R1+0x2800], R24 ;  /* 0x0028001801007387 */ /* 0x000fe80000100800 */
[----:B------:R-:W-:Y:S01]  /*6ff10*/  STL [R1+0x27d4], R20 ;  /* 0x0027d41401007387 */ /* 0x000fe20000100800 */
[----:B------:R-:W-:-:S03]  /*6ff20*/  IADD3 R18, P4, R18, R3, RZ ;  /* 0x0000000312127210 */ /* 0x000fc60007f9e0ff */
[----:B------:R0:W-:Y:S04]  /*6ff30*/  STL [R1+0x27f8], R10 ;  /* 0x0027f80a01007387 */ /* 0x0001e80000100800 */
[----:B------:R1:W-:Y:S01]  /*6ff40*/  STL [R1+0x27cc], R9 ;  /* 0x0027cc0901007387 */ /* 0x0003e20000100800 */
[----:B------:R-:W-:-:S03]  /*6ff50*/  IMAD.X R16, R16, 0x1, R0, P5 ;  /* 0x0000000110107824 */ /* 0x000fc600028e0600 */
[----:B0-----:R-:W3:Y:S04]  /*6ff60*/  LDL.LU R10, [R1+0x278c] ;  /* 0x00278c00010a7983 */ /* 0x001ee80000300800 */
[----:B------:R0:W-:Y:S04]  /*6ff70*/  STL [R1+0x27f0], R11 ;  /* 0x0027f00b01007387 */ /* 0x0001e80000100800 */
[----:B-1----:R-:W3:Y:S04]  /*6ff80*/  LDL.LU R9, [R1+0x27b0] ;  /* 0x0027b00001097983 */ /* 0x002ee80000300800 */
[----:B------:R1:W-:Y:S04]  /*6ff90*/  STL [R1+0x27c4], R18 ;  /* 0x0027c41201007387 */ /* 0x0003e80000100800 */
[----:B0-----:R-:W3:Y:S04]  /*6ffa0*/  LDL.LU R11, [R1+0x2784] ;  /* 0x00278400010b7983 */ /* 0x001ee80000300800 */
[----:B------:R0:W-:Y:S04]  /*6ffb0*/  STL [R1+0x27e8], R16 ;  /* 0x0027e81001007387 */ /* 0x0001e80000100800 */
[----:B-1----:R-:W3:Y:S04]  /*6ffc0*/  LDL.LU R18, [R1+0x27a8] ;  /* 0x0027a80001127983 */ /* 0x002ee80000300800 */
[----:B0-----:R-:W3:Y:S01]  /*6ffd0*/  LDL.LU R16, [R1+0x277c] ;  /* 0x00277c0001107983 */ /* 0x001ee20000300800 */
[----:B--2---:R-:W-:-:S05]  /*6ffe0*/  IADD3 R21, P5, R21, R3, RZ ;  /* 0x0000000315157210 */ /* 0x004fca0007fbe0ff */
[----:B------:R-:W-:Y:S01]  /*6fff0*/  STL [R1+0x27bc], R21 ;  /* 0x0027bc1501007387 */ /* 0x000fe20000100800 */
[----:B----4-:R-:W-:Y:S01]  /*70000*/  IMAD.X R22, R22, 0x1, R0, P6 ;  /* 0x0000000116167824 */ /* 0x010fe200030e0600 */
[----:B------:R-:W-:-:S04]  /*70010*/  IADD3 R23, P6, R23, R3, RZ ;  /* 0x0000000317177210 */ /* 0x000fc80007fde0ff */
[----:B------:R-:W-:Y:S01]  /*70020*/  STL [R1+0x27e0], R22 ;  /* 0x0027e01601007387 */ /* 0x000fe20000100800 */
[--C-:B------:R-:W-:Y:S01]  /*70030*/  IMAD.X R6, R6, 0x1, R0.reuse, P1 ;  /* 0x0000000106067824 */ /* 0x100fe200008e0600 */
[-C--:B------:R-:W-:Y:S01]  /*70040*/  IADD3 R7, P1, R7, R3.reuse, RZ ;  /* 0x0000000307077210 */ /* 0x080fe20007f3e0ff */
[----:B---3--:R-:W-:Y:S01]  /*70050*/  IMAD.X R8, R8, 0x1, R0, P2 ;  /* 0x0000000108087824 */ /* 0x008fe200010e0600 */
[----:B------:R-:W-:Y:S01]  /*70060*/  STL [R1+0x27b4], R23 ;  /* 0x0027b41701007387 */ /* 0x000fe20000100800 */
[----:B------:R-:W-:-:S03]  /*70070*/  IADD3 R5, P2, R5, R3, RZ ;  /* 0x0000000305057210 */ /* 0x000fc60007f5e0ff */
[----:B------:R-:W-:Y:S01]  /*70080*/  STL [R1+0x27d8], R6 ;  /* 0x0027d80601007387 */ /* 0x000fe20000100800 */
[----:B------:R-:W-:-:S03]  /*70090*/  IMAD.X R15, R15, 0x1, R0, P3 ;  /* 0x000000010f0f7824 */ /* 0x000fc600018e0600 */
[----:B------:R-:W-:Y:S04]  /*700a0*/  STL [R1+0x27ac], R7 ;  /* 0x0027ac0701007387 */ /* 0x000fe80000100800 */
[----:B------:R0:W-:Y:S04]  /*700b0*/  STL [R1+0x27c8], R15 ;  /* 0x0027c80f01007387 */ /* 0x0001e80000100800 */
[----:B------:R-:W-:Y:S04]  /*700c0*/  STL [R1+0x27d0], R8 ;  /* 0x0027d00801007387 */ /* 0x000fe80000100800 */
[----:B0-----:R-:W2:Y:S01]  /*700d0*/  LDL.LU R15, [R1+0x27a0] ;  /* 0x0027a000010f7983 */ /* 0x001ea20000300800 */
[----:B------:R-:W-:-:S03]  /*700e0*/  IADD3 R29, P3, R29, R3, RZ ;  /* 0x000000031d1d7210 */ /* 0x000fc60007f7e0ff */
[----:B------:R-:W-:Y:S04]  /*700f0*/  STL [R1+0x27a4], R5 ;  /* 0x0027a40501007387 */ /* 0x000fe80000100800 */
[----:B------:R0:W-:Y:S01]  /*70100*/  STL [R1+0x279c], R29 ;  /* 0x00279c1d01007387 */ /* 0x0001e20000100800 */
[----:B------:R-:W-:-:S03]  /*70110*/  IMAD.X R28, R28, 0x1, R0, P4 ;  /* 0x000000011c1c7824 */ /* 0x000fc600020e0600 */
[----:B0-----:R-:W3:Y:S04]  /*70120*/  LDL.LU R29, [R1+0x2774] ;  /* 0x00277400011d7983 */ /* 0x001ee80000300800 */
[----:B------:R0:W-:Y:S01]  /*70130*/  STL [R1+0x27c0], R28 ;  /* 0x0027c01c01007387 */ /* 0x0001e20000100800 */
[----:B------:R-:W-:-:S03]  /*70140*/  IADD3 R2, P4, R2, R3, RZ ;  /* 0x0000000302027210 */ /* 0x000fc60007f9e0ff */
[----:B0-----:R-:W4:Y:S04]  /*70150*/  LDL.LU R28, [R1+0x2798] ;  /* 0x00279800011c7983 */ /* 0x001f280000300800 */
[----:B------:R0:W-:Y:S04]  /*70160*/  STL [R1+0x2794], R2 ;  /* 0x0027940201007387 */ /* 0x0001e80000100800 */
[----:B0-----:R-:W4:Y:S04]  /*70170*/  LDL.LU R2, [R1+0x276c] ;  /* 0x00276c0001027983 */ /* 0x001f280000300800 */
[----:B------:R-:W4:Y:S01]  /*70180*/  LDL.LU R27, [R1+0x2790] ;  /* 0x00279000011b7983 */ /* 0x000f220000300800 */
[----:B------:R-:W-:-:S03]  /*70190*/  IMAD.X R17, R17, 0x1, R0, P5 ;  /* 0x0000000111117824 */ /* 0x000fc600028e0600 */
        /* <DEDUP_REMOVED lines=10> */
[----:B------:R-:W-:Y:S01]  /*70240*/  IADD3 R10, P5, R10, R3, RZ ;  /* 0x000000030a0a7210 */ /* 0x000fe20007fbe0ff */
[----:B------:R-:W-:-:S04]  /*70250*/  IMAD.X R9, R9, 0x1, R0, P6 ;  /* 0x0000000109097824 */ /* 0x000fc800030e0600 */
[----:B------:R0:W-:Y:S04]  /*70260*/  STL [R1+0x278c], R10 ;  /* 0x00278c0a01007387 */ /* 0x0001e80000100800 */
[----:B------:R1:W-:Y:S04]  /*70270*/  STL [R1+0x27b0], R9 ;  /* 0x0027b00901007387 */ /* 0x0003e80000100800 */
[----:B------:R-:W4:Y:S01]  /*70280*/  LDL.LU R21, [R1+0x2768] ;  /* 0x0027680001157983 */ /* 0x000f220000300800 */
[----:B------:R-:W-:Y:S01]  /*70290*/  IADD3 R11, P6, R11, R3, RZ ;  /* 0x000000030b0b7210 */ /* 0x000fe20007fde0ff */
[----:B------:R-:W-:-:S04]  /*702a0*/  IMAD.X R18, R18, 0x1, R0, P1 ;  /* 0x0000000112127824 */ /* 0x000fc800008e0600 */
[----:B------:R1:W-:Y:S04]  /*702b0*/  STL [R1+0x2784], R11 ;  /* 0x0027840b01007387 */ /* 0x0003e80000100800 */
[----:B------:R-:W4:Y:S04]  /*702c0*/  LDL.LU R22, [R1+0x273c] ;  /* 0x00273c0001167983 */ /* 0x000f280000300800 */
[----:B------:R1:W-:Y:S04]  /*702d0*/  STL [R1+0x27a8], R18 ;  /* 0x0027a81201007387 */ /* 0x0003e80000100800 */
[----:B------:R-:W4:Y:S01]  /*702e0*/  LDL.LU R23, [R1+0x2760] ;  /* 0x0027600001177983 */ /* 0x000f220000300800 */
[----:B------:R-:W-:-:S05]  /*702f0*/  IADD3 R16, P1, R16, R3, RZ ;  /* 0x0000000310107210 */ /* 0x000fca0007f3e0ff */
[----:B------:R1:W-:Y:S04]  /*70300*/  STL [R1+0x277c], R16 ;  /* 0x00277c1001007387 */ /* 0x0003e80000100800 */
[----:B0-----:R-:W4:Y:S04]  /*70310*/  LDL.LU R10, [R1+0x2734] ;  /* 0x00273400010a7983 */ /* 0x001f280000300800 */
[----:B-1----:R-:W4:Y:S04]  /*70320*/  LDL.LU R9, [R1+0x2758] ;  /* 0x0027580001097983 */ /* 0x002f280000300800 */
[----:B------:R-:W4:Y:S04]  /*70330*/  LDL.LU R11, [R1+0x272c] ;  /* 0x00272c00010b7983 */ /* 0x000f280000300800 */
[----:B------:R-:W4:Y:S04]  /*70340*/  LDL.LU R18, [R1+0x2750] ;  /* 0x0027500001127983 */ /* 0x000f280000300800 */
[----:B------:R-:W4:Y:S01]  /*70350*/  LDL.LU R16, [R1+0x2724] ;  /* 0x0027240001107983 */ /* 0x000f220000300800 */
[----:B--2---:R-:W-:-:S05]  /*70360*/  IMAD.X R15, R15, 0x1, R0, P2 ;  /* 0x000000010f0f7824 */ /* 0x004fca00010e0600 */
[----:B------:R0:W-:Y:S04]  /*70370*/  STL [R1+0x27a0], R15 ;  /* 0x0027a00f01007387 */ /* 0x0001e80000100800 */
[----:B0-----:R-:W2:Y:S01]  /*70380*/  LDL.LU R15, [R1+0x2748] ;  /* 0x00274800010f7983 */ /* 0x001ea20000300800 */
[----:B---3--:R-:W-:-:S05]  /*70390*/  IADD3 R29, P2, R29, R3, RZ ;  /* 0x000000031d1d7210 */ /* 0x008fca0007f5e0ff */
[----:B------:R0:W-:Y:S01]  /*703a0*/  STL [R1+0x2774], R29 ;  /* 0x0027741d01007387 */ /* 0x0001e20000100800 */
[----:B----4-:R-:W-:-:S03]  /*703b0*/  IMAD.X R28, R28, 0x1, R0, P3 ;  /* 0x000000011c1c7824 */ /* 0x010fc600018e0600 */
[----:B0-----:R-:W3:Y:S04]  /*703c0*/  LDL.LU R29, [R1+0x271c] ;  /* 0x00271c00011d7983 */ /* 0x001ee80000300800 */
[----:B------:R0:W-:Y:S01]  /*703d0*/  STL [R1+0x2798], R28 ;  /* 0x0027981c01007387 */ /* 0x0001e20000100800 */
[----:B------:R-:W-:-:S03]  /*703e0*/  IADD3 R2, P3, R2, R3, RZ ;  /* 0x0000000302027210 */ /* 0x000fc60007f7e0ff */
[----:B0-----:R-:W4:Y:S04]  /*703f0*/  LDL.LU R28, [R1+0x2740] ;  /* 0x00274000011c7983 */ /* 0x001f280000300800 */
[----:B------:R0:W-:Y:S04]  /*70400*/  STL [R1+0x276c], R2 ;  /* 0x00276c0201007387 */ /* 0x0001e80000100800 */
[----:B0-----:R-:W4:Y:S01]  /*70410*/  LDL.LU R2, [R1+0x2714] ;  /* 0x0027140001027983 */ /* 0x001f220000300800 */
[--C-:B------:R-:W-:Y:S01]  /*70420*/  IMAD.X R27, R27, 0x1, R0.reuse, P4 ;  /* 0x000000011b1b7824 */ /* 0x100fe200020e0600 */
[-C--:B------:R-:W-:Y:S01]  /*70430*/  IADD3 R26, P4, R26, R3.reuse, RZ ;  /* 0x000000031a1a7210 */ /* 0x080fe20007f9e0ff */
[--C-:B------:R-:W-:Y:S01]  /*70440*/  IMAD.X R25, R25, 0x1, R0.reuse, P5 ;  /* 0x0000000119197824 */ /* 0x100fe200028e0600 */
[-C--:B------:R-:W-:Y:S01]  /*70450*/  IADD3 R24, P5, R24, R3.reuse, RZ ;  /* 0x0000000318187210 */ /* 0x080fe20007fbe0ff */
[----:B------:R-:W-:Y:S01]  /*70460*/  IMAD.X R20, R20, 0x1, R0, P6 ;  /* 0x0000000114147824 */ /* 0x000fe200030e0600 */
[----:B------:R-:W-:Y:S01]  /*70470*/  STL [R1+0x2790], R27 ;  /* 0x0027901b01007387 */ /* 0x000fe20000100800 */
[----:B------:R-:W-:-:S03]  /*70480*/  IADD3 R6, P6, R6, R3, RZ ;  /* 0x0000000306067210 */ /* 0x000fc60007fde0ff */
        /* <DEDUP_REMOVED lines=9> */
[-C--:B------:R-:W-:Y:S01]  /*70520*/  IADD3 R17, P2, R17, R3.reuse, RZ ;  /* 0x0000000311117210 */ /* 0x080fe20007f5e0ff */
[--C-:B------:R-:W-:Y:S02]  /*70530*/  IMAD.X R21, R21, 0x1, R0.reuse, P3 ;  /* 0x0000000115157824 */ /* 0x100fe400018e0600 */
[----:B0-----:R-:W4:Y:S04]  /*70540*/  LDL.LU R6, [R1+0x2738] ;  /* 0x0027380001067983 */ /* 0x001f280000300800 */
[----:B------:R0:W-:Y:S04]  /*70550*/  STL [R1+0x274c], R8 ;  /* 0x00274c0801007387 */ /* 0x0001e80000100800 */
[----:B-1----:R-:W4:Y:S04]  /*70560*/  LDL.LU R7, [R1+0x270c] ;  /* 0x00270c0001077983 */ /* 0x002f280000300800 */
[----:B------:R1:W-:Y:S01]  /*70570*/  STL [R1+0x2770], R5 ;  /* 0x0027700501007387 */ /* 0x0003e20000100800 */
[-C--:B------:R-:W-:Y:S01]  /*70580*/  IADD3 R22, P3, R22, R3.reuse, RZ ;  /* 0x0000000316167210 */ /* 0x080fe20007f7e0ff */
[--C-:B------:R-:W-:Y:S01]  /*70590*/  IMAD.X R23, R23, 0x1, R0.reuse, P4 ;  /* 0x0000000117177824 */ /* 0x100fe200020e0600 */
[----:B------:R-:W-:Y:S01]  /*705a0*/  IADD3 R10, P4, R10, R3, RZ ;  /* 0x000000030a0a7210 */ /* 0x000fe20007f9e0ff */
[----:B0-----:R-:W4:Y:S04]  /*705b0*/  LDL.LU R8, [R1+0x2730] ;  /* 0x0027300001087983 */ /* 0x001f280000300800 */
[----:B------:R0:W-:Y:S04]  /*705c0*/  STL [R1+0x2744], R17 ;  /* 0x0027441101007387 */ /* 0x0001e80000100800 */
[----:B-1----:R-:W4:Y:S01]  /*705d0*/  LDL.LU R5, [R1+0x2704] ;  /* 0x0027040001057983 */ /* 0x002f220000300800 */
[----:B------:R-:W-:-:S02]  /*705e0*/  IMAD.X R9, R9, 0x1, R0, P5 ;  /* 0x0000000109097824 */ /* 0x000fc400028e0600 */
[--C-:B------:R-:W-:Y:S01]  /*705f0*/  IMAD.X R18, R18, 0x1, R0.reuse, P6 ;  /* 0x0000000112127824 */ /* 0x100fe200030e0600 */
[-C--:B------:R-:W-:Y:S02]  /*70600*/  IADD3 R16, P6, R16, R3.reuse, RZ ;  /* 0x0000000310107210 */ /* 0x080fe40007fde0ff */
[----:B------:R-:W-:Y:S01]  /*70610*/  IADD3 R11, P5, R11, R3, RZ ;  /* 0x000000030b0b7210 */ /* 0x000fe20007fbe0ff */
[----:B0-----:R-:W4:Y:S04]  /*70620*/  LDL.LU R17, [R1+0x2728] ;  /* 0x0027280001117983 */ /* 0x001f280000300800 */
[----:B------:R-:W-:Y:S04]  /*70630*/  STL [R1+0x2768], R21 ;  /* 0x0027681501007387 */ /* 0x000fe80000100800 */
[----:B------:R-:W-:Y:S04]  /*70640*/  STL [R1+0x273c], R22 ;  /* 0x00273c1601007387 */ /* 0x000fe80000100800 */
[----:B------:R-:W-:Y:S04]  /*70650*/  STL [R1+0x2760], R23 ;  /* 0x0027601701007387 */ /* 0x000fe80000100800 */
[----:B------:R-:W-:Y:S04]  /*70660*/  STL [R1+0x2734], R10 ;  /* 0x0027340a01007387 */ /* 0x000fe80000100800 */
[----:B------:R-:W-:Y:S04]  /*70670*/  STL [R1+0x2758], R9 ;  /* 0x0027580901007387 */ /* 0x000fe80000100800 */
[----:B------:R0:W-:Y:S04]  /*70680*/  STL [R1+0x2724], R16 ;  /* 0x0027241001007387 */ /* 0x0001e80000100800 */
[----:B------:R-:W-:Y:S04]  /*70690*/  STL [R1+0x272c], R11 ;  /* 0x00272c0b01007387 */ /* 0x000fe80000100800 */
[----:B0-----:R-:W4:Y:S04]  /*706a0*/  LDL.LU R16, [R1+0x26fc] ;  /* 0x0026fc0001107983 */ /* 0x001f280000300800 */
[----:B------:R-:W-:Y:S01]  /*706b0*/  STL [R1+0x2750], R18 ;  /* 0x0027501201007387 */ /* 0x000fe20000100800 */
        /* <DEDUP_REMOVED lines=21> */
[----:B------:R-:W-:Y:S01]  /*70810*/  IMAD.X R6, R6, 0x1, R0, P3 ;  /* 0x0000000106067824 */ /* 0x000fe200018e0600 */
[----:B------:R-:W-:-:S04]  /*70820*/  IADD3 R7, P3, R7, R3, RZ ;  /* 0x0000000307077210 */ /* 0x000fc80007f7e0ff */
[----:B------:R0:W-:Y:S04]  /*70830*/  STL [R1+0x2738], R6 ;  /* 0x0027380601007387 */ /* 0x0001e80000100800 */
[----:B------:R1:W-:Y:S04]  /*70840*/  STL [R1+0x270c], R7 ;  /* 0x00270c0701007387 */ /* 0x0003e80000100800 */
[----:B------:R-:W4:Y:S01]  /*70850*/  LDL.LU R21, [R1+0x26c4] ;  /* 0x0026c40001157983 */ /* 0x000f220000300800 */
[----:B------:R-:W-:Y:S01]  /*70860*/  IMAD.X R8, R8, 0x1, R0, P4 ;  /* 0x0000000108087824 */ /* 0x000fe200020e0600 */
        /* <DEDUP_REMOVED lines=9> */
[----:B------:R-:W4:Y:S04]  /*70900*/  LDL.LU R8, [R1+0x26d8] ;  /* 0x0026d80001087983 */ /* 0x000f280000300800 */
[----:B------:R-:W4:Y:S04]  /*70910*/  LDL.LU R5, [R1+0x26ac] ;  /* 0x0026ac0001057983 */ /* 0x000f280000300800 */
[----:B------:R-:W4:Y:S01]  /*70920*/  LDL.LU R17, [R1+0x26d0] ;  /* 0x0026d00001117983 */ /* 0x000f220000300800 */
[----:B------:R-:W-:-:S05]  /*70930*/  IADD3 R16, P5, R16, R3, RZ ;  /* 0x0000000310107210 */ /* 0x000fca0007fbe0ff */
[----:B------:R0:W-:Y:S04]  /*70940*/  STL [R1+0x26fc], R16 ;  /* 0x0026fc1001007387 */ /* 0x0001e80000100800 */
[----:B0-----:R-:W4:Y:S01]  /*70950*/  LDL.LU R16, [R1+0x26a4] ;  /* 0x0026a40001107983 */ /* 0x001f220000300800 */
[----:B--2---:R-:W-:-:S05]  /*70960*/  IMAD.X R15, R15, 0x1, R0, P6 ;  /* 0x000000010f0f7824 */ /* 0x004fca00030e0600 */
[----:B------:R0:W-:Y:S04]  /*70970*/  STL [R1+0x2720], R15 ;  /* 0x0027200f01007387 */ /* 0x0001e80000100800 */
[----:B0-----:R-:W2:Y:S01]  /*70980*/  LDL.LU R15, [R1+0x26c8] ;  /* 0x0026c800010f7983 */ /* 0x001ea20000300800 */
[----:B---3--:R-:W-:-:S05]  /*70990*/  IADD3 R29, P6, R29, R3, RZ ;  /* 0x000000031d1d7210 */ /* 0x008fca0007fde0ff */
[----:B------:R0:W-:Y:S01]  /*709a0*/  STL [R1+0x26f4], R29 ;  /* 0x0026f41d01007387 */ /* 0x0001e20000100800 */
[--C-:B----4-:R-:W-:Y:S01]  /*709b0*/  IMAD.X R28, R28, 0x1, R0.reuse, P1 ;  /* 0x000000011c1c7824 */ /* 0x110fe200008e0600 */
[-C--:B------:R-:W-:Y:S01]  /*709c0*/  IADD3 R27, P1, R27, R3.reuse, RZ ;  /* 0x000000031b1b7210 */ /* 0x080fe20007f3e0ff */
[----:B------:R-:W-:Y:S01]  /*709d0*/  IMAD.X R26, R26, 0x1, R0, P2 ;  /* 0x000000011a1a7824 */ /* 0x000fe200010e0600 */
[----:B0-----:R-:W3:Y:S01]  /*709e0*/  LDL.LU R29, [R1+0x269c] ;  /* 0x00269c00011d7983 */ /* 0x001ee20000300800 */
[----:B------:R-:W-:-:S03]  /*709f0*/  IADD3 R25, P2, R25, R3, RZ ;  /* 0x0000000319197210 */ /* 0x000fc60007f5e0ff */
[----:B------:R0:W-:Y:S01]  /*70a00*/  STL [R1+0x2718], R28 ;  /* 0x0027181c01007387 */ /* 0x0001e20000100800 */
[--C-:B------:R-:W-:Y:S01]  /*70a10*/  IMAD.X R24, R24, 0x1, R0.reuse, P3 ;  /* 0x0000000118187824 */ /* 0x100fe200018e0600 */
[-C--:B------:R-:W-:Y:S01]  /*70a20*/  IADD3 R20, P3, R20, R3.reuse, RZ ;  /* 0x0000000314147210 */ /* 0x080fe20007f7e0ff */
[--C-:B------:R-:W-:Y:S01]  /*70a30*/  IMAD.X R10, R10, 0x1, R0.reuse, P4 ;  /* 0x000000010a0a7824 */ /* 0x100fe200020e0600 */
[-C--:B------:R-:W-:Y:S01]  /*70a40*/  IADD3 R9, P4, R9, R3.reuse, RZ ;  /* 0x0000000309097210 */ /* 0x080fe20007f9e0ff */
[----:B------:R-:W-:Y:S01]  /*70a50*/  IMAD.X R11, R11, 0x1, R0, P5 ;  /* 0x000000010b0b7824 */ /* 0x000fe200028e0600 */
[----:B0-----:R-:W4:Y:S04]  /*70a60*/  LDL.LU R28, [R1+0x26c0] ;  /* 0x0026c000011c7983 */ /* 0x001f280000300800 */
        /* <DEDUP_REMOVED lines=9> */
[----:B0-----:R-:W4:Y:S04]  /*70b00*/  LDL.LU R10, [R1+0x2694] ;  /* 0x00269400010a7983 */ /* 0x001f280000300800 */
[----:B------:R0:W-:Y:S04]  /*70b10*/  STL [R1+0x26f8], R11 ;  /* 0x0026f80b01007387 */ /* 0x0001e80000100800 */
[----:B-1----:R-:W4:Y:S04]  /*70b20*/  LDL.LU R9, [R1+0x26b8] ;  /* 0x0026b80001097983 */ /* 0x002f280000300800 */
[----:B------:R1:W-:Y:S04]  /*70b30*/  STL [R1+0x26cc], R18 ;  /* 0x0026cc1201007387 */ /* 0x0003e80000100800 */
[----:B0-----:R-:W4:Y:S04]  /*70b40*/  LDL.LU R11, [R1+0x268c] ;  /* 0x00268c00010b7983 */ /* 0x001f280000300800 */
[----:B------:R0:W-:Y:S04]  /*70b50*/  STL [R1+0x26f0], R2 ;  /* 0x0026f00201007387 */ /* 0x0001e80000100800 */
[----:B-1----:R-:W4:Y:S04]  /*70b60*/  LDL.LU R18, [R1+0x26b0] ;  /* 0x0026b00001127983 */ /* 0x002f280000300800 */
[----:B0-----:R-:W4:Y:S01]  /*70b70*/  LDL.LU R2, [R1+0x2684] ;  /* 0x0026840001027983 */ /* 0x001f220000300800 */
[-C--:B------:R-:W-:Y:S01]  /*70b80*/  IADD3 R21, P6, R21, R3.reuse, RZ ;  /* 0x0000000315157210 */ /* 0x080fe20007fde0ff */
[--C-:B------:R-:W-:Y:S01]  /*70b90*/  IMAD.X R22, R22, 0x1, R0.reuse, P1 ;  /* 0x0000000116167824 */ /* 0x100fe200008e0600 */
[-C--:B------:R-:W-:Y:S01]  /*70ba0*/  IADD3 R23, P1, R23, R3.reuse, RZ ;  /* 0x0000000317177210 */ /* 0x080fe20007f3e0ff */
[--C-:B------:R-:W-:Y:S01]  /*70bb0*/  IMAD.X R6, R6, 0x1, R0.reuse, P2 ;  /* 0x0000000106067824 */ /* 0x100fe200010e0600 */
[----:B------:R-:W-:Y:S01]  /*70bc0*/  IADD3 R7, P2, R7, R3, RZ ;  /* 0x0000000307077210 */ /* 0x000fe20007f5e0ff */
[----:B------:R-:W-:Y:S01]  /*70bd0*/  STL [R1+0x26c4], R21 ;  /* 0x0026c41501007387 */ /* 0x000fe20000100800 */
[----:B------:R-:W-:-:S03]  /*70be0*/  IMAD.X R17, R17, 0x1, R0, P4 ;  /* 0x0000000111117824 */ /* 0x000fc600020e0600 */
[----:B------:R-:W-:Y:S01]  /*70bf0*/  STL [R1+0x26e8], R22 ;  /* 0x0026e81601007387 */ /* 0x000fe20000100800 */
[----:B------:R-:W-:-:S03]  /*70c00*/  IMAD.X R8, R8, 0x1, R0, P3 ;  /* 0x0000000108087824 */ /* 0x000fc600018e0600 */
[----:B------:R-:W-:Y:S01]  /*70c10*/  STL [R1+0x26bc], R23 ;  /* 0x0026bc1701007387 */ /* 0x000fe20000100800 */
[----:B------:R-:W-:-:S03]  /*70c20*/  IADD3 R5, P3, R5, R3, RZ ;  /* 0x0000000305057210 */ /* 0x000fc60007f7e0ff */
        /* <DEDUP_REMOVED lines=8> */
[----:B0-----:R-:W4:Y:S01]  /*70cb0*/  LDL.LU R16, [R1+0x267c] ;  /* 0x00267c0001107983 */ /* 0x001f220000300800 */
[----:B--2---:R-:W-:-:S05]  /*70cc0*/  IMAD.X R15, R15, 0x1, R0, P5 ;  /* 0x000000010f0f7824 */ /* 0x004fca00028e0600 */
[----:B------:R0:W-:Y:S04]  /*70cd0*/  STL [R1+0x26c8], R15 ;  /* 0x0026c80f01007387 */ /* 0x0001e80000100800 */
[----:B0-----:R-:W2:Y:S01]  /*70ce0*/  LDL.LU R15, [R1+0x26a0] ;  /* 0x0026a000010f7983 */ /* 0x001ea20000300800 */
[----:B---3--:R-:W-:-:S05]  /*70cf0*/  IADD3 R29, P5, R29, R3, RZ ;  /* 0x000000031d1d7210 */ /* 0x008fca0007fbe0ff */
[----:B------:R0:W-:Y:S01]  /*70d00*/  STL [R1+0x269c], R29 ;  /* 0x00269c1d01007387 */ /* 0x0001e20000100800 */
[----:B----4-:R-:W-:-:S03]  /*70d10*/  IMAD.X R28, R28, 0x1, R0, P6 ;  /* 0x000000011c1c7824 */ /* 0x010fc600030e0600 */
[----:B0-----:R-:W3:Y:S04]  /*70d20*/  LDL.LU R29, [R1+0x2674] ;  /* 0x00267400011d7983 */ /* 0x001ee80000300800 */
        /* <DEDUP_REMOVED lines=9> */
[----:B------:R-:W4:Y:S01]  /*70dc0*/  LDL.LU R5, [R1+0x2678] ;  /* 0x0026780001057983 */ /* 0x000f220000300800 */
[----:B------:R-:W-:-:S03]  /*70dd0*/  IADD3 R10, P6, R10, R3, RZ ;  /* 0x000000030a0a7210 */ /* 0x000fc60007fde0ff */
[----:B0-----:R-:W4:Y:S01]  /*70de0*/  LDL.LU R28, [R1+0x264c] ;  /* 0x00264c00011c7983 */ /* 0x001f220000300800 */
[----:B------:R-:W-:-:S03]  /*70df0*/  IMAD.X R9, R9, 0x1, R0, P1 ;  /* 0x0000000109097824 */ /* 0x000fc600008e0600 */
        /* <DEDUP_REMOVED lines=16> */
[----:B------:R-:W-:-:S05]  /*70f00*/  IMAD.X R17, R17, 0x1, R0, P3 ;  /* 0x0000000111117824 */ /* 0x000fca00018e0600 */
[----:B------:R0:W-:Y:S01]  /*70f10*/  STL [R1+0x26a8], R17 ;  /* 0x0026a81101007387 */ /* 0x0001e20000100800 */
[----:B------:R-:W-:-:S03]  /*70f20*/  IADD3 R16, P3, R16, R3, RZ ;  /* 0x0000000310107210 */ /* 0x000fc60007f7e0ff */
[----:B0-----:R-:W4:Y:S04]  /*70f30*/  LDL.LU R17, [R1+0x2650] ;  /* 0x0026500001117983 */ /* 0x001f280000300800 */
[----:B------:R0:W-:Y:S04]  /*70f40*/  STL [R1+0x267c], R16 ;  /* 0x00267c1001007387 */ /* 0x0001e80000100800 */
[----:B0-----:R-:W4:Y:S01]  /*70f50*/  LDL.LU R16, [R1+0x2624] ;  /* 0x0026240001107983 */ /* 0x001f220000300800 */
[----:B--2---:R-:W-:-:S05]  /*70f60*/  IMAD.X R15, R15, 0x1, R0, P4 ;  /* 0x000000010f0f7824 */ /* 0x004fca00020e0600 */
[----:B------:R0:W-:Y:S04]  /*70f70*/  STL [R1+0x26a0], R15 ;  /* 0x0026a00f01007387 */ /* 0x0001e80000100800 */
[----:B0-----:R-:W2:Y:S01]  /*70f80*/  LDL.LU R15, [R1+0x2648] ;  /* 0x00264800010f7983 */ /* 0x001ea20000300800 */
[-C--:B---3--:R-:W-:Y:S01]  /*70f90*/  IADD3 R29, P4, R29, R3.reuse, RZ ;  /* 0x000000031d1d7210 */ /* 0x088fe20007f9e0ff */
[--C-:B----4-:R-:W-:Y:S01]  /*70fa0*/  IMAD.X R27, R27, 0x1, R0.reuse, P5 ;  /* 0x000000011b1b7824 */ /* 0x110fe200028e0600 */
[-C--:B------:R-:W-:Y:S01]  /*70fb0*/  IADD3 R26, P5, R26, R3.reuse, RZ ;  /* 0x000000031a1a7210 */ /* 0x080fe20007fbe0ff */
[--C-:B------:R-:W-:Y:S02]  /*70fc0*/  IMAD.X R25, R25, 0x1, R0.reuse, P6 ;  /* 0x0000000119197824 */ /* 0x100fe400030e0600 */
[----:B------:R0:W-:Y:S01]  /*70fd0*/  STL [R1+0x2674], R29 ;  /* 0x0026741d01007387 */ /* 0x0001e20000100800 */
[-C--:B------:R-:W-:Y:S01]  /*70fe0*/  IADD3 R24, P6, R24, R3.reuse, RZ ;  /* 0x0000000318187210 */ /* 0x080fe20007fde0ff */
[--C-:B------:R-:W-:Y:S01]  /*70ff0*/  IMAD.X R20, R20, 0x1, R0.reuse, P1 ;  /* 0x0000000114147824 */ /* 0x100fe200008e0600 */
[-C--:B------:R-:W-:Y:S01]  /*71000*/  IADD3 R6, P1, R6, R3.reuse, RZ ;  /* 0x0000000306067210 */ /* 0x080fe20007f3e0ff */
[--C-:B------:R-:W-:Y:S01]  /*71010*/  IMAD.X R7, R7, 0x1, R0.reuse, P2 ;  /* 0x0000000107077824 */ /* 0x100fe200010e0600 */
[----:B------:R-:W-:Y:S01]  /*71020*/  IADD3 R8, P2, R8, R3, RZ ;  /* 0x0000000308087210 */ /* 0x000fe20007f5e0ff */
[----:B0-----:R-:W3:Y:S04]  /*71030*/  LDL.LU R29, [R1+0x261c] ;  /* 0x00261c00011d7983 */ /* 0x001ee80000300800 */
[----:B------:R-:W-:Y:S04]  /*71040*/  STL [R1+0x2698], R27 ;  /* 0x0026981b01007387 */ /* 0x000fe80000100800 */
[----:B------:R-:W-:Y:S04]  /*71050*/  STL [R1+0x266c], R26 ;  /* 0x00266c1a01007387 */ /* 0x000fe80000100800 */
[----:B------:R-:W-:Y:S04]  /*71060*/  STL [R1+0x2690], R25 ;  /* 0x0026901901007387 */ /* 0x000fe80000100800 */
[----:B------:R-:W-:Y:S04]  /*71070*/  STL [R1+0x2664], R24 ;  /* 0x0026641801007387 */ /* 0x000fe80000100800 */
        /* <DEDUP_REMOVED lines=10> */
[----:B------:R-:W-:Y:S01]  /*71120*/  IADD3 R22, P4, R22, R3, RZ ;  /* 0x0000000316167210 */ /* 0x000fe20007f9e0ff */
[----:B------:R-:W-:-:S02]  /*71130*/  IMAD.X R23, R23, 0x1, R0, P5 ;  /* 0x0000000117177824 */ /* 0x000fc400028e0600 */
[----:B0-----:R-:W4:Y:S04]  /*71140*/  LDL.LU R8, [R1+0x2638] ;  /* 0x0026380001087983 */ /* 0x001f280000300800 */
[----:B------:R0:W-:Y:S04]  /*71150*/  STL [R1+0x264c], R28 ;  /* 0x00264c1c01007387 */ /* 0x0001e80000100800 */
[----:B-1----:R-:W4:Y:S01]  /*71160*/  LDL.LU R5, [R1+0x260c] ;  /* 0x00260c0001057983 */ /* 0x002f220000300800 */
[----:B------:R-:W-:Y:S01]  /*71170*/  IADD3 R10, P5, R10, R3, RZ ;  /* 0x000000030a0a7210 */ /* 0x000fe20007fbe0ff */
        /* <DEDUP_REMOVED lines=22> */
[----:B0-----:R-:W2:Y:S04]  /*712e0*/  LDL.LU R15, [R1+0x2620] ;  /* 0x00262000010f7983 */ /* 0x001ea80000300800 */
[----:B------:R-:W2:Y:S04]  /*712f0*/  LDL.LU R27, [R1+0x25f4] ;  /* 0x0025f400011b7983 */ /* 0x000ea80000300800 */
[----:B------:R-:W2:Y:S01]  /*71300*/  LDL.LU R26, [R1+0x2618] ;  /* 0x00261800011a7983 */ /* 0x000ea20000300800 */
[----:B---3--:R-:W-:-:S03]  /*71310*/  IADD3 R29, P3, R29, R3, RZ ;  /* 0x000000031d1d7210 */ /* 0x008fc60007f7e0ff */
        /* <DEDUP_REMOVED lines=8> */
[----:B0-----:R-:W3:Y:S01]  /*713a0*/  LDL.LU R29, [R1+0x25f8] ;  /* 0x0025f800011d7983 */ /* 0x001ee20000300800 */
[----:B----4-:R-:W-:Y:S01]  /*713b0*/  IMAD.X R6, R6, 0x1, R0, P4 ;  /* 0x0000000106067824 */ /* 0x010fe200020e0600 */
        /* <DEDUP_REMOVED lines=20> */
[----:B------:R-:W-:-:S05]  /*71500*/  IMAD.X R17, R17, 0x1, R0, P1 ;  /* 0x0000000111117824 */ /* 0x000fca00008e0600 */
[----:B------:R0:W-:Y:S01]  /*71510*/  STL [R1+0x2628], R17 ;  /* 0x0026281101007387 */ /* 0x0001e20000100800 */
[----:B------:R-:W-:-:S03]  /*71520*/  IADD3 R16, P1, R16, R3, RZ ;  /* 0x0000000310107210 */ /* 0x000fc60007f3e0ff */
[----:B0-----:R-:W4:Y:S04]  /*71530*/  LDL.LU R17, [R1+0x25d0] ;  /* 0x0025d00001117983 */ /* 0x001f280000300800 */
[----:B------:R0:W-:Y:S04]  /*71540*/  STL [R1+0x25fc], R16 ;  /* 0x0025fc1001007387 */ /* 0x0001e80000100800 */
[----:B0-----:R-:W4:Y:S01]  /*71550*/  LDL.LU R16, [R1+0x25a4] ;  /* 0x0025a40001107983 */ /* 0x001f220000300800 */
[--C-:B--2---:R-:W-:Y:S01]  /*71560*/  IMAD.X R15, R15, 0x1, R0.reuse, P2 ;  /* 0x000000010f0f7824 */ /* 0x104fe200010e0600 */
[-C--:B------:R-:W-:Y:S01]  /*71570*/  IADD3 R27, P2, R27, R3.reuse, RZ ;  /* 0x000000031b1b7210 */ /* 0x080fe20007f5e0ff */
[----:B------:R-:W-:Y:S01]  /*71580*/  IMAD.X R26, R26, 0x1, R0, P3 ;  /* 0x000000011a1a7824 */ /* 0x000fe200018e0600 */
[----:B---3--:R-:W-:-:S02]  /*71590*/  IADD3 R25, P3, R25, R3, RZ ;  /* 0x0000000319197210 */ /* 0x008fc40007f7e0ff */
[----:B------:R0:W-:Y:S01]  /*715a0*/  STL [R1+0x2620], R15 ;  /* 0x0026200f01007387 */ /* 0x0001e20000100800 */
[--C-:B------:R-:W-:Y:S01]  /*715b0*/  IMAD.X R24, R24, 0x1, R0.reuse, P4 ;  /* 0x0000000118187824 */ /* 0x100fe200020e0600 */
[-C--:B------:R-:W-:Y:S01]  /*715c0*/  IADD3 R20, P4, R20, R3.reuse, RZ ;  /* 0x0000000314147210 */ /* 0x080fe20007f9e0ff */
[--C-:B------:R-:W-:Y:S01]  /*715d0*/  IMAD.X R10, R10, 0x1, R0.reuse, P5 ;  /* 0x000000010a0a7824 */ /* 0x100fe200028e0600 */
[----:B------:R-:W-:Y:S01]  /*715e0*/  IADD3 R9, P5, R9, R3, RZ ;  /* 0x0000000309097210 */ /* 0x000fe20007fbe0ff */
[----:B0-----:R-:W2:Y:S04]  /*715f0*/  LDL.LU R15, [R1+0x25c8] ;  /* 0x0025c800010f7983 */ /* 0x001ea80000300800 */
[----:B------:R-:W-:Y:S04]  /*71600*/  STL [R1+0x25f4], R27 ;  /* 0x0025f41b01007387 */ /* 0x000fe80000100800 */
[----:B------:R-:W-:Y:S04]  /*71610*/  STL [R1+0x2618], R26 ;  /* 0x0026181a01007387 */ /* 0x000fe80000100800 */
[----:B------:R-:W-:Y:S04]  /*71620*/  STL [R1+0x25ec], R25 ;  /* 0x0025ec1901007387 */ /* 0x000fe80000100800 */
[----:B------:R-:W-:Y:S01]  /*71630*/  STL [R1+0x2610], R24 ;  /* 0x0026101801007387 */ /* 0x000fe20000100800 */
[----:B------:R-:W-:-:S03]  /*71640*/  IMAD.X R11, R11, 0x1, R0, P6 ;  /* 0x000000010b0b7824 */ /* 0x000fc600030e0600 */
[----:B------:R-:W-:Y:S01]  /*71650*/  STL [R1+0x25e4], R20 ;  /* 0x0025e41401007387 */ /* 0x000fe20000100800 */
[----:B------:R-:W-:-:S03]  /*71660*/  IADD3 R18, P6, R18, R3, RZ ;  /* 0x0000000312127210 */ /* 0x000fc60007fde0ff */
[----:B------:R0:W-:Y:S04]  /*71670*/  STL [R1+0x2608], R10 ;  /* 0x0026080a01007387 */ /* 0x0001e80000100800 */
[----:B------:R1:W-:Y:S01]  /*71680*/  STL [R1+0x25dc], R9 ;  /* 0x0025dc0901007387 */ /* 0x0003e20000100800 */
[--C-:B------:R-:W-:Y:S01]  /*71690*/  IMAD.X R29, R29, 0x1, R0.reuse, P1 ;  /* 0x000000011d1d7824 */ /* 0x100fe200008e0600 */
[-C--:B----4-:R-:W-:Y:S02]  /*716a0*/  IADD3 R21, P1, R21, R3.reuse, RZ ;  /* 0x0000000315157210 */ /* 0x090fe40007f3e0ff */
[----:B0-----:R-:W3:Y:S04]  /*716b0*/  LDL.LU R10, [R1+0x259c] ;  /* 0x00259c00010a7983 */ /* 0x001ee80000300800 */
[----:B------:R0:W-:Y:S04]  /*716c0*/  STL [R1+0x2600], R11 ;  /* 0x0026000b01007387 */ /* 0x0001e80000100800 */
[----:B-1----:R-:W4:Y:S04]  /*716d0*/  LDL.LU R9, [R1+0x25c0] ;  /* 0x0025c00001097983 */ /* 0x002f280000300800 */
[----:B------:R1:W-:Y:S01]  /*716e0*/  STL [R1+0x25d4], R18 ;  /* 0x0025d41201007387 */ /* 0x0003e20000100800 */
[----:B------:R-:W-:Y:S01]  /*716f0*/  IMAD.X R22, R22, 0x1, R0, P2 ;  /* 0x0000000116167824 */ /* 0x000fe200010e0600 */
[----:B------:R-:W-:-:S02]  /*71700*/  IADD3 R23, P2, R23, R3, RZ ;  /* 0x0000000317177210 */ /* 0x000fc40007f5e0ff */
[----:B0-----:R-:W4:Y:S04]  /*71710*/  LDL.LU R11, [R1+0x2594] ;  /* 0x00259400010b7983 */ /* 0x001f280000300800 */
[----:B------:R0:W-:Y:S04]  /*71720*/  STL [R1+0x25f8], R29 ;  /* 0x0025f81d01007387 */ /* 0x0001e80000100800 */
[----:B-1----:R-:W4:Y:S01]  /*71730*/  LDL.LU R18, [R1+0x25b8] ;  /* 0x0025b80001127983 */ /* 0x002f220000300800 */
[--C-:B------:R-:W-:Y:S01]  /*71740*/  IMAD.X R6, R6, 0x1, R0.reuse, P3 ;  /* 0x0000000106067824 */ /* 0x100fe200018e0600 */
[-C--:B------:R-:W-:Y:S01]  /*71750*/  IADD3 R7, P3, R7, R3.reuse, RZ ;  /* 0x0000000307077210 */ /* 0x080fe20007f7e0ff */
[--C-:B------:R-:W-:Y:S01]  /*71760*/  IMAD.X R8, R8, 0x1, R0.reuse, P4 ;  /* 0x0000000108087824 */ /* 0x100fe200020e0600 */
[----:B------:R-:W-:Y:S01]  /*71770*/  IADD3 R5, P4, R5, R3, RZ ;  /* 0x0000000305057210 */ /* 0x000fe20007f9e0ff */
[----:B0-----:R-:W4:Y:S04]  /*71780*/  LDL.LU R29, [R1+0x258c] ;  /* 0x00258c00011d7983 */ /* 0x001f280000300800 */
[----:B------:R-:W-:Y:S01]  /*71790*/  STL [R1+0x25cc], R21 ;  /* 0x0025cc1501007387 */ /* 0x000fe20000100800 */
[----:B------:R-:W-:-:S03]  /*717a0*/  IMAD.X R28, R28, 0x1, R0, P5 ;  /* 0x000000011c1c7824 */ /* 0x000fc600028e0600 */
[----:B------:R-:W-:Y:S04]  /*717b0*/  STL [R1+0x25f0], R22 ;  /* 0x0025f01601007387 */ /* 0x000fe80000100800 */
[----:B------:R-:W-:Y:S04]  /*717c0*/  STL [R1+0x25c4], R23 ;  /* 0x0025c41701007387 */ /* 0x000fe80000100800 */
[----:B------:R-:W-:Y:S04]  /*717d0*/  STL [R1+0x25e8], R6 ;  /* 0x0025e80601007387 */ /* 0x000fe80000100800 */
[----:B------:R-:W-:Y:S04]  /*717e0*/  STL [R1+0x25bc], R7 ;  /* 0x0025bc0701007387 */ /* 0x000fe80000100800 */
[----:B------:R0:W-:Y:S04]  /*717f0*/  STL [R1+0x25d8], R28 ;  /* 0x0025d81c01007387 */ /* 0x0001e80000100800 */
[----:B------:R-:W-:Y:S04]  /*71800*/  STL [R1+0x25e0], R8 ;  /* 0x0025e00801007387 */ /* 0x000fe80000100800 */
[----:B0-----:R-:W4:Y:S01]  /*71810*/  LDL.LU R28, [R1+0x25b0] ;  /* 0x0025b000011c7983 */ /* 0x001f220000300800 */
[----:B------:R-:W-:-:S03]  /*71820*/  IADD3 R2, P5, R2, R3, RZ ;  /* 0x0000000302027210 */ /* 0x000fc60007fbe0ff */
[----:B------:R-:W-:Y:S04]  /*71830*/  STL [R1+0x25b4], R5 ;  /* 0x0025b40501007387 */ /* 0x000fe80000100800 */
[----:B------:R0:W-:Y:S04]  /*71840*/  STL [R1+0x25ac], R2 ;  /* 0x0025ac0201007387 */ /* 0x0001e80000100800 */
[----:B0-----:R-:W4:Y:S01]  /*71850*/  LDL.LU R2, [R1+0x2584] ;  /* 0x0025840001027983 */ /* 0x001f220000300800 */
[----:B------:R-:W-:-:S05]  /*71860*/  IMAD.X R17, R17, 0x1, R0, P6 ;  /* 0x0000000111117824 */ /* 0x000fca00030e0600 */
[----:B------:R0:W-:Y:S01]  /*71870*/  STL [R1+0x25d0], R17 ;  /* 0x0025d01101007387 */ /* 0x0001e20000100800 */
[----:B------:R-:W-:-:S03]  /*71880*/  IADD3 R16, P6, R16, R3, RZ ;  /* 0x0000000310107210 */ /* 0x000fc60007fde0ff */
[----:B0-----:R-:W4:Y:S04]  /*71890*/  LDL.LU R17, [R1+0x25a8] ;  /* 0x0025a80001117983 */ /* 0x001f280000300800 */
[----:B------:R0:W-:Y:S04]  /*718a0*/  STL [R1+0x25a4], R16 ;  /* 0x0025a41001007387 */ /* 0x0001e80000100800 */
[----:B0-----:R-:W4:Y:S04]  /*718b0*/  LDL.LU R16, [R1+0x257c] ;  /* 0x00257c0001107983 */ /* 0x001f280000300800 */
[----:B------:R-:W4:Y:S04]  /*718c0*/  LDL.LU R27, [R1+0x25a0] ;  /* 0x0025a000011b7983 */ /* 0x000f280000300800 */
[----:B------:R-:W4:Y:S04]  /*718d0*/  LDL.LU R26, [R1+0x2574] ;  /* 0x00257400011a7983 */ /* 0x000f280000300800 */
[----:B------:R-:W4:Y:S01]  /*718e0*/  LDL.LU R25, [R1+0x2598] ;  /* 0x0025980001197983 */ /* 0x000f220000300800 */
[----:B--2---:R-:W-:-:S05]  /*718f0*/  IMAD.X R15, R15, 0x1, R0, P1 ;  /* 0x000000010f0f7824 */ /* 0x004fca00008e0600 */
[----:B------:R0:W-:Y:S04]  /*71900*/  STL [R1+0x25c8], R15 ;  /* 0x0025c80f01007387 */ /* 0x0001e80000100800 */
[----:B------:R-:W2:Y:S04]  /*71910*/  LDL.LU R24, [R1+0x256c] ;  /* 0x00256c0001187983 */ /* 0x000ea80000300800 */
[----:B------:R-:W2:Y:S04]  /*71920*/  LDL.LU R20, [R1+0x2590] ;  /* 0x0025900001147983 */ /* 0x000ea80000300800 */
[----:B------:R-:W2:Y:S04]  /*71930*/  LDL.LU R6, [R1+0x2564] ;  /* 0x0025640001067983 */ /* 0x000ea80000300800 */
[----:B------:R-:W2:Y:S04]  /*71940*/  LDL.LU R7, [R1+0x2588] ;  /* 0x0025880001077983 */ /* 0x000ea80000300800 */
[----:B------:R-:W2:Y:S04]  /*71950*/  LDL.LU R8, [R1+0x255c] ;  /* 0x00255c0001087983 */ /* 0x000ea80000300800 */
[----:B------:R-:W2:Y:S04]  /*71960*/  LDL.LU R5, [R1+0x2580] ;  /* 0x0025800001057983 */ /* 0x000ea80000300800 */
[----:B0-----:R-:W2:Y:S01]  /*71970*/  LDL.LU R15, [R1+0x2554] ;  /* 0x00255400010f7983 */ /* 0x001ea20000300800 */
[----:B---3--:R-:W-:Y:S01]  /*71980*/  IADD3 R10, P1, R10, R3, RZ ;  /* 0x000000030a0a7210 */ /* 0x008fe20007f3e0ff */
[----:B----4-:R-:W-:-:S04]  /*71990*/  IMAD.X R9, R9, 0x1, R0, P2 ;  /* 0x0000000109097824 */ /* 0x010fc800010e0600 */
[----:B------:R0:W-:Y:S04]  /*719a0*/  STL [R1+0x259c], R10 ;  /* 0x00259c0a01007387 */ /* 0x0001e80000100800 */
[----:B------:R1:W-:Y:S04]  /*719b0*/  STL [R1+0x25c0], R9 ;  /* 0x0025c00901007387 */ /* 0x0003e80000100800 */
[----:B------:R-:W3:Y:S01]  /*719c0*/  LDL.LU R21, [R1+0x2578] ;  /* 0x0025780001157983 */ /* 0x000ee20000300800 */
[----:B------:R-:W-:Y:S01]  /*719d0*/  IADD3 R11, P2, R11, R3, RZ ;  /* 0x000000030b0b7210 */ /* 0x000fe20007f5e0ff */
[----:B------:R-:W-:-:S04]  /*719e0*/  IMAD.X R18, R18, 0x1, R0, P3 ;  /* 0x0000000112127824 */ /* 0x000fc800018e0600 */
[----:B------:R4:W-:Y:S04]  /*719f0*/  STL [R1+0x2594], R11 ;  /* 0x0025940b01007387 */ /* 0x0009e80000100800 */
[----:B------:R-:W3:Y:S04]  /*71a00*/  LDL.LU R22, [R1+0x254c] ;  /* 0x00254c0001167983 */ /* 0x000ee80000300800 */
[----:B------:R4:W-:Y:S04]  /*71a10*/  STL [R1+0x25b8], R18 ;  /* 0x0025b81201007387 */ /* 0x0009e80000100800 */
[----:B------:R-:W3:Y:S01]  /*71a20*/  LDL.LU R23, [R1+0x2570] ;  /* 0x0025700001177983 */ /* 0x000ee20000300800 */
[----:B------:R-:W-:-:S05]  /*71a30*/  IADD3 R29, P3, R29, R3, RZ ;  /* 0x000000031d1d7210 */ /* 0x000fca0007f7e0ff */
[----:B------:R4:W-:Y:S04]  /*71a40*/  STL [R1+0x258c], R29 ;  /* 0x00258c1d01007387 */ /* 0x0009e80000100800 */
[----:B0-----:R-:W3:Y:S04]  /*71a50*/  LDL.LU R10, [R1+0x2544] ;  /* 0x00254400010a7983 */ /* 0x001ee80000300800 */
[----:B-1----:R-:W3:Y:S04]  /*71a60*/  LDL.LU R9, [R1+0x2568] ;  /* 0x0025680001097983 */ /* 0x002ee80000300800 */
[----:B----4-:R-:W4:Y:S04]  /*71a70*/  LDL.LU R11, [R1+0x253c] ;  /* 0x00253c00010b7983 */ /* 0x010f280000300800 */
[----:B------:R-:W4:Y:S04]  /*71a80*/  LDL.LU R18, [R1+0x2560] ;  /* 0x0025600001127983 */ /* 0x000f280000300800 */
[----:B------:R-:W4:Y:S01]  /*71a90*/  LDL.LU R29, [R1+0x2534] ;  /* 0x00253400011d7983 */ /* 0x000f220000300800 */
[----:B------:R-:W-:-:S05]  /*71aa0*/  IMAD.X R28, R28, 0x1, R0, P4 ;  /* 0x000000011c1c7824 */ /* 0x000fca00020e0600 */
[----:B------:R0:W-:Y:S04]  /*71ab0*/  STL [R1+0x25b0], R28 ;  /* 0x0025b01c01007387 */ /* 0x0001e80000100800 */
[----:B0-----:R-:W4:Y:S01]  /*71ac0*/  LDL.LU R28, [R1+0x2558] ;  /* 0x00255800011c7983 */ /* 0x001f220000300800 */
[----:B------:R-:W-:-:S05]  /*71ad0*/  IADD3 R2, P4, R2, R3, RZ ;  /* 0x0000000302027210 */ /* 0x000fca0007f9e0ff */
[----:B------:R0:W-:Y:S04]  /*71ae0*/  STL [R1+0x2584], R2 ;  /* 0x0025840201007387 */ /* 0x0001e80000100800 */
[----:B0-----:R-:W4:Y:S01]  /*71af0*/  LDL.LU R2, [R1+0x252c] ;  /* 0x00252c0001027983 */ /* 0x001f220000300800 */
[----:B------:R-:W-:-:S05]  /*71b00*/  IMAD.X R17, R17, 0x1, R0, P5 ;  /* 0x0000000111117824 */ /* 0x000fca00028e0600 */
[----:B------:R0:W-:Y:S01]  /*71b10*/  STL [R1+0x25a8], R17 ;  /* 0x0025a81101007387 */ /* 0x0001e20000100800 */
[-C--:B------:R-:W-:Y:S01]  /*71b20*/  IADD3 R16, P5, R16, R3.reuse, RZ ;  /* 0x0000000310107210 */ /* 0x080fe20007fbe0ff */
[--C-:B------:R-:W-:Y:S01]  /*71b30*/  IMAD.X R27, R27, 0x1, R0.reuse, P6 ;  /* 0x000000011b1b7824 */ /* 0x100fe200030e0600 */
[-C--:B------:R-:W-:Y:S01]  /*71b40*/  IADD3 R26, P6, R26, R3.reuse, RZ ;  /* 0x000000031a1a7210 */ /* 0x080fe20007fde0ff */
[--C-:B------:R-:W-:Y:S01]  /*71b50*/  IMAD.X R25, R25, 0x1, R0.reuse, P1 ;  /* 0x0000000119197824 */ /* 0x100fe200008e0600 */
[----:B0-----:R-:W4:Y:S04]  /*71b60*/  LDL.LU R17, [R1+0x2550] ;  /* 0x0025500001117983 */ /* 0x001f280000300800 */
[----:B------:R0:W-:Y:S04]  /*71b70*/  STL [R1+0x257c], R16 ;  /* 0x00257c1001007387 */ /* 0x0001e80000100800 */
[----:B0-----:R-:W4:Y:S04]  /*71b80*/  LDL.LU R16, [R1+0x2524] ;  /* 0x0025240001107983 */ /* 0x001f280000300800 */
[----:B------:R-:W-:Y:S04]  /*71b90*/  STL [R1+0x25a0], R27 ;  /* 0x0025a01b01007387 */ /* 0x000fe80000100800 */
[----:B------:R-:W-:Y:S04]  /*71ba0*/  STL [R1+0x2574], R26 ;  /* 0x0025741a01007387 */ /* 0x000fe80000100800 */
[----:B------:R-:W-:Y:S01]  /*71bb0*/  STL [R1+0x2598], R25 ;  /* 0x0025981901007387 */ /* 0x000fe20000100800 */
[-C--:B--2---:R-:W-:Y:S01]  /*71bc0*/  IADD3 R24, P1, R24, R3.reuse, RZ ;  /* 0x0000000318187210 */ /* 0x084fe20007f3e0ff */
[--C-:B------:R-:W-:Y:S01]  /*71bd0*/  IMAD.X R20, R20, 0x1, R0.reuse, P2 ;  /* 0x0000000114147824 */ /* 0x100fe200010e0600 */
[-C--:B------:R-:W-:Y:S01]  /*71be0*/  IADD3 R6, P2, R6, R3.reuse, RZ ;  /* 0x0000000306067210 */ /* 0x080fe20007f5e0ff */
[--C-:B------:R-:W-:Y:S01]  /*71bf0*/  IMAD.X R7, R7, 0x1, R0.reuse, P3 ;  /* 0x0000000107077824 */ /* 0x100fe200018e0600 */
[----:B------:R-:W-:Y:S01]  /*71c00*/  IADD3 R8, P3, R8, R3, RZ ;  /* 0x0000000308087210 */ /* 0x000fe20007f7e0ff */
[----:B------:R-:W-:Y:S04]  /*71c10*/  STL [R1+0x256c], R24 ;  /* 0x00256c1801007387 */ /* 0x000fe80000100800 */
[----:B------:R-:W-:Y:S01]  /*71c20*/  STL [R1+0x2590], R20 ;  /* 0x0025901401007387 */ /* 0x000fe20000100800 */
[----:B------:R-:W-:-:S03]  /*71c30*/  IMAD.X R5, R5, 0x1, R0, P4 ;  /* 0x0000000105057824 */ /* 0x000fc600020e0600 */
[----:B------:R0:W-:Y:S04]  /*71c40*/  STL [R1+0x2564], R6 ;  /* 0x0025640601007387 */ /* 0x0001e80000100800 */
[----:B------:R1:W-:Y:S01]  /*71c50*/  STL [R1+0x2588], R7 ;  /* 0x0025880701007387 */ /* 0x0003e20000100800 */
[----:B------:R-:W-:-:S03]  /*71c60*/  IADD3 R15, P4, R15, R3, RZ ;  /* 0x000000030f0f7210 */ /* 0x000fc60007f9e0ff */
[----:B0-----:R-:W2:Y:S04]  /*71c70*/  LDL.LU R6, [R1+0x2548] ;  /* 0x0025480001067983 */ /* 0x001ea80000300800 */
[----:B------:R0:W-:Y:S04]  /*71c80*/  STL [R1+0x255c], R8 ;  /* 0x00255c0801007387 */ /* 0x0001e80000100800 */
[----:B-1----:R-:W2:Y:S04]  /*71c90*/  LDL.LU R7, [R1+0x251c] ;  /* 0x00251c0001077983 */ /* 0x002ea80000300800 */
[----:B------:R1:W-:Y:S01]  /*71ca0*/  STL [R1+0x2580], R5 ;  /* 0x0025800501007387 */ /* 0x0003e20000100800 */
[----:B---3--:R-:W-:-:S03]  /*71cb0*/  IMAD.X R21, R21, 0x1, R0, P5 ;  /* 0x0000000115157824 */ /* 0x008fc600028e0600 */
[----:B0-----:R-:W3:Y:S04]  /*71cc0*/  LDL.LU R8, [R1+0x2540] ;  /* 0x0025400001087983 */ /* 0x001ee80000300800 */
[----:B------:R0:W-:Y:S01]  /*71cd0*/  STL [R1+0x2554], R15 ;  /* 0x0025540f01007387 */ /* 0x0001e20000100800 */
[----:B------:R-:W-:-:S03]  /*71ce0*/  IADD3 R22, P5, R22, R3, RZ ;  /* 0x0000000316167210 */ /* 0x000fc60007fbe0ff */
[----:B-1----:R-:W3:Y:S01]  /*71cf0*/  LDL.LU R5, [R1+0x2514] ;  /* 0x0025140001057983 */ /* 0x002ee20000300800 */
[--C-:B------:R-:W-:Y:S01]  /*71d00*/  IMAD.X R23, R23, 0x1, R0.reuse, P6 ;  /* 0x0000000117177824 */ /* 0x100fe200030e0600 */
[-C--:B------:R-:W-:Y:S02]  /*71d10*/  IADD3 R10, P6, R10, R3.reuse, RZ ;  /* 0x000000030a0a7210 */ /* 0x080fe40007fde0ff */
[----:B0-----:R-:W3:Y:S01]  /*71d20*/  LDL.LU R15, [R1+0x2538] ;  /* 0x00253800010f7983 */ /* 0x001ee20000300800 */
[--C-:B------:R-:W-:Y:S02]  /*71d30*/  IMAD.X R9, R9, 0x1, R0.reuse, P1 ;  /* 0x0000000109097824 */ /* 0x100fe400008e0600 */
[----:B----4-:R-:W-:Y:S01]  /*71d40*/  IMAD.X R18, R18, 0x1, R0, P2 ;  /* 0x0000000112127824 */ /* 0x010fe200010e0600 */
[----:B------:R-:W-:Y:S04]  /*71d50*/  STL [R1+0x2578], R21 ;  /* 0x0025781501007387 */ /* 0x000fe80000100800 */
[----:B------:R-:W-:Y:S01]  /*71d60*/  STL [R1+0x254c], R22 ;  /* 0x00254c1601007387 */ /* 0x000fe20000100800 */
[----:B------:R-:W-:-:S03]  /*71d70*/  IADD3 R11, P1, R11, R3, RZ ;  /* 0x000000030b0b7210 */ /* 0x000fc60007f3e0ff */
[----:B------:R-:W-:Y:S01]  /*71d80*/  STL [R1+0x2570], R23 ;  /* 0x0025701701007387 */ /* 0x000fe20000100800 */
[----:B------:R-:W-:-:S03]  /*71d90*/  IADD3 R29, P2, R29, R3, RZ ;  /* 0x000000031d1d7210 */ /* 0x000fc60007f5e0ff */
[----:B------:R-:W-:Y:S04]  /*71da0*/  STL [R1+0x2544], R10 ;  /* 0x0025440a01007387 */ /* 0x000fe80000100800 */
[----:B------:R-:W-:Y:S04]  /*71db0*/  STL [R1+0x2568], R9 ;  /* 0x0025680901007387 */ /* 0x000fe80000100800 */
[----:B------:R0:W-:Y:S04]  /*71dc0*/  STL [R1+0x2534], R29 ;  /* 0x0025341d01007387 */ /* 0x0001e80000100800 */
[----:B------:R-:W-:Y:S04]  /*71dd0*/  STL [R1+0x253c], R11 ;  /* 0x00253c0b01007387 */ /* 0x000fe80000100800 */
[----:B0-----:R-:W4:Y:S01]  /*71de0*/  LDL.LU R29, [R1+0x250c] ;  /* 0x00250c00011d7983 */ /* 0x001f220000300800 */
[----:B------:R-:W-:-:S03]  /*71df0*/  IMAD.X R28, R28, 0x1, R0, P3 ;  /* 0x000000011c1c7824 */ /* 0x000fc600018e0600 */
[----:B------:R-:W-:Y:S04]  /*71e00*/  STL [R1+0x2560], R18 ;  /* 0x0025601201007387 */ /* 0x000fe80000100800 */
[----:B------:R0:W-:Y:S04]  /*71e10*/  STL [R1+0x2558], R28 ;  /* 0x0025581c01007387 */ /* 0x0001e80000100800 */
[----:B0-----:R-:W4:Y:S01]  /*71e20*/  LDL.LU R28, [R1+0x2530] ;  /* 0x00253000011c7983 */ /* 0x001f220000300800 */
[----:B------:R-:W-:-:S05]  /*71e30*/  IADD3 R2, P3, R2, R3, RZ ;  /* 0x0000000302027210 */ /* 0x000fca0007f7e0ff */
[----:B------:R0:W-:Y:S04]  /*71e40*/  STL [R1+0x252c], R2 ;  /* 0x00252c0201007387 */ /* 0x0001e80000100800 */
[----:B0-----:R-:W4:Y:S04]  /*71e50*/  LDL.LU R2, [R1+0x2504] ;  /* 0x0025040001027983 */ /* 0x001f280000300800 */
[----:B------:R-:W4:Y:S04]  /*71e60*/  LDL.LU R18, [R1+0x2528] ;  /* 0x0025280001127983 */ /* 0x000f280000300800 */
[----:B------:R-:W4:Y:S01]  /*71e70*/  LDL.LU R27, [R1+0x24fc] ;  /* 0x0024fc00011b7983 */ /* 0x000f220000300800 */
[----:B------:R-:W-:-:S05]  /*71e80*/  IMAD.X R17, R17, 0x1, R0, P4 ;  /* 0x0000000111117824 */ /* 0x000fca00020e0600 */
[----:B------:R0:W-:Y:S04]  /*71e90*/  STL [R1+0x2550], R17 ;  /* 0x0025501101007387 */ /* 0x0001e80000100800 */
[----:B------:R-:W4:Y:S04]  /*71ea0*/  LDL.LU R26, [R1+0x2520] ;  /* 0x00252000011a7983 */ /* 0x000f280000300800 */
[----:B------:R-:W4:Y:S01]  /*71eb0*/  LDL.LU R25, [R1+0x24f4] ;  /* 0x0024f40001197983 */ /* 0x000f220000300800 */
[----:B------:R-:W-:-:S05]  /*71ec0*/  IADD3 R16, P4, R16, R3, RZ ;  /* 0x0000000310107210 */ /* 0x000fca0007f9e0ff */
[----:B------:R1:W-:Y:S04]  /*71ed0*/  STL [R1+0x2524], R16 ;  /* 0x0025241001007387 */ /* 0x0003e80000100800 */
[----:B------:R-:W4:Y:S04]  /*71ee0*/  LDL.LU R24, [R1+0x2518] ;  /* 0x0025180001187983 */ /* 0x000f280000300800 */
[----:B------:R-:W4:Y:S04]  /*71ef0*/  LDL.LU R20, [R1+0x24ec] ;  /* 0x0024ec0001147983 */ /* 0x000f280000300800 */
[----:B------:R-:W4:Y:S04]  /*71f00*/  LDL.LU R10, [R1+0x2510] ;  /* 0x00251000010a7983 */ /* 0x000f280000300800 */
[----:B------:R-:W4:Y:S04]  /*71f10*/  LDL.LU R9, [R1+0x24e4] ;  /* 0x0024e40001097983 */ /* 0x000f280000300800 */
[----:B------:R-:W4:Y:S04]  /*71f20*/  LDL.LU R11, [R1+0x2508] ;  /* 0x00250800010b7983 */ /* 0x000f280000300800 */
[----:B0-----:R-:W4:Y:S04]  /*71f30*/  LDL.LU R17, [R1+0x24dc] ;  /* 0x0024dc0001117983 */ /* 0x001f280000300800 */
[----:B-1----:R-:W4:Y:S01]  /*71f40*/  LDL.LU R16, [R1+0x2500] ;  /* 0x0025000001107983 */ /* 0x002f220000300800 */
[----:B--2---:R-:W-:Y:S01]  /*71f50*/  IMAD.X R6, R6, 0x1, R0, P5 ;  /* 0x0000000106067824 */ /* 0x004fe200028e0600 */
[----:B------:R-:W-:-:S04]  /*71f60*/  IADD3 R7, P5, R7, R3, RZ ;  /* 0x0000000307077210 */ /* 0x000fc80007fbe0ff */
[----:B------:R0:W-:Y:S04]  /*71f70*/  STL [R1+0x2548], R6 ;  /* 0x0025480601007387 */ /* 0x0001e80000100800 */
[----:B------:R1:W-:Y:S04]  /*71f80*/  STL [R1+0x251c], R7 ;  /* 0x00251c0701007387 */ /* 0x0003e80000100800 */
[----:B------:R-:W2:Y:S01]  /*71f90*/  LDL.LU R21, [R1+0x24d4] ;  /* 0x0024d40001157983 */ /* 0x000ea20000300800 */
[----:B---3--:R-:W-:Y:S01]  /*71fa0*/  IMAD.X R8, R8, 0x1, R0, P6 ;  /* 0x0000000108087824 */ /* 0x008fe200030e0600 */
[----:B------:R-:W-:-:S04]  /*71fb0*/  IADD3 R5, P6, R5, R3, RZ ;  /* 0x0000000305057210 */ /* 0x000fc80007fde0ff */
[----:B------:R3:W-:Y:S04]  /*71fc0*/  STL [R1+0x2540], R8 ;  /* 0x0025400801007387 */ /* 0x0007e80000100800 */
[----:B------:R-:W2:Y:S04]  /*71fd0*/  LDL.LU R22, [R1+0x24f8] ;  /* 0x0024f80001167983 */ /* 0x000ea80000300800 */
[----:B------:R3:W-:Y:S04]  /*71fe0*/  STL [R1+0x2514], R5 ;  /* 0x0025140501007387 */ /* 0x0007e80000100800 */
[----:B------:R-:W2:Y:S01]  /*71ff0*/  LDL.LU R23, [R1+0x24cc] ;  /* 0x0024cc0001177983 */ /* 0x000ea20000300800 */
[----:B------:R-:W-:-:S05]  /*72000*/  IMAD.X R15, R15, 0x1, R0, P1 ;  /* 0x000000010f0f7824 */ /* 0x000fca00008e0600 */
[----:B------:R3:W-:Y:S04]  /*72010*/  STL [R1+0x2538], R15 ;  /* 0x0025380f01007387 */ /* 0x0007e80000100800 */
[----:B0-----:R-:W2:Y:S04]  /*72020*/  LDL.LU R6, [R1+0x24f0] ;  /* 0x0024f00001067983 */ /* 0x001ea80000300800 */
[----:B-1----:R-:W2:Y:S04]  /*72030*/  LDL.LU R7, [R1+0x24c4] ;  /* 0x0024c40001077983 */ /* 0x002ea80000300800 */
[----:B---3--:R-:W3:Y:S04]  /*72040*/  LDL.LU R8, [R1+0x24e8] ;  /* 0x0024e80001087983 */ /* 0x008ee80000300800 */
[----:B------:R-:W3:Y:S04]  /*72050*/  LDL.LU R5, [R1+0x24bc] ;  /* 0x0024bc0001057983 */ /* 0x000ee80000300800 */
[----:B------:R-:W3:Y:S01]  /*72060*/  LDL.LU R15, [R1+0x24e0] ;  /* 0x0024e000010f7983 */ /* 0x000ee20000300800 */
[----:B----4-:R-:W-:-:S05]  /*72070*/  IADD3 R29, P1, R29, R3, RZ ;  /* 0x000000031d1d7210 */ /* 0x010fca0007f3e0ff */
[----:B------:R0:W-:Y:S04]  /*72080*/  STL [R1+0x250c], R29 ;  /* 0x00250c1d01007387 */ /* 0x0001e80000100800 */
[----:B0-----:R-:W4:Y:S01]  /*72090*/  LDL.LU R29, [R1+0x24b4] ;  /* 0x0024b400011d7983 */ /* 0x001f220000300800 */
[----:B------:R-:W-:-:S05]  /*720a0*/  IMAD.X R28, R28, 0x1, R0, P2 ;  /* 0x000000011c1c7824 */ /* 0x000fca00010e0600 */
[----:B------:R0:W-:Y:S04]  /*720b0*/  STL [R1+0x2530], R28 ;  /* 0x0025301c01007387 */ /* 0x0001e80000100800 */
[----:B0-----:R-:W4:Y:S01]  /*720c0*/  LDL.LU R28, [R1+0x24d8] ;  /* 0x0024d800011c7983 */ /* 0x001f220000300800 */
[----:B------:R-:W-:-:S05]  /*720d0*/  IADD3 R2, P2, R2, R3, RZ ;  /* 0x0000000302027210 */ /* 0x000fca0007f5e0ff */
[----:B------:R0:W-:Y:S04]  /*720e0*/  STL [R1+0x2504], R2 ;  /* 0x0025040201007387 */ /* 0x0001e80000100800 */
[----:B0-----:R-:W4:Y:S01]  /*720f0*/  LDL.LU R2, [R1+0x24ac] ;  /* 0x0024ac0001027983 */ /* 0x001f220000300800 */
[--C-:B------:R-:W-:Y:S01]  /*72100*/  IMAD.X R18, R18, 0x1, R0.reuse, P3 ;  /* 0x0000000112127824 */ /* 0x100fe200018e0600 */
[-C--:B------:R-:W-:Y:S01]  /*72110*/  IADD3 R27, P3, R27, R3.reuse, RZ ;  /* 0x000000031b1b7210 */ /* 0x080fe20007f7e0ff */
[--C-:B------:R-:W-:Y:S01]  /*72120*/  IMAD.X R26, R26, 0x1, R0.reuse, P4 ;  /* 0x000000011a1a7824 */ /* 0x100fe200020e0600 */
[-C--:B------:R-:W-:Y:S02]  /*72130*/  IADD3 R25, P4, R25, R3.reuse, RZ ;  /* 0x0000000319197210 */ /* 0x080fe40007f9e0ff */
        /* <DEDUP_REMOVED lines=24> */
[----:B--2---:R-:W-:-:S05]  /*722c0*/  IADD3 R21, P2, R21, R3, RZ ;  /* 0x0000000315157210 */ /* 0x004fca0007f5e0ff */
[----:B------:R-:W-:Y:S01]  /*722d0*/  STL [R1+0x24d4], R21 ;  /* 0x0024d41501007387 */ /* 0x000fe20000100800 */
[----:B------:R-:W-:Y:S01]  /*722e0*/  IMAD.X R22, R22, 0x1, R0, P3 ;  /* 0x0000000116167824 */ /* 0x000fe200018e0600 */
[----:B------:R-:W-:-:S04]  /*722f0*/  IADD3 R23, P3, R23, R3, RZ ;  /* 0x0000000317177210 */ /* 0x000fc80007f7e0ff */
[----:B------:R-:W-:Y:S04]  /*72300*/  STL [R1+0x24f8], R22 ;  /* 0x0024f81601007387 */ /* 0x000fe80000100800 */
[----:B------:R-:W-:Y:S01]  /*72310*/  STL [R1+0x24cc], R23 ;  /* 0x0024cc1701007387 */ /* 0x000fe20000100800 */
[--C-:B------:R-:W-:Y:S01]  /*72320*/  IMAD.X R6, R6, 0x1, R0.reuse, P4 ;  /* 0x0000000106067824 */ /* 0x100fe200020e0600 */
[-C--:B------:R-:W-:Y:S01]  /*72330*/  IADD3 R7, P4, R7, R3.reuse, RZ ;  /* 0x0000000307077210 */ /* 0x080fe20007f9e0ff */
[--C-:B---3--:R-:W-:Y:S01]  /*72340*/  IMAD.X R8, R8, 0x1, R0.reuse, P5 ;  /* 0x0000000108087824 */ /* 0x108fe200028e0600 */
[----:B------:R-:W-:Y:S02]  /*72350*/  IADD3 R5, P5, R5, R3, RZ ;  /* 0x0000000305057210 */ /* 0x000fe40007fbe0ff */
[----:B------:R-:W-:Y:S01]  /*72360*/  STL [R1+0x24f0], R6 ;  /* 0x0024f00601007387 */ /* 0x000fe20000100800 */
[----:B------:R-:W-:-:S03]  /*72370*/  IMAD.X R15, R15, 0x1, R0, P6 ;  /* 0x000000010f0f7824 */ /* 0x000fc600030e0600 */
[----:B------:R-:W-:Y:S04]  /*72380*/  STL [R1+0x24c4], R7 ;  /* 0x0024c40701007387 */ /* 0x000fe80000100800 */
[----:B------:R0:W-:Y:S04]  /*72390*/  STL [R1+0x24e0], R15 ;  /* 0x0024e00f01007387 */ /* 0x0001e80000100800 */
[----:B------:R-:W-:Y:S04]  /*723a0*/  STL [R1+0x24e8], R8 ;  /* 0x0024e80801007387 */ /* 0x000fe80000100800 */
[----:B0-----:R-:W2:Y:S04]  /*723b0*/  LDL.LU R15, [R1+0x24b8] ;  /* 0x0024b800010f7983 */ /* 0x001ea80000300800 */
[----:B------:R-:W-:Y:S01]  /*723c0*/  STL [R1+0x24bc], R5 ;  /* 0x0024bc0501007387 */ /* 0x000fe20000100800 */
[----:B----4-:R-:W-:-:S05]  /*723d0*/  IADD3 R29, P6, R29, R3, RZ ;  /* 0x000000031d1d7210 */ /* 0x010fca0007fde0ff */
[----:B------:R0:W-:Y:S04]  /*723e0*/  STL [R1+0x24b4], R29 ;  /* 0x0024b41d01007387 */ /* 0x0001e80000100800 */
[----:B0-----:R-:W3:Y:S01]  /*723f0*/  LDL.LU R29, [R1+0x248c] ;  /* 0x00248c00011d7983 */ /* 0x001ee20000300800 */
[----:B------:R-:W-:-:S05]  /*72400*/  IMAD.X R28, R28, 0x1, R0, P1 ;  /* 0x000000011c1c7824 */ /* 0x000fca00008e0600 */
[----:B------:R0:W-:Y:S04]  /*72410*/  STL [R1+0x24d8], R28 ;  /* 0x0024d81c01007387 */ /* 0x0001e80000100800 */
[----:B0-----:R-:W4:Y:S01]  /*72420*/  LDL.LU R28, [R1+0x24b0] ;  /* 0x0024b000011c7983 */ /* 0x001f220000300800 */
[----:B------:R-:W-:-:S05]  /*72430*/  IADD3 R2, P1, R2, R3, RZ ;  /* 0x0000000302027210 */ /* 0x000fca0007f3e0ff */
[----:B------:R0:W-:Y:S04]  /*72440*/  STL [R1+0x24ac], R2 ;  /* 0x0024ac0201007387 */ /* 0x0001e80000100800 */
[----:B0-----:R-:W4:Y:S01]  /*72450*/  LDL.LU R2, [R1+0x2484] ;  /* 0x0024840001027983 */ /* 0x001f220000300800 */
[----:B------:R-:W-:-:S03]  /*72460*/  IMAD.X R18, R18, 0x1, R0, P2 ;  /* 0x0000000112127824 */ /* 0x000fc600010e0600 */
        /* <DEDUP_REMOVED lines=33> */
[----:B------:R0:W-:Y:S04]  /*72680*/  STL [R1+0x248c], R29 ;  /* 0x00248c1d01007387 */ /* 0x0001e80000100800 */
[----:B0-----:R-:W3:Y:S01]  /*72690*/  LDL.LU R29, [R1+0x2434] ;  /* 0x00243400011d7983 */ /* 0x001ee20000300800 */
[----:B----4-:R-:W-:-:S05]  /*726a0*/  IMAD.X R28, R28, 0x1, R0, P6 ;  /* 0x000000011c1c7824 */ /* 0x010fca00030e0600 */
        /* <DEDUP_REMOVED lines=22> */
[--C-:B------:R-:W-:Y:S01]  /*72810*/  IMAD.X R21, R21, 0x1, R0.reuse, P6 ;  /* 0x0000000115157824 */ /* 0x100fe200030e0600 */
[-C--:B------:R-:W-:Y:S01]  /*72820*/  IADD3 R22, P6, R22, R3.reuse, RZ ;  /* 0x0000000316167210 */ /* 0x080fe20007fde0ff */
[----:B0-----:R-:W4:Y:S04]  /*72830*/  LDL.LU R23, [R1+0x2450] ;  /* 0x0024500001177983 */ /* 0x001f280000300800 */
[----:B------:R0:W-:Y:S04]  /*72840*/  STL [R1+0x2464], R7 ;  /* 0x0024640701007387 */ /* 0x0001e80000100800 */
[----:B-1----:R-:W4:Y:S04]  /*72850*/  LDL.LU R6, [R1+0x2424] ;  /* 0x0024240001067983 */ /* 0x002f280000300800 */
[----:B------:R1:W-:Y:S01]  /*72860*/  STL [R1+0x2488], R8 ;  /* 0x0024880801007387 */ /* 0x0003e20000100800 */
[--C-:B------:R-:W-:Y:S01]  /*72870*/  IMAD.X R5, R5, 0x1, R0.reuse, P1 ;  /* 0x0000000105057824 */ /* 0x100fe200008e0600 */
[-C--:B------:R-:W-:Y:S01]  /*72880*/  IADD3 R10, P1, R10, R3.reuse, RZ ;  /* 0x000000030a0a7210 */ /* 0x080fe20007f3e0ff */
[--C-:B------:R-:W-:Y:S01]  /*72890*/  IMAD.X R9, R9, 0x1, R0.reuse, P2 ;  /* 0x0000000109097824 */ /* 0x100fe200010e0600 */
[----:B0-----:R-:W4:Y:S04]  /*728a0*/  LDL.LU R7, [R1+0x2448] ;  /* 0x0024480001077983 */ /* 0x001f280000300800 */
[----:B------:R0:W-:Y:S04]  /*728b0*/  STL [R1+0x245c], R18 ;  /* 0x00245c1201007387 */ /* 0x0001e80000100800 */
[----:B-1----:R-:W4:Y:S01]  /*728c0*/  LDL.LU R8, [R1+0x241c] ;  /* 0x00241c0001087983 */ /* 0x002f220000300800 */
[----:B------:R-:W-:Y:S01]  /*728d0*/  IMAD.X R17, R17, 0x1, R0, P3 ;  /* 0x0000000111117824 */ /* 0x000fe200018e0600 */
[----:B------:R-:W-:-:S02]  /*728e0*/  IADD3 R11, P2, R11, R3, RZ ;  /* 0x000000030b0b7210 */ /* 0x000fc40007f5e0ff */
        /* <DEDUP_REMOVED lines=10> */
[----:B------:R0:W-:Y:S04]  /*72990*/  STL [R1+0x243c], R16 ;  /* 0x00243c1001007387 */ /* 0x0001e80000100800 */
[----:B0-----:R-:W4:Y:S01]  /*729a0*/  LDL.LU R16, [R1+0x2438] ;  /* 0x0024380001107983 */ /* 0x001f220000300800 */
[----:B--2---:R-:W-:-:S05]  /*729b0*/  IMAD.X R15, R15, 0x1, R0, P4 ;  /* 0x000000010f0f7824 */ /* 0x004fca00020e0600 */
[----:B------:R0:W-:Y:S04]  /*729c0*/  STL [R1+0x2460], R15 ;  /* 0x0024600f01007387 */ /* 0x0001e80000100800 */
[----:B0-----:R-:W2:Y:S01]  /*729d0*/  LDL.LU R15, [R1+0x240c] ;  /* 0x00240c00010f7983 */ /* 0x001ea20000300800 */
[----:B---3--:R-:W-:-:S05]  /*729e0*/  IADD3 R29, P4, R29, R3, RZ ;  /* 0x000000031d1d7210 */ /* 0x008fca0007f9e0ff */
[----:B------:R0:W-:Y:S04]  /*729f0*/  STL [R1+0x2434], R29 ;  /* 0x0024341d01007387 */ /* 0x0001e80000100800 */
[----:B0-----:R-:W3:Y:S04]  /*72a00*/  LDL.LU R29, [R1+0x2430] ;  /* 0x00243000011d7983 */ /* 0x001ee80000300800 */
[----:B------:R-:W3:Y:S01]  /*72a10*/  LDL.LU R11, [R1+0x2404] ;  /* 0x00240400010b7983 */ /* 0x000ee20000300800 */
[----:B----4-:R-:W-:-:S05]  /*72a20*/  IMAD.X R28, R28, 0x1, R0, P5 ;  /* 0x000000011c1c7824 */ /* 0x010fca00028e0600 */
        /* <DEDUP_REMOVED lines=31> */
[----:B------:R0:W-:Y:S01]  /*72c20*/  STL [R1+0x2414], R17 ;  /* 0x0024141101007387 */ /* 0x0001e20000100800 */
[----:B------:R-:W-:-:S03]  /*72c30*/  IMAD.X R16, R16, 0x1, R0, P3 ;  /* 0x0000000110107824 */ /* 0x000fc600018e0600 */
[----:B0-----:R-:W4:Y:S04]  /*72c40*/  LDL.LU R17, [R1+0x23bc] ;  /* 0x0023bc0001117983 */ /* 0x001f280000300800 */
[----:B------:R0:W-:Y:S04]  /*72c50*/  STL [R1+0x2438], R16 ;  /* 0x0024381001007387 */ /* 0x0001e80000100800 */
[----:B0-----:R-:W4:Y:S01]  /*72c60*/  LDL.LU R16, [R1+0x23e0] ;  /* 0x0023e00001107983 */ /* 0x001f220000300800 */
[----:B--2---:R-:W-:-:S05]  /*72c70*/  IADD3 R15, P3, R15, R3, RZ ;  /* 0x000000030f0f7210 */ /* 0x004fca0007f7e0ff */
[----:B------:R0:W-:Y:S04]  /*72c80*/  STL [R1+0x240c], R15 ;  /* 0x00240c0f01007387 */ /* 0x0001e80000100800 */
[----:B0-----:R-:W2:Y:S01]  /*72c90*/  LDL.LU R15, [R1+0x23b4] ;  /* 0x0023b400010f7983 */ /* 0x001ea20000300800 */
[----:B---3--:R-:W-:Y:S01]  /*72ca0*/  IMAD.X R29, R29, 0x1, R0, P4 ;  /* 0x000000011d1d7824 */ /* 0x008fe200020e0600 */
[----:B------:R-:W-:-:S04]  /*72cb0*/  IADD3 R11, P4, R11, R3, RZ ;  /* 0x000000030b0b7210 */ /* 0x000fc80007f9e0ff */
[----:B------:R0:W-:Y:S01]  /*72cc0*/  STL [R1+0x2430], R29 ;  /* 0x0024301d01007387 */ /* 0x0001e20000100800 */
[--C-:B----4-:R-:W-:Y:S01]  /*72cd0*/  IMAD.X R27, R27, 0x1, R0.reuse, P5 ;  /* 0x000000011b1b7824 */ /* 0x110fe200028e0600 */
[-C--:B------:R-:W-:Y:S02]  /*72ce0*/  IADD3 R26, P5, R26, R3.reuse, RZ ;  /* 0x000000031a1a7210 */ /* 0x080fe40007fbe0ff */
[----:B0-----:R-:W3:Y:S04]  /*72cf0*/  LDL.LU R29, [R1+0x23d8] ;  /* 0x0023d800011d7983 */ /* 0x001ee80000300800 */
[----:B------:R0:W-:Y:S01]  /*72d00*/  STL [R1+0x2404], R11 ;  /* 0x0024040b01007387 */ /* 0x0001e20000100800 */
[----:B------:R-:W-:Y:S01]  /*72d10*/  IMAD.X R25, R25, 0x1, R0, P6 ;  /* 0x0000000119197824 */ /* 0x000fe200030e0600 */
[----:B------:R-:W-:-:S02]  /*72d20*/  IADD3 R24, P6, R24, R3, RZ ;  /* 0x0000000318187210 */ /* 0x000fc40007fde0ff */
[----:B0-----:R-:W4:Y:S01]  /*72d30*/  LDL.LU R11, [R1+0x3108] ;  /* 0x00310800010b7983 */ /* 0x001f220000300800 */
[----:B------:R-:W-:-:S03]  /*72d40*/  IMAD.X R5, R5, 0x1, R0, P1 ;  /* 0x0000000105057824 */ /* 0x000fc600008e0600 */
[----:B------:R-:W-:Y:S01]  /*72d50*/  STL [R1+0x2428], R27 ;  /* 0x0024281b01007387 */ /* 0x000fe20000100800 */
[----:B------:R-:W-:-:S03]  /*72d60*/  IADD3 R10, P1, R10, R3, RZ ;  /* 0x000000030a0a7210 */ /* 0x000fc60007f3e0ff */
[----:B------:R-:W-:Y:S04]  /*72d70*/  STL [R1+0x23fc], R26 ;  /* 0x0023fc1a01007387 */ /* 0x000fe80000100800 */
[----:B------:R-:W-:Y:S01]  /*72d80*/  STL [R1+0x2420], R25 ;  /* 0x0024201901007387 */ /* 0x000fe20000100800 */
[----:B------:R-:W-:-:S03]  /*72d90*/  IMAD.X R9, R9, 0x1, R0, P2 ;  /* 0x0000000109097824 */ /* 0x000fc600010e0600 */
        /* <DEDUP_REMOVED lines=18> */
[----:B------:R-:W-:Y:S04]  /*72ec0*/  STL [R1+0x23dc], R20 ;  /* 0x0023dc1401007387 */ /* 0x000fe80000100800 */
[----:B------:R-:W-:Y:S01]  /*72ed0*/  STL [R1+0x2400], R21 ;  /* 0x0024001501007387 */ /* 0x000fe20000100800 */
[----:B------:R-:W-:-:S03]  /*72ee0*/  IMAD.X R7, R7, 0x1, R0, P6 ;  /* 0x0000000107077824 */ /* 0x000fc600030e0600 */
[----:B------:R-:W-:Y:S01]  /*72ef0*/  STL [R1+0x23d4], R22 ;  /* 0x0023d41601007387 */ /* 0x000fe20000100800 */
[----:B------:R-:W-:Y:S01]  /*72f00*/  IMAD.X R18, R18, 0x1, R0, P1 ;  /* 0x0000000112127824 */ /* 0x000fe200008e0600 */
[-C--:B------:R-:W-:Y:S02]  /*72f10*/  IADD3 R8, P6, R8, R3.reuse, RZ ;  /* 0x0000000308087210 */ /* 0x080fe40007fde0ff */
[----:B------:R-:W-:Y:S04]  /*72f20*/  STL [R1+0x23f8], R23 ;  /* 0x0023f81701007387 */ /* 0x000fe80000100800 */
[----:B------:R-:W-:Y:S04]  /*72f30*/  STL [R1+0x23cc], R6 ;  /* 0x0023cc0601007387 */ /* 0x000fe80000100800 */
[----:B------:R0:W-:Y:S04]  /*72f40*/  STL [R1+0x23e8], R18 ;  /* 0x0023e81201007387 */ /* 0x0001e80000100800 */
[----:B------:R-:W-:Y:S04]  /*72f50*/  STL [R1+0x23f0], R7 ;  /* 0x0023f00701007387 */ /* 0x000fe80000100800 */
[----:B0-----:R-:W4:Y:S04]  /*72f60*/  LDL.LU R18, [R1+0x2394] ;  /* 0x0023940001127983 */ /* 0x001f280000300800 */
[----:B------:R-:W-:Y:S01]  /*72f70*/  STL [R1+0x23c4], R8 ;  /* 0x0023c40801007387 */ /* 0x000fe20000100800 */
        /* <DEDUP_REMOVED lines=9> */
[----:B---3--:R-:W-:-:S05]  /*73010*/  IMAD.X R29, R29, 0x1, R0, P3 ;  /* 0x000000011d1d7824 */ /* 0x008fca00018e0600 */
[----:B------:R0:W-:Y:S04]  /*73020*/  STL [R1+0x23d8], R29 ;  /* 0x0023d81d01007387 */ /* 0x0001e80000100800 */
        /* <DEDUP_REMOVED lines=9> */
[----:B------:R-:W3:Y:S01]  /*730c0*/  LDL.LU R6, [R1] ;  /* 0x0000000001067983 */ /* 0x000ee20000300800 */
[----:B----4-:R-:W-:Y:S01]  /*730d0*/  IADD3 R5, P3, R5, R3, RZ ;  /* 0x0000000305057210 */ /* 0x010fe20007f7e0ff */
[----:B------:R-:W-:-:S04]  /*730e0*/  IMAD.X R10, R10, 0x1, R0, P4 ;  /* 0x000000010a0a7824 */ /* 0x000fc800020e0600 */
[----:B------:R0:W-:Y:S04]  /*730f0*/  STL [R1+0x23ac], R5 ;  /* 0x0023ac0501007387 */ /* 0x0001e80000100800 */
[----:B------:R1:W-:Y:S01]  /*73100*/  STL [R1+0x23d0], R10 ;  /* 0x0023d00a01007387 */ /* 0x0003e20000100800 */
[-C--:B------:R-:W-:Y:S01]  /*73110*/  IADD3 R9, P4, R9, R3.reuse, RZ ;  /* 0x0000000309097210 */ /* 0x080fe20007f9e0ff */
[--C-:B------:R-:W-:Y:S01]  /*73120*/  IMAD.X R28, R28, 0x1, R0.reuse, P5 ;  /* 0x000000011c1c7824 */ /* 0x100fe200028e0600 */
[----:B------:R-:W-:Y:S02]  /*73130*/  IADD3 R2, P5, R2, R3, RZ ;  /* 0x0000000302027210 */ /* 0x000fe40007fbe0ff */
[----:B------:R-:W4:Y:S04]  /*73140*/  LDL.LU R3, [R1+0x23c0] ;  /* 0x0023c00001037983 */ /* 0x000f280000300800 */
[----:B------:R1:W-:Y:S04]  /*73150*/  STL [R1+0x23a4], R9 ;  /* 0x0023a40901007387 */ /* 0x0003e80000100800 */
[----:B------:R-:W3:Y:S04]  /*73160*/  LDL.LU R7, [R1+0x2378] ;  /* 0x0023780001077983 */ /* 0x000ee80000300800 */
[----:B------:R1:W-:Y:S04]  /*73170*/  STL [R1+0x23c8], R28 ;  /* 0x0023c81c01007387 */ /* 0x0003e80000100800 */
[----:B------:R-:W3:Y:S04]  /*73180*/  LDL.LU R8, [R1+0x234c] ;  /* 0x00234c0001087983 */ /* 0x000ee80000300800 */
[----:B------:R1:W-:Y:S04]  /*73190*/  STL [R1+0x239c], R2 ;  /* 0x00239c0201007387 */ /* 0x0003e80000100800 */
[----:B0-----:R-:W3:Y:S04]  /*731a0*/  LDL.LU R5, [R1+0x2370] ;  /* 0x0023700001057983 */ /* 0x001ee80000300800 */
[----:B-1----:R-:W3:Y:S04]  /*731b0*/  LDL.LU R10, [R1+0x2344] ;  /* 0x00234400010a7983 */ /* 0x002ee80000300800 */
[----:B------:R-:W3:Y:S04]  /*731c0*/  LDL.LU R9, [R1+0x2368] ;  /* 0x0023680001097983 */ /* 0x000ee80000300800 */
[----:B------:R-:W3:Y:S04]  /*731d0*/  LDL.LU R28, [R1+0x233c] ;  /* 0x00233c00011c7983 */ /* 0x000ee80000300800 */
[----:B------:R-:W3:Y:S01]  /*731e0*/  LDL.LU R2, [R1+0x2360] ;  /* 0x0023600001027983 */ /* 0x000ee20000300800 */
[----:B----4-:R-:W-:-:S05]  /*731f0*/  IMAD.X R3, R3, 0x1, R0, P6 ;  /* 0x0000000103037824 */ /* 0x010fca00030e0600 */
[----:B------:R0:W-:Y:S02]  /*73200*/  STL [R1+0x23c0], R3 ;  /* 0x0023c00301007387 */ /* 0x0001e40000100800 */
[----:B0-----:R-:W0:Y:S02]  /*73210*/  LDC R3, c[0x0][0x238] ;  /* 0x00008e00ff037b82 */ /* 0x001e240000000800 */
[----:B0-----:R-:W-:-:S04]  /*73220*/  IMAD.SHL.U32 R3, R3, 0x40, RZ ;  /* 0x0000004003037824 */ /* 0x001fc800078e00ff */
[----:B------:R-:W-:-:S05]  /*73230*/  IMAD.SHL.U32 R3, R3, 0x2, RZ ;  /* 0x0000000203037824 */ /* 0x000fca00078e00ff */
[----:B------:R-:W-:-:S05]  /*73240*/  IADD3 R18, P6, R18, R3, RZ ;  /* 0x0000000312127210 */ /* 0x000fca0007fde0ff */
[----:B------:R0:W-:Y:S04]  /*73250*/  STL [R1+0x2394], R18 ;  /* 0x0023941201007387 */ /* 0x0001e80000100800 */
[----:B0-----:R-:W4:Y:S04]  /*73260*/  LDL.LU R18, [R1+0x3104] ;  /* 0x0031040001127983 */ /* 0x001f280000300800 */
[----:B------:R-:W2:Y:S02]  /*73270*/  LDL.LU R3, [R1+0x23b8] ;  /* 0x0023b80001037983 */ /* 0x000ea40000300800 */
[----:B--2---:R-:W-:-:S05]  /*73280*/  IMAD.X R3, R3, 0x1, R0, P1 ;  /* 0x0000000103037824 */ /* 0x004fca00008e0600 */
[----:B------:R0:W-:Y:S02]  /*73290*/  STL [R1+0x23b8], R3 ;  /* 0x0023b80301007387 */ /* 0x0001e40000100800 */
[----:B0-----:R-:W0:Y:S02]  /*732a0*/  LDC R3, c[0x0][0x238] ;  /* 0x00008e00ff037b82 */ /* 0x001e240000000800 */
[----:B0-----:R-:W-:-:S04]  /*732b0*/  IMAD.SHL.U32 R3, R3, 0x40, RZ ;  /* 0x0000004003037824 */ /* 0x001fc800078e00ff */
[----:B------:R-:W-:-:S05]  /*732c0*/  IMAD.SHL.U32 R3, R3, 0x2, RZ ;  /* 0x0000000203037824 */ /* 0x000fca00078e00ff */
[----:B------:R-:W-:-:S05]  /*732d0*/  IADD3 R17, P1, R17, R3, RZ ;  /* 0x0000000311117210 */ /* 0x000fca0007f3e0ff */
[----:B------:R0:W-:Y:S04]  /*732e0*/  STL [R1+0x238c], R17 ;  /* 0x00238c1101007387 */ /* 0x0001e80000100800 */
[----:B0-----:R-:W2:Y:S04]  /*732f0*/  LDL.LU R17, [R1+0x3100] ;  /* 0x0031000001117983 */ /* 0x001ea80000300800 */
[----:B------:R-:W3:Y:S02]  /*73300*/  LDL.LU R3, [R1+0x23b0] ;  /* 0x0023b00001037983 */ /* 0x000ee40000300800 */
[----:B---3--:R-:W-:-:S05]  /*73310*/  IMAD.X R3, R3, 0x1, R0, P2 ;  /* 0x0000000103037824 */ /* 0x008fca00010e0600 */
[----:B------:R0:W-:Y:S02]  /*73320*/  STL [R1+0x23b0], R3 ;  /* 0x0023b00301007387 */ /* 0x0001e40000100800 */
[----:B0-----:R-:W0:Y:S02]  /*73330*/  LDC R3, c[0x0][0x238] ;  /* 0x00008e00ff037b82 */ /* 0x001e240000000800 */
[----:B0-----:R-:W-:-:S04]  /*73340*/  IMAD.SHL.U32 R3, R3, 0x40, RZ ;  /* 0x0000004003037824 */ /* 0x001fc800078e00ff */
[----:B------:R-:W-:-:S05]  /*73350*/  IMAD.SHL.U32 R3, R3, 0x2, RZ ;  /* 0x0000000203037824 */ /* 0x000fca00078e00ff */
[----:B------:R-:W-:-:S05]  /*73360*/  IADD3 R16, P2, R16, R3, RZ ;  /* 0x0000000310107210 */ /* 0x000fca0007f5e0ff */
[----:B------:R0:W-:Y:S04]  /*73370*/  STL [R1+0x2384], R16 ;  /* 0x0023841001007387 */ /* 0x0001e80000100800 */
[----:B0-----:R-:W3:Y:S04]  /*73380*/  LDL.LU R16, [R1+0x30fc] ;  /* 0x0030fc0001107983 */ /* 0x001ee80000300800 */
[----:B------:R-:W4:Y:S02]  /*73390*/  LDL.LU R3, [R1+0x23a8] ;  /* 0x0023a80001037983 */ /* 0x000f240000300800 */
        /* <DEDUP_REMOVED lines=16> */
[----:B0-----:R-:W2:Y:S01]  /*734a0*/  LDL.LU R29, [R1+0x30f4] ;  /* 0x0030f400011d7983 */ /* 0x001ea20000300800 */
[--C-:B------:R-:W-:Y:S01]  /*734b0*/  IMAD.X R27, R27, 0x1, R0.reuse, P5 ;  /* 0x000000011b1b7824 */ /* 0x100fe200028e0600 */
[-C--:B------:R-:W-:Y:S01]  /*734c0*/  IADD3 R26, P5, R26, R3.reuse, RZ ;  /* 0x000000031a1a7210 */ /* 0x080fe20007fbe0ff */
[--C-:B------:R-:W-:Y:S01]  /*734d0*/  IMAD.X R25, R25, 0x1, R0.reuse, P6 ;  /* 0x0000000119197824 */ /* 0x100fe200030e0600 */
[-C--:B------:R-:W-:Y:S01]  /*734e0*/  IADD3 R24, P6, R24, R3.reuse, RZ ;  /* 0x0000000318187210 */ /* 0x080fe20007fde0ff */
[--C-:B------:R-:W-:Y:S01]  /*734f0*/  IMAD.X R20, R20, 0x1, R0.reuse, P1 ;  /* 0x0000000114147824 */ /* 0x100fe200008e0600 */
[----:B------:R-:W-:Y:S01]  /*73500*/  STL [R1+0x2398], R27 ;  /* 0x0023981b01007387 */ /* 0x000fe20000100800 */
[----:B------:R-:W-:Y:S01]  /*73510*/  IADD3 R21, P1, R21, R3, RZ ;  /* 0x0000000315157210 */ /* 0x000fe20007f3e0ff */
[----:B------:R-:W-:-:S02]  /*73520*/  IMAD.X R22, R22, 0x1, R0, P2 ;  /* 0x0000000116167824 */ /* 0x000fc400010e0600 */
[----:B------:R-:W-:Y:S01]  /*73530*/  STL [R1+0x236c], R26 ;  /* 0x00236c1a01007387 */ /* 0x000fe20000100800 */
[----:B------:R-:W-:-:S03]  /*73540*/  IADD3 R23, P2, R23, R3, RZ ;  /* 0x0000000317177210 */ /* 0x000fc60007f5e0ff */
[----:B------:R-:W-:Y:S04]  /*73550*/  STL [R1+0x2390], R25 ;  /* 0x0023901901007387 */ /* 0x000fe80000100800 */
[----:B------:R0:W-:Y:S04]  /*73560*/  STL [R1+0x2364], R24 ;  /* 0x0023641801007387 */ /* 0x0001e80000100800 */
[----:B------:R3:W-:Y:S04]  /*73570*/  STL [R1+0x2388], R20 ;  /* 0x0023881401007387 */ /* 0x0007e80000100800 */
[----:B------:R1:W-:Y:S04]  /*73580*/  STL [R1+0x235c], R21 ;  /* 0x00235c1501007387 */ /* 0x0003e80000100800 */
[----:B------:R4:W-:Y:S04]  /*73590*/  STL [R1+0x2354], R23 ;  /* 0x0023541701007387 */ /* 0x0009e80000100800 */
[----:B------:R4:W-:Y:S01]  /*735a0*/  STL [R1+0x2380], R22 ;  /* 0x0023801601007387 */ /* 0x0009e20000100800 */
[----:B0-----:R-:W-:-:S02]  /*735b0*/  IMAD.MOV.U32 R24, RZ, RZ, R6 ;  /* 0x000000ffff187224 */ /* 0x001fc400078e0006 */
[----:B---3--:R-:W-:Y:S02]  /*735c0*/  IMAD.MOV.U32 R20, RZ, RZ, R16 ;  /* 0x000000ffff147224 */ /* 0x008fe400078e0010 */
[----:B-1----:R-:W-:Y:S02]  /*735d0*/  IMAD.MOV.U32 R21, RZ, RZ, R12 ;  /* 0x000000ffff157224 */ /* 0x002fe400078e000c */
[----:B----4-:R-:W-:Y:S02]  /*735e0*/  IMAD.MOV.U32 R23, RZ, RZ, R11 ;  /* 0x000000ffff177224 */ /* 0x010fe400078e000b */
[----:B------:R-:W-:Y:S02]  /*735f0*/  IMAD.MOV.U32 R22, RZ, RZ, R15 ;  /* 0x000000ffff167224 */ /* 0x000fe400078e000f */
[----:B------:R-:W-:Y:S02]  /*73600*/  IMAD.MOV.U32 R16, RZ, RZ, R17 ;  /* 0x000000ffff107224 */ /* 0x000fe400078e0011 */
[----:B------:R-:W-:-:S02]  /*73610*/  IMAD.MOV.U32 R17, RZ, RZ, R13 ;  /* 0x000000ffff117224 */ /* 0x000fc400078e000d */
[----:B------:R-:W-:Y:S02]  /*73620*/  IMAD.MOV.U32 R15, RZ, RZ, R14 ;  /* 0x000000ffff0f7224 */ /* 0x000fe400078e000e */
[----:B------:R-:W-:Y:S02]  /*73630*/  IMAD.MOV.U32 R14, RZ, RZ, R18 ;  /* 0x000000ffff0e7224 */ /* 0x000fe400078e0012 */
[----:B------:R-:W-:Y:S02]  /*73640*/  IMAD.MOV.U32 R12, RZ, RZ, R19 ;  /* 0x000000ffff0c7224 */ /* 0x000fe400078e0013 */
[----:B------:R-:W-:Y:S02]  /*73650*/  IMAD.MOV.U32 R13, RZ, RZ, R4 ;  /* 0x000000ffff0d7224 */ /* 0x000fe400078e0004 */
[--C-:B------:R-:W-:Y:S01]  /*73660*/  IMAD.X R7, R7, 0x1, R0.reuse, P3 ;  /* 0x0000000107077824 */ /* 0x100fe200018e0600 */
[-C--:B------:R-:W-:Y:S01]  /*73670*/  IADD3 R8, P3, R8, R3.reuse, RZ ;  /* 0x0000000308087210 */ /* 0x080fe20007f7e0ff */
[--C-:B------:R-:W-:Y:S01]  /*73680*/  IMAD.X R5, R5, 0x1, R0.reuse, P4 ;  /* 0x0000000105057824 */ /* 0x100fe200020e0600 */
[-C--:B------:R-:W-:Y:S01]  /*73690*/  IADD3 R10, P4, R10, R3.reuse, RZ ;  /* 0x000000030a0a7210 */ /* 0x080fe20007f9e0ff */
[--C-:B------:R-:W-:Y:S01]  /*736a0*/  IMAD.X R9, R9, 0x1, R0.reuse, P5 ;  /* 0x0000000109097824 */ /* 0x100fe200028e0600 */
[----:B------:R-:W-:Y:S01]  /*736b0*/  IADD3 R28, P5, R28, R3, RZ ;  /* 0x000000031c1c7210 */ /* 0x000fe20007fbe0ff */
[----:B------:R-:W-:-:S02]  /*736c0*/  IMAD.X R2, R2, 0x1, R0, P6 ;  /* 0x0000000102027824 */ /* 0x000fc400030e0600 */
[----:B--2---:R-:W-:-:S05]  /*736d0*/  IMAD.MOV.U32 R25, RZ, RZ, R29 ;  /* 0x000000ffff197224 */ /* 0x004fca00078e001d */
[----:B------:R-:W-:Y:S04]  /*736e0*/  STL.64 [R1+0x1be0], R24 ;  /* 0x001be01801007387 */ /* 0x000fe80000100a00 */
[----:B------:R-:W-:Y:S04]  /*736f0*/  STL.64 [R1+0x1bd8], R22 ;  /* 0x001bd81601007387 */ /* 0x000fe80000100a00 */
[----:B------:R-:W-:Y:S04]  /*73700*/  STL.64 [R1+0x1bd0], R20 ;  /* 0x001bd01401007387 */ /* 0x000fe80000100a00 */
[----:B------:R-:W-:Y:S04]  /*73710*/  STL.64 [R1+0x1bb8], R16 ;  /* 0x001bb81001007387 */ /* 0x000fe80000100a00 */
[----:B------:R-:W-:Y:S04]  /*73720*/  STL.64 [R1+0x1bb0], R14 ;  /* 0x001bb00e01007387 */ /* 0x000fe80000100a00 */
[----:B------:R-:W-:Y:S04]  /*73730*/  STL.64 [R1+0x1b38], R12 ;  /* 0x001b380c01007387 */ /* 0x000fe80000100a00 */
[----:B------:R-:W-:Y:S04]  /*73740*/  STL [R1+0x2378], R7 ;  /* 0x0023780701007387 */ /* 0x000fe80000100800 */
[----:B------:R-:W-:Y:S04]  /*73750*/  STL [R1+0x234c], R8 ;  /* 0x00234c0801007387 */ /* 0x000fe80000100800 */
[----:B------:R-:W-:Y:S04]  /*73760*/  STL [R1+0x2370], R5 ;  /* 0x0023700501007387 */ /* 0x000fe80000100800 */
[----:B------:R-:W-:Y:S04]  /*73770*/  STL [R1+0x2344], R10 ;  /* 0x0023440a01007387 */ /* 0x000fe80000100800 */
[----:B------:R0:W-:Y:S04]  /*73780*/  STL [R1+0x30f0], R0 ;  /* 0x0030f00001007387 */ /* 0x0001e80000100800 */
[----:B------:R-:W-:Y:S04]  /*73790*/  STL [R1+0x2368], R9 ;  /* 0x0023680901007387 */ /* 0x000fe80000100800 */
[----:B0-----:R-:W2:Y:S04]  /*737a0*/  LDL.LU R0, [R1+0x2334] ;  /* 0x0023340001007983 */ /* 0x001ea80000300800 */
[----:B------:R-:W-:Y:S04]  /*737b0*/  STL [R1+0x233c], R28 ;  /* 0x00233c1c01007387 */ /* 0x000fe80000100800 */
[----:B------:R-:W3:Y:S04]  /*737c0*/  LDL.LU R19, [R1+0x2324] ;  /* 0x0023240001137983 */ /* 0x000ee80000300800 */
[----:B------:R-:W-:Y:S04]  /*737d0*/  STL [R1+0x2360], R2 ;  /* 0x0023600201007387 */ /* 0x000fe80000100800 */
[----:B---3--:R0:W-:Y:S04]  /*737e0*/  STL [R1+0x30ec], R19 ;  /* 0x0030ec1301007387 */ /* 0x0081e80000100800 */
[----:B0-----:R-:W3:Y:S04]  /*737f0*/  LDL.LU R19, [R1+0x232c] ;  /* 0x00232c0001137983 */ /* 0x001ee80000300800 */
        /* <DEDUP_REMOVED lines=22> */
[----:B--2---:R-:W-:-:S03]  /*73960*/  IADD3 R0, P6, R0, R3, RZ ;  /* 0x0000000300007210 */ /* 0x004fc60007fde0ff */
[----:B------:R-:W2:Y:S04]  /*73970*/  LDL.LU R10, [R1+0x22f0] ;  /* 0x0022f000010a7983 */ /* 0x000ea80000300800 */
[----:B------:R-:W2:Y:S04]  /*73980*/  LDL.LU R9, [R1+0x22c4] ;  /* 0x0022c40001097983 */ /* 0x000ea80000300800 */
[----:B------:R-:W2:Y:S04]  /*73990*/  LDL.LU R28, [R1+0x22e8] ;  /* 0x0022e800011c7983 */ /* 0x000ea80000300800 */
[----:B------:R-:W2:Y:S04]  /*739a0*/  LDL.LU R2, [R1+0x22bc] ;  /* 0x0022bc0001027983 */ /* 0x000ea80000300800 */
[----:B------:R0:W-:Y:S04]  /*739b0*/  STL [R1+0x2334], R0 ;  /* 0x0023340001007387 */ /* 0x0001e80000100800 */
[----:B0-----:R-:W3:Y:S04]  /*739c0*/  LDL.LU R0, [R1+0x30f0] ;  /* 0x0030f00001007983 */ /* 0x001ee80000300800 */
        /* <DEDUP_REMOVED lines=9> */
[----:B------:R-:W2:Y:S01]  /*73a60*/  LDL.LU R3, [R1+0x2350] ;  /* 0x0023500001037983 */ /* 0x000ea20000300800 */
[--C-:B----4-:R-:W-:Y:S02]  /*73a70*/  IMAD.X R4, R4, 0x1, R0.reuse, P3 ;  /* 0x0000000104047824 */ /* 0x110fe400018e0600 */
[----:B------:R-:W-:-:S02]  /*73a80*/  IMAD.X R14, R14, 0x1, R0, P4 ;  /* 0x000000010e0e7824 */ /* 0x000fc400020e0600 */
[--C-:B------:R-:W-:Y:S02]  /*73a90*/  IMAD.X R13, R13, 0x1, R0.reuse, P5 ;  /* 0x000000010d0d7824 */ /* 0x100fe400028e0600 */
[--C-:B------:R-:W-:Y:S02]  /*73aa0*/  IMAD.X R12, R12, 0x1, R0.reuse, P6 ;  /* 0x000000010c0c7824 */ /* 0x100fe400030e0600 */
[--C-:B------:R-:W-:Y:S02]  /*73ab0*/  IMAD.X R11, R11, 0x1, R0.reuse, P1 ;  /* 0x000000010b0b7824 */ /* 0x100fe400008e0600 */
[----:B--2---:R-:W-:-:S05]  /*73ac0*/  IMAD.X R3, R3, 0x1, R0, P2 ;  /* 0x0000000103037824 */ /* 0x004fca00010e0600 */
[----:B------:R0:W-:Y:S02]  /*73ad0*/  STL [R1+0x2350], R3 ;  /* 0x0023500301007387 */ /* 0x0001e40000100800 */
[----:B0-----:R-:W0:Y:S02]  /*73ae0*/  LDC R3, c[0x0][0x238] ;  /* 0x00008e00ff037b82 */ /* 0x001e240000000800 */
[----:B0-----:R-:W-:-:S04]  /*73af0*/  IMAD.SHL.U32 R3, R3, 0x40, RZ ;  /* 0x0000004003037824 */ /* 0x001fc800078e00ff */
[----:B------:R-:W-:-:S05]  /*73b00*/  IMAD.SHL.U32 R3, R3, 0x2, RZ ;  /* 0x0000000203037824 */ /* 0x000fca00078e00ff */
[-C--:B---3--:R-:W-:Y:S02]  /*73b10*/  IADD3 R19, P2, R19, R3.reuse, RZ ;  /* 0x0000000313137210 */ /* 0x088fe40007f5e0ff */
[-C--:B------:R-:W-:Y:S02]  /*73b20*/  IADD3 R18, P3, R18, R3.reuse, RZ ;  /* 0x0000000312127210 */ /* 0x080fe40007f7e0ff */
[-C--:B------:R-:W-:Y:S02]  /*73b30*/  IADD3 R17, P4, R17, R3.reuse, RZ ;  /* 0x0000000311117210 */ /* 0x080fe40007f9e0ff */
[-C--:B------:R-:W-:Y:S01]  /*73b40*/  IADD3 R16, P5, R16, R3.reuse, RZ ;  /* 0x0000000310107210 */ /* 0x080fe20007fbe0ff */
[----:B------:R0:W-:Y:S04]  /*73b50*/  STL [R1+0x2324], R19 ;  /* 0x0023241301007387 */ /* 0x0001e80000100800 */
[----:B------:R-:W-:Y:S04]  /*73b60*/  STL [R1+0x2348], R4 ;  /* 0x0023480401007387 */ /* 0x000fe80000100800 */
[----:B------:R-:W-:Y:S04]  /*73b70*/  STL [R1+0x231c], R18 ;  /* 0x00231c1201007387 */ /* 0x000fe80000100800 */
[----:B------:R-:W-:Y:S01]  /*73b80*/  STL [R1+0x2340], R14 ;  /* 0x0023400e01007387 */ /* 0x000fe20000100800 */
[----:B------:R-:W-:-:S03]  /*73b90*/  IADD3 R15, P6, R15, R3, RZ ;  /* 0x000000030f0f7210 */ /* 0x000fc60007fde0ff */
[----:B------:R-:W-:Y:S04]  /*73ba0*/  STL [R1+0x2314], R17 ;  /* 0x0023141101007387 */ /* 0x000fe80000100800 */
[----:B------:R-:W-:Y:S01]  /*73bb0*/  STL [R1+0x2338], R13 ;  /* 0x0023380d01007387 */ /* 0x000fe20000100800 */
[----:B------:R-:W-:-:S03]  /*73bc0*/  IADD3 R29, P1, R29, R3, RZ ;  /* 0x000000031d1d7210 */ /* 0x000fc60007f3e0ff */
[----:B------:R-:W-:Y:S01]  /*73bd0*/  STL [R1+0x230c], R16 ;  /* 0x00230c1001007387 */ /* 0x000fe20000100800 */
[----:B------:R-:W-:-:S03]  /*73be0*/  IMAD.X R27, R27, 0x1, R0, P2 ;  /* 0x000000011b1b7824 */ /* 0x000fc600010e0600 */
        /* <DEDUP_REMOVED lines=29> */
[----:B------:R-:W-:Y:S01]  /*73dc0*/  STL [R1+0x22cc], R5 ;  /* 0x0022cc0501007387 */ /* 0x000fe20000100800 */
[----:B------:R-:W-:-:S03]  /*73dd0*/  IADD3 R2, P3, R2, R3, RZ ;  /* 0x0000000302027210 */ /* 0x000fc60007f7e0ff */
[----:B------:R-:W-:Y:S04]  /*73de0*/  STL [R1+0x22f0], R10 ;  /* 0x0022f00a01007387 */ /* 0x000fe80000100800 */
[----:B------:R-:W2:Y:S04]  /*73df0*/  LDL.LU R3, [R1+0x22e0] ;  /* 0x0022e00001037983 */ /* 0x000ea80000300800 */
[----:B------:R-:W-:Y:S04]  /*73e00*/  STL [R1+0x22c4], R9 ;  /* 0x0022c40901007387 */ /* 0x000fe80000100800 */
[----:B0-----:R-:W3:Y:S04]  /*73e10*/  LDL.LU R19, [R1+0x22d0] ;  /* 0x0022d00001137983 */ /* 0x001ee80000300800 */
[----:B------:R-:W-:Y:S04]  /*73e20*/  STL [R1+0x22e8], R28 ;  /* 0x0022e81c01007387 */ /* 0x000fe80000100800 */
[----:B---3--:R0:W-:Y:S04]  /*73e30*/  STL [R1+0x30e4], R19 ;  /* 0x0030e41301007387 */ /* 0x0081e80000100800 */
[----:B------:R-:W-:Y:S04]  /*73e40*/  STL [R1+0x22bc], R2 ;  /* 0x0022bc0201007387 */ /* 0x000fe80000100800 */
[----:B0-----:R-:W3:Y:S01]  /*73e50*/  LDL.LU R19, [R1+0x22ac] ;  /* 0x0022ac0001137983 */ /* 0x001ee20000300800 */
[----:B--2---:R-:W-:-:S03]  /*73e60*/  IMAD.X R3, R3, 0x1, R0, P4 ;  /* 0x0000000103037824 */ /* 0x004fc600020e0600 */
[----:B---3--:R0:W-:Y:S04]  /*73e70*/  STL [R1+0x30e8], R19 ;  /* 0x0030e81301007387 */ /* 0x0081e80000100800 */
[----:B0-----:R-:W2:Y:S04]  /*73e80*/  LDL.LU R19, [R1+0x22b4] ;  /* 0x0022b40001137983 */ /* 0x001ea80000300800 */
[----:B------:R-:W3:Y:S04]  /*73e90*/  LDL.LU R4, [R1+0x22a4] ;  /* 0x0022a40001047983 */ /* 0x000ee80000300800 */
        /* <DEDUP_REMOVED lines=25> */
[----:B------:R0:W-:Y:S02]  /*74030*/  STL [R1+0x22e0], R3 ;  /* 0x0022e00301007387 */ /* 0x0001e40000100800 */
[----:B0-----:R-:W0:Y:S02]  /*74040*/  LDC R3, c[0x0][0x238] ;  /* 0x00008e00ff037b82 */ /* 0x001e240000000800 */
[----:B0-----:R-:W-:-:S04]  /*74050*/  IMAD.SHL.U32 R3, R3, 0x40, RZ ;  /* 0x0000004003037824 */ /* 0x001fc800078e00ff */
[----:B------:R-:W-:-:S05]  /*74060*/  IMAD.SHL.U32 R3, R3, 0x2, RZ ;  /* 0x0000000203037824 */ /* 0x000fca00078e00ff */
[----:B--2---:R-:W-:-:S05]  /*74070*/  IADD3 R19, P4, R19, R3, RZ ;  /* 0x0000000313137210 */ /* 0x004fca0007f9e0ff */
[----:B------:R0:W-:Y:S04]  /*74080*/  STL [R1+0x22b4], R19 ;  /* 0x0022b41301007387 */ /* 0x0001e80000100800 */
[----:B0-----:R-:W2:Y:S04]  /*74090*/  LDL.LU R19, [R1+0x30e8] ;  /* 0x0030e80001137983 */ /* 0x001ea80000300800 */
[----:B------:R-:W4:Y:S02]  /*740a0*/  LDL.LU R3, [R1+0x22d8] ;  /* 0x0022d80001037983 */ /* 0x000f240000300800 */
[----:B----4-:R-:W-:-:S05]  /*740b0*/  IMAD.X R3, R3, 0x1, R0, P5 ;  /* 0x0000000103037824 */ /* 0x010fca00028e0600 */
[----:B------:R0:W-:Y:S02]  /*740c0*/  STL [R1+0x22d8], R3 ;  /* 0x0022d80301007387 */ /* 0x0001e40000100800 */
[----:B0-----:R-:W0:Y:S02]  /*740d0*/  LDC R3, c[0x0][0x238] ;  /* 0x00008e00ff037b82 */ /* 0x001e240000000800 */
[----:B0-----:R-:W-:-:S04]  /*740e0*/  IMAD.SHL.U32 R3, R3, 0x40, RZ ;  /* 0x0000004003037824 */ /* 0x001fc800078e00ff */
[----:B------:R-:W-:-:S05]  /*740f0*/  IMAD.SHL.U32 R3, R3, 0x2, RZ ;  /* 0x0000000203037824 */ /* 0x000fca00078e00ff */
[----:B--2---:R-:W-:-:S05]  /*74100*/  IADD3 R19, P5, R19, R3, RZ ;  /* 0x0000000313137210 */ /* 0x004fca0007fbe0ff */
[----:B------:R0:W-:Y:S04]  /*74110*/  STL [R1+0x22ac], R19 ;  /* 0x0022ac1301007387 */ /* 0x0001e80000100800 */
[----:B0-----:R-:W2:Y:S01]  /*74120*/  LDL.LU R19, [R1+0x30e4] ;  /* 0x0030e40001137983 */ /* 0x001ea20000300800 */
[--C-:B------:R-:W-:Y:S01]  /*74130*/  IMAD.X R18, R18, 0x1, R0.reuse, P1 ;  /* 0x0000000112127824 */ /* 0x100fe200008e0600 */
[-C--:B---3--:R-:W-:Y:S01]  /*74140*/  IADD3 R14, P1, R14, R3.reuse, RZ ;  /* 0x000000030e0e7210 */ /* 0x088fe20007f3e0ff */
[--C-:B------:R-:W-:Y:S01]  /*74150*/  IMAD.X R17, R17, 0x1, R0.reuse, P2 ;  /* 0x0000000111117824 */ /* 0x100fe200010e0600 */
[-C--:B------:R-:W-:Y:S01]  /*74160*/  IADD3 R13, P2, R13, R3.reuse, RZ ;  /* 0x000000030d0d7210 */ /* 0x080fe20007f5e0ff */
        /* <DEDUP_REMOVED lines=15> */
[----:B------:R-:W-:Y:S01]  /*74260*/  IADD3 R10, P5, R10, R3, RZ ;  /* 0x000000030a0a7210 */ /* 0x000fe20007fbe0ff */
[----:B------:R-:W-:-:S02]  /*74270*/  IMAD.X R2, R2, 0x1, R0, P1 ;  /* 0x0000000102027824 */ /* 0x000fc400008e0600 */
[----:B--2---:R-:W-:Y:S01]  /*74280*/  IMAD.X R19, R19, 0x1, R0, P6 ;  /* 0x0000000113137824 */ /* 0x004fe200030e0600 */
[----:B------:R-:W-:-:S04]  /*74290*/  IADD3 R4, P6, R4, R3, RZ ;  /* 0x0000000304047210 */ /* 0x000fc80007fde0ff */
        /* <DEDUP_REMOVED lines=8> */
[----:B------:R-:W-:-:S03]  /*74320*/  IMAD.X R26, R26, 0x1, R0, P6 ;  /* 0x000000011a1a7824 */ /* 0x000fc600030e0600 */
[----:B------:R-:W-:Y:S01]  /*74330*/  STL [R1+0x22b0], R15 ;  /* 0x0022b00f01007387 */ /* 0x000fe20000100800 */
[----:B------:R-:W-:-:S03]  /*74340*/  IADD3 R25, P6, R25, R3, RZ ;  /* 0x0000000319197210 */ /* 0x000fc60007fde0ff */
        /* <DEDUP_REMOVED lines=2039> */
[----:B------:R-:W-:Y:S01]  /*7c2c0*/  IADD3 R22, P6, R22, UR7, RZ ;  /* 0x0000000716167c10 */ /* 0x000fe2000ffde0ff */
[--C-:B------:R-:W-:Y:S01]  /*7c2d0*/  IMAD.X R23, R23, 0x1, R0.reuse, P1 ;  /* 0x0000000117177824 */ /* 0x100fe200008e0600 */
[----:B------:R-:W-:Y:S01]  /*7c2e0*/  IADD3 R6, P1, R6, UR7, RZ ;  /* 0x0000000706067c10 */ /* 0x000fe2000ff3e0ff */
[--C-:B------:R-:W-:Y:S01]  /*7c2f0*/  IMAD.X R7, R7, 0x1, R0.reuse, P2 ;  /* 0x0000000107077824 */ /* 0x100fe200010e0600 */
[----:B------:R-:W-:Y:S01]  /*7c300*/  IADD3 R8, P2, R8, UR7, RZ ;  /* 0x0000000708087c10 */ /* 0x000fe2000ff5e0ff */
[--C-:B------:R-:W-:Y:S01]  /*7c310*/  IMAD.X R5, R5, 0x1, R0.reuse, P3 ;  /* 0x0000000105057824 */ /* 0x100fe200018e0600 */
[----:B------:R-:W-:Y:S01]  /*7c320*/  IADD3 R10, P3, R10, UR7, RZ ;  /* 0x000000070a0a7c10 */ /* 0x000fe2000ff7e0ff */
        /* <DEDUP_REMOVED lines=28> */
[----:B------:R-:W2:Y:S01]  /*7c4f0*/  LDL.LU R3, [R1+0x2d0c] ;  /* 0x002d0c0001037983 */ /* 0x000ea20000300800 */
[----:B------:R-:W-:Y:S01]  /*7c500*/  IMAD.X R9, R9, 0x1, R0, P4 ;  /* 0x0000000109097824 */ /* 0x000fe200020e0600 */
[----:B------:R-:W-:-:S04]  /*7c510*/  IADD3 R28, P4, R28, UR7, RZ ;  /* 0x000000071c1c7c10 */ /* 0x000fc8000ff9e0ff */
[----:B------:R-:W-:Y:S01]  /*7c520*/  STL [R1+0x2bb8], R9 ;  /* 0x002bb80901007387 */ /* 0x000fe20000100800 */
[----:B------:R-:W-:-:S03]  /*7c530*/  IMAD.X R2, R2, 0x1, R0, P5 ;  /* 0x0000000102027824 */ /* 0x000fc600028e0600 */
[----:B--2---:R0:W-:Y:S04]  /*7c540*/  STL [R1+0x3040], R3 ;  /* 0x0030400301007387 */ /* 0x0041e80000100800 */
[----:B------:R1:W-:Y:S04]  /*7c550*/  STL [R1+0x2d14], R28 ;  /* 0x002d141c01007387 */ /* 0x0003e80000100800 */
[----:B0-----:R-:W2:Y:S04]  /*7c560*/  LDL.LU R3, [R1+0x2d10] ;  /* 0x002d100001037983 */ /* 0x001ea80000300800 */
[----:B------:R0:W-:Y:S04]  /*7c570*/  STL [R1+0x2bc0], R2 ;  /* 0x002bc00201007387 */ /* 0x0001e80000100800 */
        /* <DEDUP_REMOVED lines=25> */
[----:B-1----:R-:W4:Y:S04]  /*7c710*/  LDL.LU R28, [R1+0x2cac] ;  /* 0x002cac00011c7983 */ /* 0x002f280000300800 */
[----:B0-----:R-:W4:Y:S04]  /*7c720*/  LDL.LU R2, [R1+0x2cd0] ;  /* 0x002cd00001027983 */ /* 0x001f280000300800 */
[----:B------:R0:W-:Y:S04]  /*7c730*/  STL [R1+0x3020], R0 ;  /* 0x0030200001007387 */ /* 0x0001e80000100800 */
[----:B0-----:R-:W4:Y:S01]  /*7c740*/  LDL.LU R0, [R1+0x2fb0] ;  /* 0x002fb00001007983 */ /* 0x001f220000300800 */
[----:B--2---:R-:W-:-:S05]  /*7c750*/  IADD3 R3, P5, R3, UR7, RZ ;  /* 0x0000000703037c10 */ /* 0x004fca000ffbe0ff */
[----:B------:R0:W-:Y:S04]  /*7c760*/  STL [R1+0x2d10], R3 ;  /* 0x002d100301007387 */ /* 0x0001e80000100800 */
[----:B0-----:R-:W2:Y:S01]  /*7c770*/  LDL.LU R3, [R1+0x3040] ;  /* 0x0030400001037983 */ /* 0x001ea20000300800 */
[----:B---3--:R-:W-:Y:S02]  /*7c780*/  IADD3.X R19, R19, UR6, RZ, P1, !PT ;  /* 0x0000000613137c10 */ /* 0x008fe40008ffe4ff */
[----:B----4-:R-:W-:Y:S02]  /*7c790*/  IADD3 R4, P1, R4, UR7, RZ ;  /* 0x0000000704047c10 */ /* 0x010fe4000ff3e0ff */
[----:B------:R-:W-:Y:S02]  /*7c7a0*/  IADD3.X R18, R18, UR6, RZ, P2, !PT ;  /* 0x0000000612127c10 */ /* 0x000fe400097fe4ff */
[----:B------:R-:W-:-:S02]  /*7c7b0*/  IADD3 R14, P2, R14, UR7, RZ ;  /* 0x000000070e0e7c10 */ /* 0x000fc4000ff5e0ff */
[----:B------:R-:W-:Y:S02]  /*7c7c0*/  IADD3.X R17, R17, UR6, RZ, P3, !PT ;  /* 0x0000000611117c10 */ /* 0x000fe40009ffe4ff */
[----:B------:R-:W-:Y:S02]  /*7c7d0*/  IADD3 R13, P3, R13, UR7, RZ ;  /* 0x000000070d0d7c10 */ /* 0x000fe4000ff7e0ff */
[----:B------:R-:W-:Y:S02]  /*7c7e0*/  IADD3.X R16, R16, UR6, RZ, P4, !PT ;  /* 0x0000000610107c10 */ /* 0x000fe4000a7fe4ff */
[----:B------:R-:W-:Y:S02]  /*7c7f0*/  IADD3 R12, P4, R12, UR7, RZ ;  /* 0x000000070c0c7c10 */ /* 0x000fe4000ff9e0ff */
[----:B------:R-:W-:Y:S02]  /*7c800*/  IADD3.X R15, R15, UR6, RZ, P5, !PT ;  /* 0x000000060f0f7c10 */ /* 0x000fe4000affe4ff */
[----:B------:R-:W-:-:S02]  /*7c810*/  IADD3 R11, P5, R11, UR7, RZ ;  /* 0x000000070b0b7c10 */ /* 0x000fc4000ffbe0ff */
[----:B------:R-:W-:-:S05]  /*7c820*/  IADD3.X R0, R0, UR6, RZ, P6, !PT ;  /* 0x0000000600007c10 */ /* 0x000fca000b7fe4ff */
[----:B------:R-:W-:Y:S01]  /*7c830*/  STL [R1+0x2fb0], R0 ;  /* 0x002fb00001007387 */ /* 0x000fe20000100800 */
[----:B------:R-:W-:Y:S02]  /*7c840*/  IADD3.X R26, R26, UR6, RZ, P1, !PT ;  /* 0x000000061a1a7c10 */ /* 0x000fe40008ffe4ff */
[----:B------:R-:W-:Y:S02]  /*7c850*/  IADD3 R25, P1, R25, UR7, RZ ;  /* 0x0000000719197c10 */ /* 0x000fe4000ff3e0ff */
[----:B------:R-:W-:Y:S02]  /*7c860*/  IADD3.X R24, R24, UR6, RZ, P2, !PT ;  /* 0x0000000618187c10 */ /* 0x000fe400097fe4ff */
[----:B------:R-:W-:Y:S02]  /*7c870*/  IADD3 R20, P2, R20, UR7, RZ ;  /* 0x0000000714147c10 */ /* 0x000fe4000ff5e0ff */
        /* <DEDUP_REMOVED lines=8> */
[----:B--2---:R-:W-:-:S05]  /*7c900*/  IADD3 R3, P6, R3, UR7, RZ ;  /* 0x0000000703037c10 */ /* 0x004fca000ffde0ff */
[----:B------:R-:W-:Y:S04]  /*7c910*/  STL [R1+0x2d0c], R3 ;  /* 0x002d0c0301007387 */ /* 0x000fe80000100800 */
[----:B------:R-:W-:Y:S04]  /*7c920*/  STL [R1+0x2bc8], R19 ;  /* 0x002bc81301007387 */ /* 0x000fe80000100800 */
[----:B------:R-:W-:Y:S04]  /*7c930*/  STL [R1+0x2d08], R4 ;  /* 0x002d080401007387 */ /* 0x000fe80000100800 */
[----:B------:R-:W-:Y:S04]  /*7c940*/  STL [R1+0x2be4], R18 ;  /* 0x002be41201007387 */ /* 0x000fe80000100800 */
[----:B------:R-:W-:Y:S04]  /*7c950*/  STL [R1+0x2d04], R14 ;  /* 0x002d040e01007387 */ /* 0x000fe80000100800 */
[----:B------:R-:W-:Y:S04]  /*7c960*/  STL [R1+0x2be0], R17 ;  /* 0x002be01101007387 */ /* 0x000fe80000100800 */
[----:B------:R-:W-:Y:S01]  /*7c970*/  STL [R1+0x2cfc], R13 ;  /* 0x002cfc0d01007387 */ /* 0x000fe20000100800 */
[----:B------:R-:W-:-:S03]  /*7c980*/  IADD3.X R29, R29, UR6, RZ, P6, !PT ;  /* 0x000000061d1d7c10 */ /* 0x000fc6000b7fe4ff */
[----:B------:R-:W-:Y:S01]  /*7c990*/  STL [R1+0x2bdc], R16 ;  /* 0x002bdc1001007387 */ /* 0x000fe20000100800 */
[----:B------:R-:W-:-:S03]  /*7c9a0*/  IADD3 R27, P6, R27, UR7, RZ ;  /* 0x000000071b1b7c10 */ /* 0x000fc6000ffde0ff */
        /* <DEDUP_REMOVED lines=12> */
[----:B------:R-:W-:Y:S04]  /*7ca70*/  STL [R1+0x2cf0], R23 ;  /* 0x002cf01701007387 */ /* 0x000fe80000100800 */
[----:B------:R-:W-:Y:S01]  /*7ca80*/  STL [R1+0x2cc4], R6 ;  /* 0x002cc40601007387 */ /* 0x000fe20000100800 */
[----:B------:R-:W-:-:S03]  /*7ca90*/  IADD3 R10, P6, R10, UR7, RZ ;  /* 0x000000070a0a7c10 */ /* 0x000fc6000ffde0ff */
[----:B------:R-:W-:Y:S04]  /*7caa0*/  STL [R1+0x2ce8], R7 ;  /* 0x002ce80701007387 */ /* 0x000fe80000100800 */
[----:B------:R-:W-:Y:S04]  /*7cab0*/  STL [R1+0x2cbc], R8 ;  /* 0x002cbc0801007387 */ /* 0x000fe80000100800 */
[----:B------:R-:W-:Y:S04]  /*7cac0*/  STL [R1+0x2ce0], R5 ;  /* 0x002ce00501007387 */ /* 0x000fe80000100800 */
[----:B------:R0:W-:Y:S04]  /*7cad0*/  STL [R1+0x2cac], R28 ;  /* 0x002cac1c01007387 */ /* 0x0001e80000100800 */
[----:B------:R-:W-:Y:S04]  /*7cae0*/  STL [R1+0x2cb4], R10 ;  /* 0x002cb40a01007387 */ /* 0x000fe80000100800 */
[----:B0-----:R-:W2:Y:S04]  /*7caf0*/  LDL.LU R28, [R1+0x2ca4] ;  /* 0x002ca400011c7983 */ /* 0x001ea80000300800 */
[----:B------:R-:W-:Y:S04]  /*7cb00*/  STL [R1+0x2cd8], R9 ;  /* 0x002cd80901007387 */ /* 0x000fe80000100800 */
[----:B------:R-:W3:Y:S01]  /*7cb10*/  LDL.LU R0, [R1+0x2c9c] ;  /* 0x002c9c0001007983 */ /* 0x000ee20000300800 */
[----:B------:R-:W-:-:S03]  /*7cb20*/  IADD3.X R2, R2, UR6, RZ, P2, !PT ;  /* 0x0000000602027c10 */ /* 0x000fc600097fe4ff */
[----:B---3--:R0:W-:Y:S04]  /*7cb30*/  STL [R1+0x303c], R0 ;  /* 0x00303c0001007387 */ /* 0x0081e80000100800 */
[----:B0-----:R-:W3:Y:S04]  /*7cb40*/  LDL.LU R0, [R1+0x2cc8] ;  /* 0x002cc80001007983 */ /* 0x001ee80000300800 */
[----:B------:R0:W-:Y:S04]  /*7cb50*/  STL [R1+0x2cd0], R2 ;  /* 0x002cd00201007387 */ /* 0x0001e80000100800 */
        /* <DEDUP_REMOVED lines=23> */
[----:B--2---:R-:W-:-:S03]  /*7ccd0*/  IADD3 R28, P2, R28, UR7, RZ ;  /* 0x000000071c1c7c10 */ /* 0x004fc6000ff5e0ff */
[----:B------:R-:W2:Y:S04]  /*7cce0*/  LDL.LU R5, [R1+0x2c3c] ;  /* 0x002c3c0001057983 */ /* 0x000ea80000300800 */
[----:B------:R-:W2:Y:S04]  /*7ccf0*/  LDL.LU R10, [R1+0x2c60] ;  /* 0x002c6000010a7983 */ /* 0x000ea80000300800 */
[----:B0-----:R-:W2:Y:S04]  /*7cd00*/  LDL.LU R2, [R1+0x2c34] ;  /* 0x002c340001027983 */ /* 0x001ea80000300800 */
[----:B------:R-:W2:Y:S04]  /*7cd10*/  LDL.LU R9, [R1+0x2c58] ;  /* 0x002c580001097983 */ /* 0x000ea80000300800 */
[----:B------:R0:W-:Y:S04]  /*7cd20*/  STL [R1+0x2ca4], R28 ;  /* 0x002ca41c01007387 */ /* 0x0001e80000100800 */
[----:B0-----:R-:W2:Y:S01]  /*7cd30*/  LDL.LU R28, [R1+0x2c2c] ;  /* 0x002c2c00011c7983 */ /* 0x001ea20000300800 */
[----:B---3--:R-:W-:-:S05]  /*7cd40*/  IADD3.X R0, R0, UR6, RZ, P3, !PT ;  /* 0x0000000600007c10 */ /* 0x008fca0009ffe4ff */
[----:B------:R0:W-:Y:S04]  /*7cd50*/  STL [R1+0x2cc8], R0 ;  /* 0x002cc80001007387 */ /* 0x0001e80000100800 */
[----:B0-----:R-:W3:Y:S01]  /*7cd60*/  LDL.LU R0, [R1+0x303c] ;  /* 0x00303c0001007983 */ /* 0x001ee20000300800 */
[----:B----4-:R-:W-:Y:S02]  /*7cd70*/  IADD3.X R3, R3, UR6, RZ, P4, !PT ;  /* 0x0000000603037c10 */ /* 0x010fe4000a7fe4ff */
        /* <DEDUP_REMOVED lines=19> */
[----:B--2---:R-:W-:Y:S02]  /*7ceb0*/  IADD3.X R10, R10, UR6, RZ, P4, !PT ;  /* 0x000000060a0a7c10 */ /* 0x004fe4000a7fe4ff */
[----:B------:R-:W-:-:S02]  /*7cec0*/  IADD3 R2, P4, R2, UR7, RZ ;  /* 0x0000000702027c10 */ /* 0x000fc4000ff9e0ff */
[----:B---3--:R-:W-:-:S05]  /*7ced0*/  IADD3 R0, P3, R0, UR7, RZ ;  /* 0x0000000700007c10 */ /* 0x008fca000ff7e0ff */
        /* <DEDUP_REMOVED lines=33> */
[----:B------:R-:W-:-:S02]  /*7d0f0*/  IADD3.X R9, R9, UR6, RZ, P5, !PT ;  /* 0x0000000609097c10 */ /* 0x000fc4000affe4ff */
[----:B------:R-:W-:Y:S01]  /*7d100*/  IADD3 R28, P5, R28, UR7, RZ ;  /* 0x000000071c1c7c10 */ /* 0x000fe2000ffbe0ff */
[----:B---3--:R0:W-:Y:S04]  /*7d110*/  STL [R1+0x3038], R0 ;  /* 0x0030380001007387 */ /* 0x0081e80000100800 */
[----:B------:R-:W-:Y:S04]  /*7d120*/  STL [R1+0x2c58], R9 ;  /* 0x002c580901007387 */ /* 0x000fe80000100800 */
        /* <DEDUP_REMOVED lines=25> */
[----:B--2---:R-:W-:-:S03]  /*7d2c0*/  IADD3.X R2, R2, UR6, RZ, P6, !PT ;  /* 0x0000000602027c10 */ /* 0x004fc6000b7fe4ff */
[----:B------:R-:W2:Y:S04]  /*7d2d0*/  LDL.LU R5, [R1+0x2bf8] ;  /* 0x002bf80001057983 */ /* 0x000ea80000300800 */
[----:B0-----:R-:W2:Y:S04]  /*7d2e0*/  LDL.LU R28, [R1+0x2d6c] ;  /* 0x002d6c00011c7983 */ /* 0x001ea80000300800 */
[----:B------:R-:W2:Y:S04]  /*7d2f0*/  LDL.LU R10, [R1+0x2bf4] ;  /* 0x002bf400010a7983 */ /* 0x000ea80000300800 */
[----:B------:R-:W2:Y:S04]  /*7d300*/  LDL.LU R9, [R1+0x2d74] ;  /* 0x002d740001097983 */ /* 0x000ea80000300800 */
[----:B------:R0:W-:Y:S04]  /*7d310*/  STL [R1+0x2c50], R2 ;  /* 0x002c500201007387 */ /* 0x0001e80000100800 */
[----:B0-----:R-:W2:Y:S01]  /*7d320*/  LDL.LU R2, [R1+0x2bf0] ;  /* 0x002bf00001027983 */ /* 0x001ea20000300800 */
[----:B---3--:R-:W-:-:S05]  /*7d330*/  IADD3 R0, P6, R0, UR7, RZ ;  /* 0x0000000700007c10 */ /* 0x008fca000ffde0ff */
        /* <DEDUP_REMOVED lines=22> */
[----:B---3--:R-:W-:Y:S02]  /*7d4a0*/  IADD3.X R0, R0, UR6, RZ, P1, !PT ;  /* 0x0000000600007c10 */ /* 0x008fe40008ffe4ff */
        /* <DEDUP_REMOVED lines=21> */
[----:B--2---:R-:W-:-:S03]  /*7d600*/  IADD3.X R5, R5, UR6, RZ, P1, !PT ;  /* 0x0000000605057c10 */ /* 0x004fc60008ffe4ff */
[----:B------:R-:W-:Y:S01]  /*7d610*/  STL [R1+0x2c04], R21 ;  /* 0x002c041501007387 */ /* 0x000fe20000100800 */
[----:B------:R-:W-:-:S03]  /*7d620*/  IADD3 R28, P1, R28, UR7, RZ ;  /* 0x000000071c1c7c10 */ /* 0x000fc6000ff3e0ff */
        /* <DEDUP_REMOVED lines=10> */
[----:B------:R-:W-:-:S03]  /*7d6d0*/  IADD3 R9, P2, R9, UR7, RZ ;  /* 0x0000000709097c10 */ /* 0x000fc6000ff5e0ff */
[----:B------:R-:W-:Y:S01]  /*7d6e0*/  STL [R1+0x2bf4], R10 ;  /* 0x002bf40a01007387 */ /* 0x000fe20000100800 */
[----:B------:R-:W-:-:S03]  /*7d6f0*/  IADD3.X R2, R2, UR6, RZ, P3, !PT ;  /* 0x0000000602027c10 */ /* 0x000fc60009ffe4ff */
        /* <DEDUP_REMOVED lines=28> */
[----:B0-----:R-:W2:Y:S04]  /*7d8c0*/  LDL.LU R2, [R1+0x2de4] ;  /* 0x002de40001027983 */ /* 0x001ea80000300800 */
[----:B------:R-:W2:Y:S04]  /*7d8d0*/  LDL.LU R5, [R1+0x2d80] ;  /* 0x002d800001057983 */ /* 0x000ea80000300800 */
[----:B------:R-:W2:Y:S04]  /*7d8e0*/  LDL.LU R10, [R1+0x2dec] ;  /* 0x002dec00010a7983 */ /* 0x000ea80000300800 */
        /* <DEDUP_REMOVED lines=58> */
[----:B------:R-:W-:Y:S04]  /*7dc90*/  STL [R1+0x2d80], R5 ;  /* 0x002d800501007387 */ /* 0x000fe80000100800 */
[----:B------:R-:W3:Y:S01]  /*7dca0*/  LDL.LU R0, [R1+0x2d98] ;  /* 0x002d980001007983 */ /* 0x000ee20000300800 */
[----:B------:R-:W-:-:S02]  /*7dcb0*/  IADD3 R10, P5, R10, UR7, RZ ;  /* 0x000000070a0a7c10 */ /* 0x000fc4000ffbe0ff */
[----:B------:R-:W-:-:S03]  /*7dcc0*/  IADD3.X R9, R9, UR6, RZ, P6, !PT ;  /* 0x0000000609097c10 */ /* 0x000fc6000b7fe4ff */
[----:B------:R-:W-:Y:S01]  /*7dcd0*/  STL [R1+0x2dec], R10 ;  /* 0x002dec0a01007387 */ /* 0x000fe20000100800 */
[----:B------:R-:W-:-:S03]  /*7dce0*/  IADD3 R28, P6, R28, UR7, RZ ;  /* 0x000000071c1c7c10 */ /* 0x000fc6000ffde0ff */
        /* <DEDUP_REMOVED lines=27> */
[----:B0-----:R-:W2:Y:S04]  /*7dea0*/  LDL.LU R28, [R1+0x2e5c] ;  /* 0x002e5c00011c7983 */ /* 0x001ea80000300800 */
[----:B------:R-:W2:Y:S04]  /*7deb0*/  LDL.LU R8, [R1+0x2df8] ;  /* 0x002df80001087983 */ /* 0x000ea80000300800 */
[----:B------:R-:W2:Y:S04]  /*7dec0*/  LDL.LU R5, [R1+0x2e64] ;  /* 0x002e640001057983 */ /* 0x000ea80000300800 */
[----:B------:R-:W2:Y:S04]  /*7ded0*/  LDL.LU R10, [R1+0x2e00] ;  /* 0x002e0000010a7983 */ /* 0x000ea80000300800 */
[----:B------:R0:W-:Y:S04]  /*7dee0*/  STL [R1+0x2d90], R2 ;  /* 0x002d900201007387 */ /* 0x0001e80000100800 */
[----:B------:R-:W2:Y:S04]  /*7def0*/  LDL.LU R9, [R1+0x2e6c] ;  /* 0x002e6c0001097983 */ /* 0x000ea80000300800 */
        /* <DEDUP_REMOVED lines=21> */
[----:B------:R-:W-:Y:S02]  /*7e050*/  IADD3.X R7, R7, UR6, RZ, P1, !PT ;  /* 0x0000000607077c10 */ /* 0x000fe40008ffe4ff */
[----:B--2---:R-:W-:Y:S02]  /*7e060*/  IADD3 R28, P1, R28, UR7, RZ ;  /* 0x000000071c1c7c10 */ /* 0x004fe4000ff3e0ff */
        /* <DEDUP_REMOVED lines=27> */
[----:B------:R0:W-:Y:S01]  /*7e220*/  STL [R1+0x2e5c], R28 ;  /* 0x002e5c1c01007387 */ /* 0x0001e20000100800 */
[----:B------:R-:W-:-:S03]  /*7e230*/  IADD3 R5, P2, R5, UR7, RZ ;  /* 0x0000000705057c10 */ /* 0x000fc6000ff5e0ff */
[----:B------:R-:W-:Y:S04]  /*7e240*/  STL [R1+0x2e54], R6 ;  /* 0x002e540601007387 */ /* 0x000fe80000100800 */
[----:B0-----:R-:W2:Y:S04]  /*7e250*/  LDL.LU R28, [R1+0x2e74] ;  /* 0x002e7400011c7983 */ /* 0x001ea80000300800 */
[----:B------:R-:W-:Y:S04]  /*7e260*/  STL [R1+0x2df0], R7 ;  /* 0x002df00701007387 */ /* 0x000fe80000100800 */
[----:B------:R-:W-:Y:S04]  /*7e270*/  STL [R1+0x2df8], R8 ;  /* 0x002df80801007387 */ /* 0x000fe80000100800 */
        /* <DEDUP_REMOVED lines=37> */
[----:B------:R-:W2:Y:S04]  /*7e4d0*/  LDL.LU R10, [R1+0x2ee4] ;  /* 0x002ee400010a7983 */ /* 0x000ea80000300800 */
[----:B------:R-:W2:Y:S04]  /*7e4e0*/  LDL.LU R9, [R1+0x2e80] ;  /* 0x002e800001097983 */ /* 0x000ea80000300800 */
        /* <DEDUP_REMOVED lines=24> */
[----:B------:R-:W-:Y:S02]  /*7e670*/  IADD3.X R5, R5, UR6, RZ, P6, !PT ;  /* 0x0000000605057c10 */ /* 0x000fe4000b7fe4ff */
        /* <DEDUP_REMOVED lines=38> */
[----:B------:R1:W-:Y:S04]  /*7e8e0*/  STL [R1+0x2e80], R9 ;  /* 0x002e800901007387 */ /* 0x0003e80000100800 */
        /* <DEDUP_REMOVED lines=24> */
[----:B------:R-:W2:Y:S04]  /*7ea70*/  LDL.LU R6, [R1+0x2ee8] ;  /* 0x002ee80001067983 */ /* 0x000ea80000300800 */
[----:B------:R-:W2:Y:S04]  /*7ea80*/  LDL.LU R8, [R1+0x2f54] ;  /* 0x002f540001087983 */ /* 0x000ea80000300800 */
[----:B------:R-:W2:Y:S04]  /*7ea90*/  LDL.LU R5, [R1+0x2ef0] ;  /* 0x002ef00001057983 */ /* 0x000ea80000300800 */
[----:B------:R0:W-:Y:S04]  /*7eaa0*/  STL [R1+0x2e88], R2 ;  /* 0x002e880201007387 */ /* 0x0001e80000100800 */
[----:B------:R-:W2:Y:S04]  /*7eab0*/  LDL.LU R10, [R1+0x2f5c] ;  /* 0x002f5c00010a7983 */ /* 0x000ea80000300800 */
[----:B-1----:R-:W2:Y:S04]  /*7eac0*/  LDL.LU R9, [R1+0x2ef8] ;  /* 0x002ef80001097983 */ /* 0x002ea80000300800 */
[----:B0-----:R-:W2:Y:S04]  /*7ead0*/  LDL.LU R28, [R1+0x2f64] ;  /* 0x002f6400011c7983 */ /* 0x001ea80000300800 */
[----:B------:R-:W2:Y:S01]  /*7eae0*/  LDL.LU R2, [R1+0x2f00] ;  /* 0x002f000001027983 */ /* 0x000ea20000300800 */
        /* <DEDUP_REMOVED lines=18> */
[----:B------:R-:W-:-:S02]  /*7ec10*/  IADD3.X R23, R23, UR6, RZ, P1, !PT ;  /* 0x0000000617177c10 */ /* 0x000fc40008ffe4ff */
[----:B--2---:R-:W-:Y:S02]  /*7ec20*/  IADD3 R7, P1, R7, UR7, RZ ;  /* 0x0000000707077c10 */ /* 0x004fe4000ff3e0ff */
        /* <DEDUP_REMOVED lines=27> */
[----:B------:R-:W-:Y:S01]  /*7ede0*/  STL [R1+0x2f44], R22 ;  /* 0x002f441601007387 */ /* 0x000fe20000100800 */
[----:B------:R-:W-:-:S02]  /*7edf0*/  IADD3.X R5, R5, UR6, RZ, P3, !PT ;  /* 0x0000000605057c10 */ /* 0x000fc40009ffe4ff */
[----:B------:R-:W-:Y:S01]  /*7ee00*/  IADD3 R10, P3, R10, UR7, RZ ;  /* 0x000000070a0a7c10 */ /* 0x000fe2000ff7e0ff */
[----:B0-----:R-:W2:Y:S04]  /*7ee10*/  LDL.LU R7, [R1+0x2f6c] ;  /* 0x002f6c0001077983 */ /* 0x001ea80000300800 */
[----:B------:R-:W-:Y:S04]  /*7ee20*/  STL [R1+0x2ee0], R23 ;  /* 0x002ee01701007387 */ /* 0x000fe80000100800 */
[----:B------:R-:W-:Y:S04]  /*7ee30*/  STL [R1+0x2ee8], R6 ;  /* 0x002ee80601007387 */ /* 0x000fe80000100800 */
        /* <DEDUP_REMOVED lines=34> */
[----:B------:R-:W2:Y:S04]  /*7f060*/  LDL.LU R29, [R1+0x2f68] ;  /* 0x002f6800011d7983 */ /* 0x000ea80000300800 */
[----:B------:R-:W2:Y:S04]  /*7f070*/  LDL.LU R20, [R1+0x2fb8] ;  /* 0x002fb80001147983 */ /* 0x000ea80000300800 */
[----:B------:R0:W-:Y:S04]  /*7f080*/  STL [R1+0x2f6c], R7 ;  /* 0x002f6c0701007387 */ /* 0x0001e80000100800 */
[----:B------:R-:W2:Y:S04]  /*7f090*/  LDL.LU R21, [R1+0x2f70] ;  /* 0x002f700001157983 */ /* 0x000ea80000300800 */
[----:B------:R-:W2:Y:S04]  /*7f0a0*/  LDL.LU R22, [R1+0x2fb4] ;  /* 0x002fb40001167983 */ /* 0x000ea80000300800 */
        /* <DEDUP_REMOVED lines=16> */
[----:B---3--:R-:W-:-:S05]  /*7f1b0*/  IADD3 R0, P6, R0, UR7, RZ ;  /* 0x0000000700007c10 */ /* 0x008fca000ffde0ff */
[----:B------:R0:W-:Y:S04]  /*7f1c0*/  STL [R1+0x2f74], R0 ;  /* 0x002f740001007387 */ /* 0x0001e80000100800 */
[----:B0-----:R1:W5:Y:S04]  /*7f1d0*/  LDL.LU R0, [R1+0x3020] ;  /* 0x0030200001007983 */ /* 0x0013680000300800 */
        /* <DEDUP_REMOVED lines=9> */
[----:B0-----:R-:W3:Y:S04]  /*7f270*/  LDL.LU R8, [R1+0x300c] ;  /* 0x00300c0001087983 */ /* 0x001ee80000300800 */
[----:B------:R0:W-:Y:S04]  /*7f280*/  STL [R1+0x2f8c], R5 ;  /* 0x002f8c0501007387 */ /* 0x0001e80000100800 */
[----:B0-----:R-:W4:Y:S04]  /*7f290*/  LDL.LU R5, [R1+0x3008] ;  /* 0x0030080001057983 */ /* 0x001f280000300800 */
[----:B------:R0:W-:Y:S04]  /*7f2a0*/  STL [R1+0x2f28], R10 ;  /* 0x002f280a01007387 */ /* 0x0001e80000100800 */
[----:B0-----:R-:W3:Y:S04]  /*7f2b0*/  LDL.LU R10, [R1+0x3004] ;  /* 0x00300400010a7983 */ /* 0x001ee80000300800 */
[----:B------:R0:W-:Y:S04]  /*7f2c0*/  STL [R1+0x2f94], R9 ;  /* 0x002f940901007387 */ /* 0x0001e80000100800 */
[----:B0-----:R-:W4:Y:S04]  /*7f2d0*/  LDL.LU R9, [R1+0x3000] ;  /* 0x0030000001097983 */ /* 0x001f280000300800 */
[----:B------:R0:W-:Y:S04]  /*7f2e0*/  STL [R1+0x2f30], R28 ;  /* 0x002f301c01007387 */ /* 0x0001e80000100800 */
[----:B0-----:R1:W5:Y:S04]  /*7f2f0*/  LDL.LU R28, [R1+0x2ffc] ;  /* 0x002ffc00011c7983 */ /* 0x0013680000300800 */
[----:B------:R0:W-:Y:S04]  /*7f300*/  STL [R1+0x2f9c], R2 ;  /* 0x002f9c0201007387 */ /* 0x0001e80000100800 */
[----:B0-----:R-:W2:Y:S01]  /*7f310*/  LDL.LU R2, [R1+0x2ff8] ;  /* 0x002ff80001027983 */ /* 0x001ea20000300800 */
[----:B------:R-:W-:-:S02]  /*7f320*/  IADD3.X R3, R3, UR6, RZ, P6, !PT ;  /* 0x0000000603037c10 */ /* 0x000fc4000b7fe4ff */
[----:B------:R-:W-:Y:S02]  /*7f330*/  IADD3 R19, P6, R19, UR7, RZ ;  /* 0x0000000713137c10 */ /* 0x000fe4000ffde0ff */
[----:B------:R-:W-:Y:S02]  /*7f340*/  IADD3.X R4, R4, UR6, RZ, P1, !PT ;  /* 0x0000000604047c10 */ /* 0x000fe40008ffe4ff */
[----:B------:R-:W-:Y:S02]  /*7f350*/  IADD3 R18, P1, R18, UR7, RZ ;  /* 0x0000000712127c10 */ /* 0x000fe4000ff3e0ff */
[----:B------:R-:W-:Y:S01]  /*7f360*/  IADD3.X R14, R14, UR6, RZ, P2, !PT ;  /* 0x000000060e0e7c10 */ /* 0x000fe200097fe4ff */
[----:B------:R0:W-:Y:S01]  /*7f370*/  STL [R1+0x2f38], R3 ;  /* 0x002f380301007387 */ /* 0x0001e20000100800 */
[----:B------:R-:W-:-:S03]  /*7f380*/  IADD3 R17, P2, R17, UR7, RZ ;  /* 0x0000000711117c10 */ /* 0x000fc6000ff5e0ff */
[----:B------:R-:W-:Y:S01]  /*7f390*/  STL [R1+0x2fa4], R19 ;  /* 0x002fa41301007387 */ /* 0x000fe20000100800 */
[----:B------:R-:W-:-:S03]  /*7f3a0*/  IADD3.X R13, R13, UR6, RZ, P3, !PT ;  /* 0x000000060d0d7c10 */ /* 0x000fc60009ffe4ff */
[----:B------:R-:W-:Y:S01]  /*7f3b0*/  STL [R1+0x2f40], R4 ;  /* 0x002f400401007387 */ /* 0x000fe20000100800 */
[----:B------:R-:W-:-:S03]  /*7f3c0*/  IADD3 R16, P3, R16, UR7, RZ ;  /* 0x0000000710107c10 */ /* 0x000fc6000ff7e0ff */
[----:B------:R-:W-:Y:S04]  /*7f3d0*/  STL [R1+0x2fa8], R18 ;  /* 0x002fa81201007387 */ /* 0x000fe80000100800 */
[----:B------:R-:W-:Y:S01]  /*7f3e0*/  STL [R1+0x2f48], R14 ;  /* 0x002f480e01007387 */ /* 0x000fe20000100800 */
[----:B------:R-:W-:-:S03]  /*7f3f0*/  IADD3.X R12, R12, UR6, RZ, P4, !PT ;  /* 0x000000060c0c7c10 */ /* 0x000fc6000a7fe4ff */
[----:B------:R-:W-:Y:S04]  /*7f400*/  STL [R1+0x2fac], R17 ;  /* 0x002fac1101007387 */ /* 0x000fe80000100800 */
[----:B------:R-:W-:Y:S04]  /*7f410*/  STL [R1+0x2f50], R13 ;  /* 0x002f500d01007387 */ /* 0x000fe80000100800 */
[----:B------:R-:W-:Y:S01]  /*7f420*/  STL [R1+0x2fc4], R16 ;  /* 0x002fc41001007387 */ /* 0x000fe20000100800 */
[----:B--2---:R-:W-:Y:S02]  /*7f430*/  IADD3.X R2, R2, UR6, RZ, P5, !PT ;  /* 0x0000000602027c10 */ /* 0x004fe4000affe4ff */
[----:B------:R-:W-:-:S02]  /*7f440*/  IADD3.X R29, R29, UR6, RZ, P6, !PT ;  /* 0x000000061d1d7c10 */ /* 0x000fc4000b7fe4ff */
[----:B------:R-:W-:Y:S01]  /*7f450*/  IADD3.X R21, R21, UR6, RZ, P1, !PT ;  /* 0x0000000615157c10 */ /* 0x000fe20008ffe4ff */
[----:B0-----:R-:W0:Y:S01]  /*7f460*/  LDC R3, c[0x0][0x238] ;  /* 0x00008e00ff037b82 */ /* 0x001e220000000800 */
[----:B------:R2:W-:Y:S04]  /*7f470*/  STL [R1+0x2f60], R2 ;  /* 0x002f600201007387 */ /* 0x0005e80000100800 */
[----:B------:R-:W-:Y:S04]  /*7f480*/  STL [R1+0x2f58], R12 ;  /* 0x002f580c01007387 */ /* 0x000fe80000100800 */
[----:B--2---:R-:W2:Y:S01]  /*7f490*/  LDL.LU R2, [R1+0x2ff4] ;  /* 0x002ff40001027983 */ /* 0x004ea20000300800 */
[----:B------:R-:W-:-:S02]  /*7f4a0*/  IADD3 R15, P4, R15, UR7, RZ ;  /* 0x000000070f0f7c10 */ /* 0x000fc4000ff9e0ff */
[----:B------:R-:W-:Y:S02]  /*7f4b0*/  IADD3 R11, P5, R11, UR7, RZ ;  /* 0x000000070b0b7c10 */ /* 0x000fe4000ffbe0ff */
[----:B------:R-:W-:Y:S02]  /*7f4c0*/  IADD3 R20, P6, R20, UR7, RZ ;  /* 0x0000000714147c10 */ /* 0x000fe4000ffde0ff */
[----:B------:R-:W-:Y:S02]  /*7f4d0*/  IADD3 R22, P1, R22, UR7, RZ ;  /* 0x0000000716167c10 */ /* 0x000fe4000ff3e0ff */
[----:B------:R-:W-:Y:S01]  /*7f4e0*/  IADD3.X R23, R23, UR6, RZ, P2, !PT ;  /* 0x0000000617177c10 */ /* 0x000fe200097fe4ff */
[----:B------:R-:W-:Y:S04]  /*7f4f0*/  STL [R1+0x2fc0], R15 ;  /* 0x002fc00f01007387 */ /* 0x000fe80000100800 */
[----:B------:R-:W-:Y:S04]  /*7f500*/  STL [R1+0x2fbc], R11 ;  /* 0x002fbc0b01007387 */ /* 0x000fe80000100800 */
[----:B------:R-:W-:Y:S04]  /*7f510*/  STL [R1+0x2f68], R29 ;  /* 0x002f681d01007387 */ /* 0x000fe80000100800 */
[----:B------:R-:W-:Y:S04]  /*7f520*/  STL [R1+0x2fb8], R20 ;  /* 0x002fb81401007387 */ /* 0x000fe80000100800 */
[----:B------:R-:W-:Y:S04]  /*7f530*/  STL [R1+0x2f70], R21 ;  /* 0x002f701501007387 */ /* 0x000fe80000100800 */
[----:B------:R-:W-:Y:S04]  /*7f540*/  STL [R1+0x2fb4], R22 ;  /* 0x002fb41601007387 */ /* 0x000fe80000100800 */
[----:B------:R-:W-:Y:S01]  /*7f550*/  STL [R1+0x2f78], R23 ;  /* 0x002f781701007387 */ /* 0x000fe20000100800 */
[----:B------:R-:W-:-:S02]  /*7f560*/  IADD3.X R6, R6, UR6, RZ, P3, !PT ;  /* 0x0000000606067c10 */ /* 0x000fc40009ffe4ff */
[----:B------:R-:W-:Y:S01]  /*7f570*/  IADD3.X R7, R7, UR6, RZ, P4, !PT ;  /* 0x0000000607077c10 */ /* 0x000fe2000a7fe4ff */
[----:B0-----:R-:W-:-:S04]  /*7f580*/  IMAD.SHL.U32 R3, R3, 0x40, RZ ;  /* 0x0000004003037824 */ /* 0x001fc800078e00ff */
[----:B------:R-:W-:Y:S01]  /*7f590*/  IMAD.SHL.U32 R3, R3, 0x2, RZ ;  /* 0x0000000203037824 */ /* 0x000fe200078e00ff */
[----:B--2---:R-:W-:-:S05]  /*7f5a0*/  IADD3.X R2, R2, UR6, RZ, P5, !PT ;  /* 0x0000000602027c10 */ /* 0x004fca000affe4ff */
[----:B------:R0:W-:Y:S02]  /*7f5b0*/  STL [R1+0x2f90], R2 ;  /* 0x002f900201007387 */ /* 0x0001e40000100800 */
[----:B0-----:R-:W0:Y:S02]  /*7f5c0*/  S2R R2, SR_TID.X ;  /* 0x0000000000027919 */ /* 0x001e240000002100 */
[----:B------:R2:W-:Y:S04]  /*7f5d0*/  STL [R1+0x2f80], R6 ;  /* 0x002f800601007387 */ /* 0x0005e80000100800 */
[----:B------:R1:W-:Y:S01]  /*7f5e0*/  STL [R1+0x2f88], R7 ;  /* 0x002f880701007387 */ /* 0x0003e20000100800 */
[----:B0-----:R-:W-:-:S05]  /*7f5f0*/  LOP3.LUT R2, R2, 0x3f, RZ, 0xc0, !PT ;  /* 0x0000003f02027812 */ /* 0x001fca00078ec0ff */
[----:B------:R-:W-:Y:S01]  /*7f600*/  IMAD.SHL.U32 R2, R2, 0x2, RZ ;  /* 0x0000000202027824 */ /* 0x000fe200078e00ff */
[----:B--2---:R-:W2:Y:S04]  /*7f610*/  LDL.LU R6, [R1+0x2f98] ;  /* 0x002f980001067983 */ /* 0x004ea80000300800 */
[----:B-1----:R-:W4:Y:S01]  /*7f620*/  LDL.LU R7, [R1+0x2fa0] ;  /* 0x002fa00001077983 */ /* 0x002f220000300800 */
[----:B---3--:R-:W-:Y:S01]  /*7f630*/  IMAD.MOV.U32 R4, RZ, RZ, R10 ;  /* 0x000000ffff047224 */ /* 0x008fe200078e000a */
[----:B--2---:R-:W-:Y:S02]  /*7f640*/  IADD3.X R6, R6, UR6, RZ, P6, !PT ;  /* 0x0000000606067c10 */ /* 0x004fe4000b7fe4ff */
[----:B----4-:R-:W-:-:S05]  /*7f650*/  IADD3.X R7, R7, UR6, RZ, P1, !PT ;  /* 0x0000000607077c10 */ /* 0x010fca0008ffe4ff */
[----:B------:R0:W-:Y:S04]  /*7f660*/  STL [R1+0x2fa0], R7 ;  /* 0x002fa00701007387 */ /* 0x0001e80000100800 */
[----:B------:R1:W-:Y:S01]  /*7f670*/  STL [R1+0x2f98], R6 ;  /* 0x002f980601007387 */ /* 0x0003e20000100800 */
[----:B0-----:R-:W-:Y:S02]  /*7f680*/  IMAD.MOV.U32 R7, RZ, RZ, R5 ;  /* 0x000000ffff077224 */ /* 0x001fe400078e0005 */
[----:B------:R-:W-:Y:S02]  /*7f690*/  IMAD.MOV.U32 R5, RZ, RZ, R8 ;  /* 0x000000ffff057224 */ /* 0x000fe400078e0008 */
[----:B-1----:R-:W-:-:S03]  /*7f6a0*/  IMAD.MOV.U32 R6, RZ, RZ, R9 ;  /* 0x000000ffff067224 */ /* 0x002fc600078e0009 */
[----:B------:R1:W-:Y:S04]  /*7f6b0*/  STL.64 [R1+0x1bc8], R4 ;  /* 0x001bc80401007387 */ /* 0x0003e80000100a00 */
[----:B------:R1:W-:Y:S01]  /*7f6c0*/  STL.64 [R1+0x1bc0], R6 ;  /* 0x001bc00601007387 */ /* 0x0003e20000100a00 */
[----:B------:R-:W-:Y:S05]  /*7f6d0*/  @P0 BRA `(.L_x_1) ;  /* 0xfffff9ac008c0947 */ /* 0x000fea000383ffff */
[----:B-----5:R0:W-:Y:S04]  /*7f6e0*/  STL [R1+0x38b8], R25 ;  /* 0x0038b81901007387 */ /* 0x0201e80000100800 */
[----:B0-----:R-:W2:Y:S04]  /*7f6f0*/  LDL.LU R25, [R1+0x101c] ;  /* 0x00101c0001197983 */ /* 0x001ea80000300800 */
[----:B------:R0:W-:Y:S04]  /*7f700*/  STL [R1+0x3844], R26 ;  /* 0x0038441a01007387 */ /* 0x0001e80000100800 */
[----:B0-----:R-:W3:Y:S04]  /*7f710*/  LDL.LU R26, [R1+0x554] ;  /* 0x00055400011a7983 */ /* 0x001ee80000300800 */
[----:B---3--:R0:W-:Y:S04]  /*7f720*/  STL [R1+0x384c], R26 ;  /* 0x00384c1a01007387 */ /* 0x0081e80000100800 */
        /* <DEDUP_REMOVED lines=27> */
[----:B------:R0:W-:Y:S04]  /*7f8e0*/  STL [R1+0x3840], R24 ;  /* 0x0038401801007387 */ /* 0x0001e80000100800 */
[----:B0-----:R-:W4:Y:S04]  /*7f8f0*/  LDL.LU R24, [R1+0x1018] ;  /* 0x0010180001187983 */ /* 0x001f280000300800 */
[----:B----4-:R0:W-:Y:S04]  /*7f900*/  STL [R1+0x3848], R24 ;  /* 0x0038481801007387 */ /* 0x0101e80000100800 */
        /* <DEDUP_REMOVED lines=27> */
[----:B------:R-:W3:Y:S01]  /*7fac0*/  LDL.LU R28, [R1+0x310] ;  /* 0x00031000011c7983 */ /* 0x000ee20000300800 */
[----:B--2---:R-:W-:-:S03]  /*7fad0*/  F2FP.F16.F32.PACK_AB R27, R27, R25 ;  /* 0x000000191b1b723e */ /* 0x004fc600000000ff */
[----:B---3--:R0:W-:Y:S04]  /*7fae0*/  STL [R1+0x383c], R28 ;  /* 0x00383c1c01007387 */ /* 0x0081e80000100800 */
[----:B0-----:R-:W2:Y:S04]  /*7faf0*/  LDL.LU R28, [R1+0x1010] ;  /* 0x00101000011c7983 */ /* 0x001ea80000300800 */
[----:B------:R-:W3:Y:S04]  /*7fb00*/  LDL.LU R2, [R1+0x1f8] ;  /* 0x0001f80001027983 */ /* 0x000ee80000300800 */
[----:B------:R-:W3:Y:S04]  /*7fb10*/  LDL.LU R0, [R1+0x698] ;  /* 0x0006980001007983 */ /* 0x000ee80000300800 */
[----:B------:R-:W3:Y:S04]  /*7fb20*/  LDL.LU R3, [R1+0x1f0] ;  /* 0x0001f00001037983 */ /* 0x000ee80000300800 */
[----:B------:R-:W3:Y:S04]  /*7fb30*/  LDL.LU R10, [R1+0x690] ;  /* 0x00069000010a7983 */ /* 0x000ee80000300800 */
[----:B------:R-:W3:Y:S04]  /*7fb40*/  LDL.LU R8, [R1+0x338] ;  /* 0x0003380001087983 */ /* 0x000ee80000300800 */
[----:B------:R-:W3:Y:S04]  /*7fb50*/  LDL.LU R9, [R1+0x388] ;  /* 0x0003880001097983 */ /* 0x000ee80000300800 */
[----:B-1----:R-:W3:Y:S04]  /*7fb60*/  LDL.LU R5, [R1+0x330] ;  /* 0x0003300001057983 */ /* 0x002ee80000300800 */
        /* <DEDUP_REMOVED lines=17> */
[----:B------:R-:W4:Y:S04]  /*7fc80*/  LDL.LU R25, [R1+0x38b8] ;  /* 0x0038b80001197983 */ /* 0x000f280000300800 */
[----:B------:R0:W-:Y:S04]  /*7fc90*/  STL [R1+0x91c], R27 ;  /* 0x00091c1b01007387 */ /* 0x0001e80000100800 */
[----:B0-----:R-:W3:Y:S01]  /*7fca0*/  LDL.LU R27, [R1+0x1e0] ;  /* 0x0001e000011b7983 */ /* 0x001ee20000300800 */
[----:B----4-:R-:W-:-:S03]  /*7fcb0*/  F2FP.F16.F32.PACK_AB R25, R25, R26 ;  /* 0x0000001a1919723e */ /* 0x010fc600000000ff */
[----:B------:R-:W4:Y:S04]  /*7fcc0*/  LDL.LU R26, [R1+0x38b4] ;  /* 0x0038b400011a7983 */ /* 0x000f280000300800 */
[----:B------:R0:W-:Y:S04]  /*7fcd0*/  STL [R1+0x918], R25 ;  /* 0x0009181901007387 */ /* 0x0001e80000100800 */
[----:B0-----:R-:W3:Y:S01]  /*7fce0*/  LDL.LU R25, [R1+0x318] ;  /* 0x0003180001197983 */ /* 0x001ee20000300800 */
[----:B----4-:R-:W-:-:S03]  /*7fcf0*/  F2FP.F16.F32.PACK_AB R26, R24, R26 ;  /* 0x0000001a181a723e */ /* 0x010fc600000000ff */
[----:B------:R-:W4:Y:S04]  /*7fd00*/  LDL.LU R24, [R1+0x38b0] ;  /* 0x0038b00001187983 */ /* 0x000f280000300800 */
[----:B------:R0:W-:Y:S04]  /*7fd10*/  STL [R1+0x914], R26 ;  /* 0x0009141a01007387 */ /* 0x0001e80000100800 */
[----:B0-----:R-:W4:Y:S02]  /*7fd20*/  LDL.LU R26, [R1+0x38ac] ;  /* 0x0038ac00011a7983 */ /* 0x001f240000300800 */
[----:B----4-:R-:W-:-:S02]  /*7fd30*/  F2FP.F16.F32.PACK_AB R26, R24, R26 ;  /* 0x0000001a181a723e */ /* 0x010fc400000000ff */
        /* <DEDUP_REMOVED lines=52> */
[----:B------:R-:W2:Y:S04]  /*80080*/  LDL.LU R24, [R1+0x3840] ;  /* 0x0038400001187983 */ /* 0x000ea80000300800 */
[----:B------:R0:W-:Y:S04]  /*80090*/  STL [R1+0x88c], R26 ;  /* 0x00088c1a01007387 */ /* 0x0001e80000100800 */
[----:B0-----:R-:W3:Y:S01]  /*800a0*/  LDL.LU R26, [R1+0x1e8] ;  /* 0x0001e800011a7983 */ /* 0x001ee20000300800 */
[----:B--2---:R-:W-:-:S03]  /*800b0*/  F2FP.F16.F32.PACK_AB R24, R24, R28 ;  /* 0x0000001c1818723e */ /* 0x004fc600000000ff */
[----:B------:R-:W2:Y:S04]  /*800c0*/  LDL.LU R28, [R1+0x383c] ;  /* 0x00383c00011c7983 */ /* 0x000ea80000300800 */
[----:B------:R0:W-:Y:S01]  /*800d0*/  STL [R1+0x888], R24 ;  /* 0x0008881801007387 */ /* 0x0001e20000100800 */
[----:B---3--:R-:W-:Y:S02]  /*800e0*/  F2FP.F16.F32.PACK_AB R26, R26, R25 ;  /* 0x000000191a1a723e */ /* 0x008fe400000000ff */
[----:B0-----:R-:W-:Y:S02]  /*800f0*/  F2FP.F16.F32.PACK_AB R24, R2, R0 ;  /* 0x000000000218723e */ /* 0x001fe400000000ff */
[----:B------:R-:W-:Y:S01]  /*80100*/  F2FP.F16.F32.PACK_AB R2, R3, R10 ;  /* 0x0000000a0302723e */ /* 0x000fe200000000ff */
[----:B------:R-:W-:Y:S01]  /*80110*/  STL [R1+0x884], R26 ;  /* 0x0008841a01007387 */ /* 0x000fe20000100800 */
[----:B------:R-:W-:-:S02]  /*80120*/  F2FP.F16.F32.PACK_AB R0, R8, R9 ;  /* 0x000000090800723e */ /* 0x000fc400000000ff */
[----:B------:R-:W-:Y:S02]  /*80130*/  F2FP.F16.F32.PACK_AB R3, R5, R19 ;  /* 0x000000130503723e */ /* 0x000fe400000000ff */
[----:B--2---:R-:W-:-:S05]  /*80140*/  F2FP.F16.F32.PACK_AB R25, R27, R28 ;  /* 0x0000001c1b19723e */ /* 0x004fca00000000ff */
[----:B------:R-:W-:Y:S04]  /*80150*/  STL [R1+0x880], R25 ;  /* 0x0008801901007387 */ /* 0x000fe80000100800 */
[----:B------:R-:W-:Y:S04]  /*80160*/  STL [R1+0x87c], R24 ;  /* 0x00087c1801007387 */ /* 0x000fe80000100800 */
[----:B------:R0:W-:Y:S04]  /*80170*/  STL [R1+0x878], R2 ;  /* 0x0008780201007387 */ /* 0x0001e80000100800 */
[----:B------:R1:W-:Y:S04]  /*80180*/  STL [R1+0x874], R0 ;  /* 0x0008740001007387 */ /* 0x0003e80000100800 */
[----:B------:R2:W-:Y:S01]  /*80190*/  STL [R1+0x870], R3 ;  /* 0x0008700301007387 */ /* 0x0005e20000100800 */
[----:B0-----:R-:W-:-:S02]  /*801a0*/  F2FP.F16.F32.PACK_AB R2, R4, R18 ;  /* 0x000000120402723e */ /* 0x001fc400000000ff */
[----:B-1----:R-:W-:-:S03]  /*801b0*/  F2FP.F16.F32.PACK_AB R0, R14, R17 ;  /* 0x000000110e00723e */ /* 0x002fc600000000ff */
[----:B------:R0:W-:Y:S01]  /*801c0*/  STL [R1+0x86c], R2 ;  /* 0x00086c0201007387 */ /* 0x0001e20000100800 */
[----:B--2---:R-:W-:-:S03]  /*801d0*/  F2FP.F16.F32.PACK_AB R3, R13, R16 ;  /* 0x000000100d03723e */ /* 0x004fc600000000ff */
[----:B------:R1:W-:Y:S04]  /*801e0*/  STL [R1+0x868], R0 ;  /* 0x0008680001007387 */ /* 0x0003e80000100800 */
[----:B------:R2:W-:Y:S01]  /*801f0*/  STL [R1+0x864], R3 ;  /* 0x0008640301007387 */ /* 0x0005e20000100800 */
[----:B0-----:R-:W-:Y:S02]  /*80200*/  F2FP.F16.F32.PACK_AB R2, R12, R15 ;  /* 0x0000000f0c02723e */ /* 0x001fe400000000ff */
[----:B-1----:R-:W-:-:S03]  /*80210*/  F2FP.F16.F32.PACK_AB R0, R11, R29 ;  /* 0x0000001d0b00723e */ /* 0x002fc600000000ff */
[----:B------:R0:W-:Y:S01]  /*80220*/  STL [R1+0x860], R2 ;  /* 0x0008600201007387 */ /* 0x0001e20000100800 */
[----:B--2---:R-:W-:-:S03]  /*80230*/  F2FP.F16.F32.PACK_AB R3, R20, R21 ;  /* 0x000000151403723e */ /* 0x004fc600000000ff */
[----:B------:R1:W-:Y:S04]  /*80240*/  STL [R1+0x85c], R0 ;  /* 0x00085c0001007387 */ /* 0x0003e80000100800 */
[----:B------:R-:W-:Y:S01]  /*80250*/  STL [R1+0x858], R3 ;  /* 0x0008580301007387 */ /* 0x000fe20000100800 */
[----:B0-----:R-:W-:-:S03]  /*80260*/  F2FP.F16.F32.PACK_AB R2, R22, R23 ;  /* 0x000000171602723e */ /* 0x001fc600000000ff */
[----:B------:R-:W2:Y:S01]  /*80270*/  LDL.LU R24, [R1+0x1040] ;  /* 0x0010400001187983 */ /* 0x000ea20000300800 */
[----:B-1----:R-:W-:-:S03]  /*80280*/  F2FP.F16.F32.PACK_AB R0, R6, R7 ;  /* 0x000000070600723e */ /* 0x002fc600000000ff */
[----:B------:R-:W-:Y:S04]  /*80290*/  STL [R1+0x854], R2 ;  /* 0x0008540201007387 */ /* 0x000fe80000100800 */
[----:B--2---:R0:W-:Y:S04]  /*802a0*/  STL [R1+0x37b4], R24 ;  /* 0x0037b41801007387 */ /* 0x0041e80000100800 */
[----:B------:R-:W-:Y:S04]  /*802b0*/  STL [R1+0x850], R0 ;  /* 0x0008500001007387 */ /* 0x000fe80000100800 */
[----:B0-----:R-:W2:Y:S04]  /*802c0*/  LDL.LU R24, [R1+0x1048] ;  /* 0x0010480001187983 */ /* 0x001ea80000300800 */
[----:B--2---:R0:W-:Y:S04]  /*802d0*/  STL [R1+0x37bc], R24 ;  /* 0x0037bc1801007387 */ /* 0x0041e80000100800 */
        /* <DEDUP_REMOVED lines=31> */
[----:B------:R-:W3:Y:S04]  /*804d0*/  LDL.LU R26, [R1+0x4a8] ;  /* 0x0004a800011a7983 */ /* 0x000ee80000300800 */
        /* <DEDUP_REMOVED lines=35> */
[----:B0-----:R-:W2:Y:S04]  /*80710*/  LDL.LU R26, [R1+0x21c] ;  /* 0x00021c00011a7983 */ /* 0x001ea80000300800 */
[----:B------:R-:W3:Y:S04]  /*80720*/  LDL.LU R25, [R1+0x598] ;  /* 0x0005980001197983 */ /* 0x000ee80000300800 */
[----:B------:R-:W4:Y:S04]  /*80730*/  LDL.LU R27, [R1+0x4a0] ;  /* 0x0004a000011b7983 */ /* 0x000f280000300800 */
[----:B------:R-:W4:Y:S04]  /*80740*/  LDL.LU R28, [R1+0x590] ;  /* 0x00059000011c7983 */ /* 0x000f280000300800 */
[----:B------:R-:W3:Y:S04]  /*80750*/  LDL.LU R2, [R1+0x1148] ;  /* 0x0011480001027983 */ /* 0x000ee80000300800 */
        /* <DEDUP_REMOVED lines=23> */
[----:B--2---:R-:W-:-:S03]  /*808d0*/  F2FP.F16.F32.PACK_AB R24, R26, R24 ;  /* 0x000000181a18723e */ /* 0x004fc600000000ff */
[----:B------:R-:W2:Y:S04]  /*808e0*/  LDL.LU R26, [R1+0x3838] ;  /* 0x00383800011a7983 */ /* 0x000ea80000300800 */
[----:B------:R0:W-:Y:S04]  /*808f0*/  STL [R1+0x81c], R24 ;  /* 0x00081c1801007387 */ /* 0x0001e80000100800 */
[----:B0-----:R-:W2:Y:S02]  /*80900*/  LDL.LU R24, [R1+0x3834] ;  /* 0x0038340001187983 */ /* 0x001ea40000300800 */
[----:B--2---:R-:W-:-:S02]  /*80910*/  F2FP.F16.F32.PACK_AB R24, R26, R24 ;  /* 0x000000181a18723e */ /* 0x004fc400000000ff */
        /* <DEDUP_REMOVED lines=65> */
[----:B------:R3:W-:Y:S02]  /*80d30*/  STL [R1+0x808], R24 ;  /* 0x0008081801007387 */ /* 0x0007e40000100800 */
[----:B---3--:R-:W-:Y:S02]  /*80d40*/  F2FP.F16.F32.PACK_AB R24, R2, R0 ;  /* 0x000000000218723e */ /* 0x008fe400000000ff */
[----:B----4-:R-:W-:Y:S02]  /*80d50*/  F2FP.F16.F32.PACK_AB R2, R3, R10 ;  /* 0x0000000a0302723e */ /* 0x010fe400000000ff */
[----:B------:R-:W-:-:S02]  /*80d60*/  F2FP.F16.F32.PACK_AB R0, R8, R9 ;  /* 0x000000090800723e */ /* 0x000fc400000000ff */
[----:B------:R-:W-:Y:S02]  /*80d70*/  F2FP.F16.F32.PACK_AB R3, R5, R19 ;  /* 0x000000130503723e */ /* 0x000fe400000000ff */
[----:B--2---:R-:W-:Y:S02]  /*80d80*/  F2FP.F16.F32.PACK_AB R26, R26, R25 ;  /* 0x000000191a1a723e */ /* 0x004fe400000000ff */
[----:B------:R-:W-:-:S03]  /*80d90*/  F2FP.F16.F32.PACK_AB R25, R27, R28 ;  /* 0x0000001c1b19723e */ /* 0x000fc600000000ff */
[----:B------:R-:W-:Y:S04]  /*80da0*/  STL [R1+0x804], R26 ;  /* 0x0008041a01007387 */ /* 0x000fe80000100800 */
        /* <DEDUP_REMOVED lines=16> */
[----:B------:R-:W-:Y:S04]  /*80eb0*/  STL [R1+0x7d8], R3 ;  /* 0x0007d80301007387 */ /* 0x000fe80000100800 */
[----:B------:R-:W2:Y:S01]  /*80ec0*/  LDL.LU R24, [R1+0x1050] ;  /* 0x0010500001187983 */ /* 0x000ea20000300800 */
[----:B0-----:R-:W-:Y:S02]  /*80ed0*/  F2FP.F16.F32.PACK_AB R2, R22, R23 ;  /* 0x000000171602723e */ /* 0x001fe400000000ff */
        /* <DEDUP_REMOVED lines=977> */
[----:B-1----:R-:W-:Y:S02]  /*84bf0*/  F2FP.F16.F32.PACK_AB R0, R14, R17 ;  /* 0x000000110e00723e */ /* 0x002fe400000000ff */
[----:B--2---:R-:W-:Y:S01]  /*84c00*/  F2FP.F16.F32.PACK_AB R3, R13, R16 ;  /* 0x000000100d03723e */ /* 0x004fe200000000ff */
        /* <DEDUP_REMOVED lines=8> */
[----:B------:R-:W-:Y:S04]  /*84c90*/  STL [R1+0x428], R3 ;  /* 0x0004280301007387 */ /* 0x000fe80000100800 */
[----:B------:R-:W2:Y:S01]  /*84ca0*/  LDL.LU R24, [R1+0x1110] ;  /* 0x0011100001187983 */ /* 0x000ea20000300800 */
[----:B0-----:R-:W-:-:S02]  /*84cb0*/  F2FP.F16.F32.PACK_AB R2, R22, R23 ;  /* 0x000000171602723e */ /* 0x001fc400000000ff */
        /* <DEDUP_REMOVED lines=595> */
[----:B------:R0:W-:Y:S04]  /*871f0*/  STL [R1+0x2a4], R2 ;  /* 0x0002a40201007387 */ /* 0x0001e80000100800 */
[----:B------:R-:W2:Y:S04]  /*87200*/  LDL.LU R7, [R1+0x15bc] ;  /* 0x0015bc0001077983 */ /* 0x000ea80000300800 */
[----:B------:R1:W-:Y:S04]  /*87210*/  STL [R1+0x2a0], R0 ;  /* 0x0002a00001007387 */ /* 0x0003e80000100800 */
[----:B------:R-:W3:Y:S04]  /*87220*/  LDL.LU R23, [R1+0x1064] ;  /* 0x0010640001177983 */ /* 0x000ee80000300800 */
[----:B------:R-:W3:Y:S04]  /*87230*/  LDL.LU R6, [R1+0x15b4] ;  /* 0x0015b40001067983 */ /* 0x000ee80000300800 */
[----:B------:R-:W4:Y:S04]  /*87240*/  LDL.LU R14, [R1+0x15cc] ;  /* 0x0015cc00010e7983 */ /* 0x000f280000300800 */
[----:B------:R-:W4:Y:S04]  /*87250*/  LDL.LU R13, [R1+0x15dc] ;  /* 0x0015dc00010d7983 */ /* 0x000f280000300800 */
[----:B------:R-:W4:Y:S04]  /*87260*/  LDL.LU R12, [R1+0x15c4] ;  /* 0x0015c400010c7983 */ /* 0x000f280000300800 */
[----:B------:R-:W4:Y:S04]  /*87270*/  LDL.LU R15, [R1+0x15d4] ;  /* 0x0015d400010f7983 */ /* 0x000f280000300800 */
[----:B------:R-:W2:Y:S04]  /*87280*/  LDL.LU R22, [R1+0x15f0] ;  /* 0x0015f00001167983 */ /* 0x000ea80000300800 */
[----:B--2---:R-:W-:Y:S04]  /*87290*/  STL [R1+0x3310], R22 ;  /* 0x0033101601007387 */ /* 0x004fe80000100800 */
        /* <DEDUP_REMOVED lines=14> */
[----:B0-----:R-:W2:Y:S04]  /*87380*/  LDL.LU R2, [R1+0x1698] ;  /* 0x0016980001027983 */ /* 0x001ea80000300800 */
[----:B--2---:R-:W-:Y:S04]  /*87390*/  STL [R1+0x3330], R2 ;  /* 0x0033300201007387 */ /* 0x004fe80000100800 */
[----:B-1----:R-:W2:Y:S04]  /*873a0*/  LDL.LU R0, [R1+0x16a8] ;  /* 0x0016a80001007983 */ /* 0x002ea80000300800 */
[----:B--2---:R-:W-:Y:S04]  /*873b0*/  STL [R1+0x3334], R0 ;  /* 0x0033340001007387 */ /* 0x004fe80000100800 */
[----:B------:R-:W2:Y:S01]  /*873c0*/  LDL.LU R3, [R1+0x1690] ;  /* 0x0016900001037983 */ /* 0x000ea20000300800 */
[----:B------:R-:W-:-:S03]  /*873d0*/  F2FP.F16.F32.PACK_AB R7, R11, R7 ;  /* 0x000000070b07723e */ /* 0x000fc600000000ff */
[----:B--2---:R-:W-:Y:S04]  /*873e0*/  STL [R1+0x3338], R3 ;  /* 0x0033380301007387 */ /* 0x004fe80000100800 */
[----:B------:R-:W2:Y:S04]  /*873f0*/  LDL.LU R29, [R1+0x16a0] ;  /* 0x0016a000011d7983 */ /* 0x000ea80000300800 */
[----:B--2---:R-:W-:Y:S04]  /*87400*/  STL [R1+0x333c], R29 ;  /* 0x00333c1d01007387 */ /* 0x004fe80000100800 */
[----:B------:R0:W-:Y:S04]  /*87410*/  STL [R1+0x2ff4], R7 ;  /* 0x002ff40701007387 */ /* 0x0001e80000100800 */
[----:B0-----:R-:W2:Y:S01]  /*87420*/  LDL.LU R7, [R1+0x1670] ;  /* 0x0016700001077983 */ /* 0x001ea20000300800 */
[----:B---3--:R-:W-:-:S03]  /*87430*/  F2FP.F16.F32.PACK_AB R6, R23, R6 ;  /* 0x000000061706723e */ /* 0x008fc600000000ff */
[----:B--2---:R-:W-:Y:S04]  /*87440*/  STL [R1+0x3340], R7 ;  /* 0x0033400701007387 */ /* 0x004fe80000100800 */
[----:B------:R-:W2:Y:S04]  /*87450*/  LDL.LU R17, [R1+0x15ec] ;  /* 0x0015ec0001117983 */ /* 0x000ea80000300800 */
[----:B------:R-:W2:Y:S04]  /*87460*/  LDL.LU R11, [R1+0x15fc] ;  /* 0x0015fc00010b7983 */ /* 0x000ea80000300800 */
[----:B------:R-:W3:Y:S04]  /*87470*/  LDL.LU R16, [R1+0x15e4] ;  /* 0x0015e40001107983 */ /* 0x000ee80000300800 */
[----:B------:R-:W3:Y:S04]  /*87480*/  LDL.LU R23, [R1+0x15f4] ;  /* 0x0015f40001177983 */ /* 0x000ee80000300800 */
[----:B------:R0:W-:Y:S04]  /*87490*/  STL [R1+0x2ff8], R6 ;  /* 0x002ff80601007387 */ /* 0x0001e80000100800 */
[----:B0-----:R-:W2:Y:S01]  /*874a0*/  LDL.LU R6, [R1+0x1688] ;  /* 0x0016880001067983 */ /* 0x001ea20000300800 */
[----:B----4-:R-:W-:-:S03]  /*874b0*/  F2FP.F16.F32.PACK_AB R5, R14, R13 ;  /* 0x0000000d0e05723e */ /* 0x010fc600000000ff */
[----:B--2---:R-:W-:Y:S04]  /*874c0*/  STL [R1+0x3344], R6 ;  /* 0x0033440601007387 */ /* 0x004fe80000100800 */
[----:B------:R0:W-:Y:S04]  /*874d0*/  STL [R1+0x2ffc], R5 ;  /* 0x002ffc0501007387 */ /* 0x0001e80000100800 */
[----:B0-----:R-:W2:Y:S04]  /*874e0*/  LDL.LU R5, [R1+0x1678] ;  /* 0x0016780001057983 */ /* 0x001ea80000300800 */
[----:B--2---:R0:W-:Y:S04]  /*874f0*/  STL [R1+0x3348], R5 ;  /* 0x0033480501007387 */ /* 0x0041e80000100800 */
[----:B------:R-:W2:Y:S04]  /*87500*/  LDL.LU R9, [R1+0x161c] ;  /* 0x00161c0001097983 */ /* 0x000ea80000300800 */
[----:B0-----:R-:W4:Y:S01]  /*87510*/  LDL.LU R5, [R1+0x1604] ;  /* 0x0016040001057983 */ /* 0x001f220000300800 */
[----:B------:R-:W-:-:S02]  /*87520*/  F2FP.F16.F32.PACK_AB R4, R12, R15 ;  /* 0x0000000f0c04723e */ /* 0x000fc400000000ff */
[----:B------:R-:W-:Y:S02]  /*87530*/  F2FP.F16.F32.PACK_AB R11, R17, R11 ;  /* 0x0000000b110b723e */ /* 0x000fe400000000ff */
[----:B---3--:R-:W-:Y:S01]  /*87540*/  F2FP.F16.F32.PACK_AB R10, R16, R23 ;  /* 0x00000017100a723e */ /* 0x008fe200000000ff */
[----:B----4-:R0:W-:Y:S04]  /*87550*/  STL [R1+0x334c], R5 ;  /* 0x00334c0501007387 */ /* 0x0101e80000100800 */
[----:B0-----:R-:W2:Y:S04]  /*87560*/  LDL.LU R5, [R1+0x160c] ;  /* 0x00160c0001057983 */ /* 0x001ea80000300800 */
[----:B------:R-:W3:Y:S04]  /*87570*/  LDL.LU R8, [R1+0x1614] ;  /* 0x0016140001087983 */ /* 0x000ee80000300800 */
        /* <DEDUP_REMOVED lines=18> */
[----:B------:R0:W-:Y:S04]  /*876a0*/  STL [R1+0x3000], R4 ;  /* 0x0030000401007387 */ /* 0x0001e80000100800 */
[----:B0-----:R-:W3:Y:S04]  /*876b0*/  LDL.LU R4, [R1+0x1650] ;  /* 0x0016500001047983 */ /* 0x001ee80000300800 */
[----:B------:R0:W-:Y:S04]  /*876c0*/  STL [R1+0x3004], R11 ;  /* 0x0030040b01007387 */ /* 0x0001e80000100800 */
[----:B0-----:R-:W3:Y:S04]  /*876d0*/  LDL.LU R11, [R1+0x1658] ;  /* 0x00165800010b7983 */ /* 0x001ee80000300800 */
[----:B------:R-:W3:Y:S04]  /*876e0*/  LDL.LU R22, [R1+0x1060] ;  /* 0x0010600001167983 */ /* 0x000ee80000300800 */
[----:B------:R-:W3:Y:S04]  /*876f0*/  LDL.LU R18, [R1+0x15b0] ;  /* 0x0015b00001127983 */ /* 0x000ee80000300800 */
[----:B------:R-:W3:Y:S04]  /*87700*/  LDL.LU R17, [R1+0x15d8] ;  /* 0x0015d80001117983 */ /* 0x000ee80000300800 */
[----:B------:R-:W3:Y:S04]  /*87710*/  LDL.LU R16, [R1+0x15d0] ;  /* 0x0015d00001107983 */ /* 0x000ee80000300800 */
[----:B------:R-:W3:Y:S04]  /*87720*/  LDL.LU R23, [R1+0x15f8] ;  /* 0x0015f80001177983 */ /* 0x000ee80000300800 */
[----:B------:R0:W-:Y:S04]  /*87730*/  STL [R1+0x3008], R10 ;  /* 0x0030080a01007387 */ /* 0x0001e80000100800 */
[----:B0-----:R-:W3:Y:S01]  /*87740*/  LDL.LU R10, [R1+0x1620] ;  /* 0x00162000010a7983 */ /* 0x001ee20000300800 */
[----:B--2---:R-:W-:-:S03]  /*87750*/  F2FP.F16.F32.PACK_AB R9, R5, R9 ;  /* 0x000000090509723e */ /* 0x004fc600000000ff */
[----:B------:R-:W2:Y:S04]  /*87760*/  LDL.LU R5, [R1+0x334c] ;  /* 0x00334c0001057983 */ /* 0x000ea80000300800 */
[----:B------:R0:W-:Y:S01]  /*87770*/  STL [R1+0x300c], R9 ;  /* 0x00300c0901007387 */ /* 0x0001e20000100800 */
[----:B----4-:R-:W-:Y:S02]  /*87780*/  F2FP.F16.F32.PACK_AB R15, R6, R15 ;  /* 0x0000000f060f723e */ /* 0x010fe400000000ff */
[----:B---3--:R-:W-:Y:S02]  /*87790*/  F2FP.F16.F32.PACK_AB R14, R7, R14 ;  /* 0x0000000e070e723e */ /* 0x008fe400000000ff */
[----:B------:R-:W-:Y:S01]  /*877a0*/  F2FP.F16.F32.PACK_AB R13, R29, R13 ;  /* 0x0000000d1d0d723e */ /* 0x000fe200000000ff */
[----:B0-----:R-:W3:Y:S01]  /*877b0*/  LDL.LU R9, [R1+0x1628] ;  /* 0x0016280001097983 */ /* 0x001ee20000300800 */
[----:B------:R-:W-:-:S02]  /*877c0*/  F2FP.F16.F32.PACK_AB R12, R3, R12 ;  /* 0x0000000c030c723e */ /* 0x000fc400000000ff */
[----:B------:R-:W-:Y:S02]  /*877d0*/  F2FP.F16.F32.PACK_AB R2, R0, R2 ;  /* 0x000000020002723e */ /* 0x000fe400000000ff */
[----:B------:R-:W-:Y:S02]  /*877e0*/  F2FP.F16.F32.PACK_AB R24, R28, R24 ;  /* 0x000000181c18723e */ /* 0x000fe400000000ff */
[----:B------:R-:W-:Y:S02]  /*877f0*/  F2FP.F16.F32.PACK_AB R26, R25, R26 ;  /* 0x0000001a191a723e */ /* 0x000fe400000000ff */
[----:B------:R-:W-:Y:S02]  /*87800*/  F2FP.F16.F32.PACK_AB R20, R27, R20 ;  /* 0x000000141b14723e */ /* 0x000fe400000000ff */
[----:B------:R-:W-:Y:S02]  /*87810*/  F2FP.F16.F32.PACK_AB R19, R21, R19 ;  /* 0x000000131513723e */ /* 0x000fe400000000ff */
[----:B------:R-:W-:-:S02]  /*87820*/  F2FP.F16.F32.PACK_AB R18, R22, R18 ;  /* 0x000000121612723e */ /* 0x000fc400000000ff */
[----:B--2---:R-:W-:Y:S02]  /*87830*/  F2FP.F16.F32.PACK_AB R8, R5, R8 ;  /* 0x000000080508723e */ /* 0x004fe400000000ff */
[----:B------:R-:W2:Y:S04]  /*87840*/  LDL.LU R5, [R1+0x3348] ;  /* 0x0033480001057983 */ /* 0x000ea80000300800 */
[----:B------:R0:W-:Y:S04]  /*87850*/  STL [R1+0x3010], R8 ;  /* 0x0030100801007387 */ /* 0x0001e80000100800 */
[----:B0-----:R-:W4:Y:S04]  /*87860*/  LDL.LU R8, [R1+0x1600] ;  /* 0x0016000001087983 */ /* 0x001f280000300800 */
[----:B------:R-:W2:Y:S04]  /*87870*/  LDL.LU R6, [R1+0x3344] ;  /* 0x0033440001067983 */ /* 0x000ea80000300800 */
[----:B------:R0:W-:Y:S04]  /*87880*/  STL [R1+0x3014], R15 ;  /* 0x0030140f01007387 */ /* 0x0001e80000100800 */
[----:B0-----:R-:W4:Y:S04]  /*87890*/  LDL.LU R15, [R1+0x1608] ;  /* 0x00160800010f7983 */ /* 0x001f280000300800 */
[----:B------:R-:W3:Y:S04]  /*878a0*/  LDL.LU R7, [R1+0x3340] ;  /* 0x0033400001077983 */ /* 0x000ee80000300800 */
[----:B------:R0:W-:Y:S04]  /*878b0*/  STL [R1+0x3018], R14 ;  /* 0x0030180e01007387 */ /* 0x0001e80000100800 */
[----:B0-----:R-:W4:Y:S04]  /*878c0*/  LDL.LU R14, [R1+0x15e0] ;  /* 0x0015e000010e7983 */ /* 0x001f280000300800 */
[----:B------:R-:W4:Y:S04]  /*878d0*/  LDL.LU R29, [R1+0x333c] ;  /* 0x00333c00011d7983 */ /* 0x000f280000300800 */
[----:B------:R0:W-:Y:S04]  /*878e0*/  STL [R1+0x301c], R13 ;  /* 0x00301c0d01007387 */ /* 0x0001e80000100800 */
[----:B0-----:R-:W3:Y:S04]  /*878f0*/  LDL.LU R13, [R1+0x15e8] ;  /* 0x0015e800010d7983 */ /* 0x001ee80000300800 */
[----:B------:R-:W4:Y:S04]  /*87900*/  LDL.LU R3, [R1+0x3338] ;  /* 0x0033380001037983 */ /* 0x000f280000300800 */
[----:B------:R0:W-:Y:S04]  /*87910*/  STL [R1+0x3020], R12 ;  /* 0x0030200c01007387 */ /* 0x0001e80000100800 */
[----:B0-----:R-:W4:Y:S04]  /*87920*/  LDL.LU R12, [R1+0x15c0] ;  /* 0x0015c000010c7983 */ /* 0x001f280000300800 */
        /* <DEDUP_REMOVED lines=16> */
[----:B------:R-:W-:Y:S01]  /*87a30*/  STL [R1+0x3028], R18 ;  /* 0x0030281201007387 */ /* 0x000fe20000100800 */
[----:B--2---:R-:W-:-:S02]  /*87a40*/  F2FP.F16.F32.PACK_AB R5, R5, R6 ;  /* 0x000000060505723e */ /* 0x004fc400000000ff */
[----:B---3--:R-:W-:Y:S02]  /*87a50*/  F2FP.F16.F32.PACK_AB R23, R13, R23 ;  /* 0x000000170d17723e */ /* 0x008fe400000000ff */
[----:B----4-:R-:W-:Y:S02]  /*87a60*/  F2FP.F16.F32.PACK_AB R16, R12, R16 ;  /* 0x000000100c10723e */ /* 0x010fe400000000ff */
[----:B------:R-:W-:Y:S02]  /*87a70*/  F2FP.F16.F32.PACK_AB R24, R4, R24 ;  /* 0x000000180418723e */ /* 0x000fe400000000ff */
[----:B------:R-:W-:Y:S02]  /*87a80*/  F2FP.F16.F32.PACK_AB R25, R11, R25 ;  /* 0x000000190b19723e */ /* 0x000fe400000000ff */
[----:B------:R-:W-:Y:S02]  /*87a90*/  F2FP.F16.F32.PACK_AB R4, R7, R28 ;  /* 0x0000001c0704723e */ /* 0x000fe400000000ff */
[----:B------:R-:W-:-:S02]  /*87aa0*/  F2FP.F16.F32.PACK_AB R26, R10, R26 ;  /* 0x0000001a0a1a723e */ /* 0x000fc400000000ff */
[----:B------:R-:W-:Y:S02]  /*87ab0*/  F2FP.F16.F32.PACK_AB R27, R9, R27 ;  /* 0x0000001b091b723e */ /* 0x000fe400000000ff */
[----:B------:R-:W-:Y:S02]  /*87ac0*/  F2FP.F16.F32.PACK_AB R20, R8, R20 ;  /* 0x000000140814723e */ /* 0x000fe400000000ff */
[----:B------:R-:W-:Y:S02]  /*87ad0*/  F2FP.F16.F32.PACK_AB R21, R15, R21 ;  /* 0x000000150f15723e */ /* 0x000fe400000000ff */
[----:B------:R-:W-:Y:S02]  /*87ae0*/  F2FP.F16.F32.PACK_AB R17, R19, R17 ;  /* 0x000000111311723e */ /* 0x000fe400000000ff */
[----:B------:R-:W-:-:S03]  /*87af0*/  F2FP.F16.F32.PACK_AB R22, R14, R22 ;  /* 0x000000160e16723e */ /* 0x000fc600000000ff */
        /* <DEDUP_REMOVED lines=12> */
[----:B0-----:R-:W2:Y:S01]  /*87bc0*/  LDL.LU R24, [R1+0x16b0] ;  /* 0x0016b00001187983 */ /* 0x001ea20000300800 */
[----:B------:R-:W-:-:S02]  /*87bd0*/  F2FP.F16.F32.PACK_AB R2, R2, R0 ;  /* 0x000000000202723e */ /* 0x000fc400000000ff */
[----:B------:R-:W-:-:S03]  /*87be0*/  F2FP.F16.F32.PACK_AB R0, R3, R29 ;  /* 0x0000001d0300723e */ /* 0x000fc600000000ff */
[----:B------:R-:W-:Y:S04]  /*87bf0*/  STL [R1+0x4], R2 ;  /* 0x0000040201007387 */ /* 0x000fe80000100800 */
[----:B--2---:R0:W-:Y:S04]  /*87c00*/  STL [R1+0x3288], R24 ;  /* 0x0032881801007387 */ /* 0x0041e80000100800 */
[----:B------:R-:W-:Y:S04]  /*87c10*/  STL [R1], R0 ;  /* 0x0000000001007387 */ /* 0x000fe80000100800 */
        /* <DEDUP_REMOVED lines=167> */
[----:B------:R0:W-:Y:S01]  /*88690*/  STL [R1+0x58], R24 ;  /* 0x0000581801007387 */ /* 0x0001e20000100800 */
[----:B---3--:R-:W-:Y:S02]  /*886a0*/  F2FP.F16.F32.PACK_AB R21, R21, R22 ;  /* 0x000000161515723e */ /* 0x008fe400000000ff */
[----:B----4-:R-:W-:Y:S02]  /*886b0*/  F2FP.F16.F32.PACK_AB R17, R17, R18 ;  /* 0x000000121111723e */ /* 0x010fe400000000ff */
[----:B------:R-:W-:Y:S02]  /*886c0*/  F2FP.F16.F32.PACK_AB R13, R13, R14 ;  /* 0x0000000e0d0d723e */ /* 0x000fe400000000ff */
[----:B0-----:R-:W-:-:S02]  /*886d0*/  F2FP.F16.F32.PACK_AB R24, R27, R20 ;  /* 0x000000141b18723e */ /* 0x001fc400000000ff */
[----:B------:R-:W-:Y:S02]  /*886e0*/  F2FP.F16.F32.PACK_AB R20, R23, R16 ;  /* 0x000000101714723e */ /* 0x000fe400000000ff */
[----:B------:R-:W-:Y:S02]  /*886f0*/  F2FP.F16.F32.PACK_AB R16, R19, R12 ;  /* 0x0000000c1310723e */ /* 0x000fe400000000ff */
[----:B------:R-:W-:Y:S02]  /*88700*/  F2FP.F16.F32.PACK_AB R12, R15, R8 ;  /* 0x000000080f0c723e */ /* 0x000fe400000000ff */
[----:B------:R-:W-:Y:S02]  /*88710*/  F2FP.F16.F32.PACK_AB R9, R9, R10 ;  /* 0x0000000a0909723e */ /* 0x000fe400000000ff */
[----:B------:R-:W-:Y:S02]  /*88720*/  F2FP.F16.F32.PACK_AB R8, R11, R4 ;  /* 0x000000040b08723e */ /* 0x000fe400000000ff */
[----:B------:R-:W-:-:S02]  /*88730*/  F2FP.F16.F32.PACK_AB R5, R5, R6 ;  /* 0x000000060505723e */ /* 0x000fc400000000ff */
[----:B------:R-:W-:Y:S02]  /*88740*/  F2FP.F16.F32.PACK_AB R4, R7, R28 ;  /* 0x0000001c0704723e */ /* 0x000fe400000000ff */
[----:B--2---:R-:W-:-:S05]  /*88750*/  F2FP.F16.F32.PACK_AB R25, R25, R26 ;  /* 0x0000001a1919723e */ /* 0x004fca00000000ff */
        /* <DEDUP_REMOVED lines=12> */
[----:B0-----:R-:W2:Y:S01]  /*88820*/  LDL.LU R24, [R1+0x17b0] ;  /* 0x0017b00001187983 */ /* 0x001ea20000300800 */
[----:B------:R-:W-:-:S02]  /*88830*/  F2FP.F16.F32.PACK_AB R2, R2, R0 ;  /* 0x000000000202723e */ /* 0x000fc400000000ff */
[----:B------:R-:W-:-:S03]  /*88840*/  F2FP.F16.F32.PACK_AB R0, R3, R29 ;  /* 0x0000001d0300723e */ /* 0x000fc600000000ff */
        /* <DEDUP_REMOVED lines=765> */
[----:B----4-:R-:W-:Y:S02]  /*8b820*/  F2FP.F16.F32.PACK_AB R20, R27, R20 ;  /* 0x000000141b14723e */ /* 0x010fe400000000ff */
[----:B---3--:R-:W-:Y:S02]  /*8b830*/  F2FP.F16.F32.PACK_AB R22, R21, R22 ;  /* 0x000000161516723e */ /* 0x008fe400000000ff */
[----:B------:R-:W-:Y:S01]  /*8b840*/  F2FP.F16.F32.PACK_AB R16, R23, R16 ;  /* 0x000000101710723e */ /* 0x000fe200000000ff */
[----:B0-----:R1:W5:Y:S01]  /*8b850*/  LDL.LU R24, [R1+0x3050] ;  /* 0x0030500001187983 */ /* 0x0013620000300800 */
[----:B------:R-:W-:-:S02]  /*8b860*/  F2FP.F16.F32.PACK_AB R18, R17, R18 ;  /* 0x000000121112723e */ /* 0x000fc400000000ff */
[----:B------:R-:W-:Y:S02]  /*8b870*/  F2FP.F16.F32.PACK_AB R12, R19, R12 ;  /* 0x0000000c130c723e */ /* 0x000fe400000000ff */
[----:B------:R-:W-:Y:S02]  /*8b880*/  F2FP.F16.F32.PACK_AB R14, R13, R14 ;  /* 0x0000000e0d0e723e */ /* 0x000fe400000000ff */
[----:B------:R-:W-:Y:S02]  /*8b890*/  F2FP.F16.F32.PACK_AB R8, R15, R8 ;  /* 0x000000080f08723e */ /* 0x000fe400000000ff */
[----:B------:R-:W-:Y:S02]  /*8b8a0*/  F2FP.F16.F32.PACK_AB R10, R9, R10 ;  /* 0x0000000a090a723e */ /* 0x000fe400000000ff */
[----:B------:R-:W-:Y:S02]  /*8b8b0*/  F2FP.F16.F32.PACK_AB R4, R11, R4 ;  /* 0x000000040b04723e */ /* 0x000fe400000000ff */
[----:B------:R-:W-:-:S02]  /*8b8c0*/  F2FP.F16.F32.PACK_AB R6, R5, R6 ;  /* 0x000000060506723e */ /* 0x000fc400000000ff */
[----:B------:R-:W-:Y:S02]  /*8b8d0*/  F2FP.F16.F32.PACK_AB R28, R7, R28 ;  /* 0x0000001c071c723e */ /* 0x000fe400000000ff */
[----:B------:R-:W-:Y:S02]  /*8b8e0*/  F2FP.F16.F32.PACK_AB R2, R2, R0 ;  /* 0x000000000202723e */ /* 0x000fe400000000ff */
[----:B------:R-:W-:Y:S02]  /*8b8f0*/  F2FP.F16.F32.PACK_AB R0, R3, R29 ;  /* 0x0000001d0300723e */ /* 0x000fe400000000ff */
[----:B--2---:R-:W-:Y:S02]  /*8b900*/  F2FP.F16.F32.PACK_AB R26, R25, R26 ;  /* 0x0000001a191a723e */ /* 0x004fe400000000ff */
[----:B------:R1:W5:Y:S04]  /*8b910*/  LDL.LU R25, [R1+0x304c] ;  /* 0x00304c0001197983 */ /* 0x0003680000300800 */
[----:B------:R0:W-:Y:S04]  /*8b920*/  STL [R1+0x254], R26 ;  /* 0x0002541a01007387 */ /* 0x0001e80000100800 */
[----:B0-----:R1:W5:Y:S04]  /*8b930*/  LDL.LU R26, [R1+0x3048] ;  /* 0x00304800011a7983 */ /* 0x0013680000300800 */
        /* <DEDUP_REMOVED lines=32> */
[----:B------:R1:W-:Y:S04]  /*8bb40*/  STL [R1+0x280], R0 ;  /* 0x0002800001007387 */ /* 0x0003e80000100800 */
[----:B------:R1:W-:Y:S02]  /*8bb50*/  STL [R1+0x284], R2 ;  /* 0x0002840201007387 */ /* 0x0003e40000100800 */
.L_x_0:
[----:B-----5:R-:W-:Y:S01]  /*8bb60*/  STL.64 [R1+0x3670], R26 ;  /* 0x0036701a01007387 */ /* 0x020fe20000100a00 */
[----:B-1----:R-:W1:Y:S01]  /*8bb70*/  S2R R0, SR_TID.X ;  /* 0x0000000000007919 */ /* 0x002e620000002100 */
[----:B------:R-:W2:Y:S01]  /*8bb80*/  S2UR UR5, SR_CgaCtaId ;  /* 0x00000000000579c3 */ /* 0x000ea20000008800 */
[----:B------:R-:W-:Y:S01]  /*8bb90*/  UMOV UR4, 0x400 ;  /* 0x0000040000047882 */ /* 0x000fe20000000000 */
[----:B------:R-:W-:Y:S01]  /*8bba0*/  ULDC.64 UR6, c[0x0][0x228] ;  /* 0x00008a0000067ab9 */ /* 0x000fe20000000a00 */
[----:B------:R3:W-:Y:S01]  /*8bbb0*/  STL.64 [R1+0x3668], R24 ;  /* 0x0036681801007387 */ /* 0x0007e20000100a00 */
[----:B------:R-:W-:Y:S01]  /*8bbc0*/  ULDC.64 UR10, c[0x0][0x228] ;  /* 0x00008a00000a7ab9 */ /* 0x000fe20000000a00 */
        /* <DEDUP_REMOVED lines=10> */
[----:B---3--:R-:W3:Y:S01]  /*8bc70*/  LDL.LU R24, [R1+0x280] ;  /* 0x0002800001187983 */ /* 0x008ee20000300800 */
[----:B------:R-:W-:Y:S01]  /*8bc80*/  ULDC.64 UR28, c[0x0][0x228] ;  /* 0x00008a00001c7ab9 */ /* 0x000fe20000000a00 */
[----:B------:R-:W-:Y:S01]  /*8bc90*/  ULDC.64 UR36, c[0x0][0x228] ;  /* 0x00008a0000247ab9 */ /* 0x000fe20000000a00 */
[----:B------:R-:W-:Y:S01]  /*8bca0*/  ULDC.64 UR32, c[0x0][0x228] ;  /* 0x00008a0000207ab9 */ /* 0x000fe20000000a00 */
[----:B------:R-:W3:Y:S01]  /*8bcb0*/  LDL.LU R25, [R1+0x284] ;  /* 0x0002840001197983 */ /* 0x000ee20000300800 */
        /* <DEDUP_REMOVED lines=9> */
[----:B------:R-:W-:-:S02]  /*8bd50*/  ULDC.64 UR54, c[0x0][0x228] ;  /* 0x00008a0000367ab9 */ /* 0x000fc40000000a00 */
[----:B------:R4:W-:Y:S04]  /*8bd60*/  STL.64 [R1+0x3660], R22 ;  /* 0x0036601601007387 */ /* 0x0009e80000100a00 */
[----:B----4-:R-:W4:Y:S01]  /*8bd70*/  LDL R22, [R1+0x1b34] ;  /* 0x001b340001167983 */ /* 0x010f220000100800 */
[C---:B-1----:R-:W-:Y:S01]  /*8bd80*/  IMAD.SHL.U32 R3, R0.reuse, 0x10, RZ ;  /* 0x0000001000037824 */ /* 0x042fe200078e00ff */
[----:B--2---:R-:W-:Y:S01]  /*8bd90*/  ULEA UR4, UR5, UR4, 0x18 ;  /* 0x0000000405047291 */ /* 0x004fe2000f8ec03f */
[C---:B------:R-:W-:Y:S01]  /*8bda0*/  IMAD.SHL.U32 R2, R0.reuse, 0x20, RZ ;  /* 0x0000002000027824 */ /* 0x040fe200078e00ff */
[----:B------:R-:W1:Y:S01]  /*8bdb0*/  S2R R23, SR_TID.X ;  /* 0x0000000000177919 */ /* 0x000e620000002100 */
[----:B------:R-:W-:Y:S01]  /*8bdc0*/  IMAD.SHL.U32 R28, R0, 0x8, RZ ;  /* 0x00000008001c7824 */ /* 0x000fe200078e00ff */
[----:B------:R-:W-:Y:S01]  /*8bdd0*/  LOP3.LUT R3, R3, 0xf0, RZ, 0xc0, !PT ;  /* 0x000000f003037812 */ /* 0x000fe200078ec0ff */
[----:B------:R-:W-:Y:S01]  /*8bde0*/  UMOV UR5, UR7 ;  /* 0x0000000700057c82 */ /* 0x000fe20008000000 */
[----:B------:R-:W-:Y:S01]  /*8bdf0*/  LOP3.LUT R2, R2, 0x200, RZ, 0xc0, !PT ;  /* 0x0000020002027812 */ /* 0x000fe200078ec0ff */
[----:B------:R-:W-:Y:S01]  /*8be00*/  STL.64 [R1+0x3658], R20 ;  /* 0x0036581401007387 */ /* 0x000fe20000100a00 */
[----:B------:R-:W-:Y:S01]  /*8be10*/  LOP3.LUT R28, R28, 0x100, RZ, 0xc0, !PT ;  /* 0x000001001c1c7812 */ /* 0x000fe200078ec0ff */
[----:B------:R-:W-:Y:S01]  /*8be20*/  UMOV UR59, UR6 ;  /* 0x00000006003b7c82 */ /* 0x000fe20008000000 */
[----:B------:R-:W-:Y:S01]  /*8be30*/  IADD3 R2, R2, UR4, R3 ;  /* 0x0000000402027c10 */ /* 0x000fe2000fffe003 */
[----:B------:R-:W-:Y:S01]  /*8be40*/  STL.64 [R1+0x3650], R18 ;  /* 0x0036501201007387 */ /* 0x000fe20000100a00 */
[----:B------:R-:W-:-:S02]  /*8be50*/  ULDC.64 UR6, c[0x0][0x228] ;  /* 0x00008a0000067ab9 */ /* 0x000fc40000000a00 */
[----:B------:R-:W-:Y:S01]  /*8be60*/  UMOV UR57, UR6 ;  /* 0x0000000600397c82 */ /* 0x000fe20008000000 */
[----:B------:R-:W-:Y:S01]  /*8be70*/  IMAD.IADD R2, R2, 0x1, R28 ;  /* 0x0000000102027824 */ /* 0x000fe200078e021c */
[----:B------:R-:W-:Y:S06]  /*8be80*/  BAR.SYNC.DEFER_BLOCKING 0x0 ;  /* 0x0000000000007b1d */ /* 0x000fec0000010000 */
[----:B------:R-:W-:Y:S01]  /*8be90*/  ULDC UR6, c[0x0][0x228] ;  /* 0x00008a0000067ab9 */ /* 0x000fe20000000800 */
[----:B------:R-:W-:Y:S04]  /*8bea0*/  STL.64 [R1+0x3648], R16 ;  /* 0x0036481001007387 */ /* 0x000fe80000100a00 */
[----:B------:R-:W-:Y:S04]  /*8beb0*/  STL.64 [R1+0x3640], R14 ;  /* 0x0036400e01007387 */ /* 0x000fe80000100a00 */
[----:B------:R-:W-:Y:S01]  /*8bec0*/  STL.64 [R1+0x3638], R12 ;  /* 0x0036380c01007387 */ /* 0x000fe20000100a00 */
[----:B-1----:R-:W-:-:S03]  /*8bed0*/  LOP3.LUT R23, R23, 0x3f, RZ, 0xc0, !PT ;  /* 0x0000003f17177812 */ /* 0x002fc600078ec0ff */
[----:B------:R-:W-:Y:S04]  /*8bee0*/  STL.64 [R1+0x3630], R10 ;  /* 0x0036300a01007387 */ /* 0x000fe80000100a00 */
[----:B------:R-:W-:Y:S04]  /*8bef0*/  STL.64 [R1+0x3628], R8 ;  /* 0x0036280801007387 */ /* 0x000fe80000100a00 */
[----:B------:R-:W-:Y:S04]  /*8bf00*/  STL.64 [R1+0x3620], R6 ;  /* 0x0036200601007387 */ /* 0x000fe80000100a00 */
[----:B------:R1:W-:Y:S04]  /*8bf10*/  STL.64 [R1+0x3618], R4 ;  /* 0x0036180401007387 */ /* 0x0003e80000100a00 */
[----:B------:R-:W-:Y:S04]  /*8bf20*/  STL [R1+0x3560], R29 ;  /* 0x0035601d01007387 */ /* 0x000fe80000100800 */
[----:B------:R-:W-:Y:S04]  /*8bf30*/  STL [R1+0x3568], R28 ;  /* 0x0035681c01007387 */ /* 0x000fe80000100800 */
[----:B-1----:R-:W2:Y:S04]  /*8bf40*/  LDL.LU R4, [R1+0x250] ;  /* 0x0002500001047983 */ /* 0x002ea80000300800 */
[----:B---3--:R-:W-:Y:S01]  /*8bf50*/  STSM.16.M88.4 [R2], R24 ;  /* 0x0000001802007844 */ /* 0x008fe20000000200 */
[----:B----4-:R-:W-:-:S02]  /*8bf60*/  VIADD R0, R22, 0x1 ;  /* 0x0000000116007836 */ /* 0x010fc40000000000 */
[----:B------:R-:W-:Y:S01]  /*8bf70*/  VIADD R3, R22, 0x2 ;  /* 0x0000000216037836 */ /* 0x000fe20000000000 */
[----:B------:R-:W-:Y:S02]  /*8bf80*/  BAR.SYNC.DEFER_BLOCKING 0x0 ;  /* 0x0000000000007b1d */ /* 0x000fe40000010000 */
[----:B------:R-:W-:Y:S02]  /*8bf90*/  ISETP.GE.AND P1, PT, R0, UR5, PT ;  /* 0x0000000500007c0c */ /* 0x000fe4000bf26270 */
[----:B------:R-:W-:Y:S02]  /*8bfa0*/  LEA R0, R23, UR4, 0x4 ;  /* 0x0000000417007c11 */ /* 0x000fe4000f8e20ff */
[----:B------:R-:W-:Y:S01]  /*8bfb0*/  UMOV UR5, UR7 ;  /* 0x0000000700057c82 */ /* 0x000fe20008000000 */
[----:B------:R-:W-:Y:S01]  /*8bfc0*/  ULDC UR4, c[0x0][0x244] ;  /* 0x0000910000047ab9 */ /* 0x000fe20000000800 */
[----:B------:R-:W-:Y:S02]  /*8bfd0*/  ISETP.GE.AND P0, PT, R3, UR5, PT ;  /* 0x0000000503007c0c */ /* 0x000fe4000bf06270 */
[----:B------:R-:W1:Y:S01]  /*8bfe0*/  LDC R3, c[0x0][0x244] ;  /* 0x00009100ff037b82 */ /* 0x000e620000000800 */
[----:B------:R-:W3:Y:S04]  /*8bff0*/  LDS.128 R8, [R0] ;  /* 0x0000000000087984 */ /* 0x000ee80000000c00 */
[----:B---3--:R-:W-:Y:S04]  /*8c000*/  STL.64 [R1+0x280], R8 ;  /* 0x0002800801007387 */ /* 0x008fe80000100a00 */
[----:B------:R-:W-:Y:S04]  /*8c010*/  STL.64 [R1+0x288], R10 ;  /* 0x0002880a01007387 */ /* 0x000fe80000100a00 */
[----:B------:R-:W2:Y:S04]  /*8c020*/  LDL.LU R5, [R1+0x254] ;  /* 0x0002540001057983 */ /* 0x000ea80000300800 */
[----:B------:R-:W3:Y:S04]  /*8c030*/  LDL.LU R6, [R1+0x258] ;  /* 0x0002580001067983 */ /* 0x000ee80000300800 */
[----:B------:R-:W3:Y:S01]  /*8c040*/  LDL.LU R7, [R1+0x25c] ;  /* 0x00025c0001077983 */ /* 0x000ee20000300800 */
[----:B------:R-:W-:Y:S06]  /*8c050*/  BAR.SYNC.DEFER_BLOCKING 0x0 ;  /* 0x0000000000007b1d */ /* 0x000fec0000010000 */
[----:B---3--:R-:W-:Y:S04]  /*8c060*/  STL.64 [R1+0x3740], R6 ;  /* 0x0037400601007387 */ /* 0x008fe80000100a00 */
[----:B--2---:R2:W-:Y:S04]  /*8c070*/  STL.64 [R1+0x3738], R4 ;  /* 0x0037380401007387 */ /* 0x0045e80000100a00 */
[----:B--2---:R-:W2:Y:S04]  /*8c080*/  LDL.LU R4, [R1+0x260] ;  /* 0x0002600001047983 */ /* 0x004ea80000300800 */
[----:B------:R-:W2:Y:S04]  /*8c090*/  LDL.LU R5, [R1+0x264] ;  /* 0x0002640001057983 */ /* 0x000ea80000300800 */
[----:B------:R-:W3:Y:S04]  /*8c0a0*/  LDL.LU R6, [R1+0x268] ;  /* 0x0002680001067983 */ /* 0x000ee80000300800 */
[----:B------:R-:W3:Y:S04]  /*8c0b0*/  LDL.LU R7, [R1+0x26c] ;  /* 0x00026c0001077983 */ /* 0x000ee80000300800 */
[----:B---3--:R-:W-:Y:S04]  /*8c0c0*/  STL.64 [R1+0x3750], R6 ;  /* 0x0037500601007387 */ /* 0x008fe80000100a00 */
[----:B--2---:R2:W-:Y:S04]  /*8c0d0*/  STL.64 [R1+0x3748], R4 ;  /* 0x0037480401007387 */ /* 0x0045e80000100a00 */
[----:B--2---:R-:W2:Y:S04]  /*8c0e0*/  LDL.LU R4, [R1+0x270] ;  /* 0x0002700001047983 */ /* 0x004ea80000300800 */
[----:B------:R-:W2:Y:S04]  /*8c0f0*/  LDL.LU R5, [R1+0x274] ;  /* 0x0002740001057983 */ /* 0x000ea80000300800 */
[----:B------:R-:W2:Y:S04]  /*8c100*/  LDL.LU R6, [R1+0x278] ;  /* 0x0002780001067983 */ /* 0x000ea80000300800 */
[----:B------:R-:W2:Y:S04]  /*8c110*/  LDL.LU R7, [R1+0x27c] ;  /* 0x00027c0001077983 */ /* 0x000ea80000300800 */
[----:B------:R-:W3:Y:S04]  /*8c120*/  LDL.LU R8, [R1+0x240] ;  /* 0x0002400001087983 */ /* 0x000ee80000300800 */
[----:B------:R-:W3:Y:S04]  /*8c130*/  LDL.LU R9, [R1+0x244] ;  /* 0x0002440001097983 */ /* 0x000ee80000300800 */
        /* <DEDUP_REMOVED lines=18> */
[----:B--2---:R-:W-:Y:S01]  /*8c260*/  STSM.16.M88.4 [R2], R4 ;  /* 0x0000000402007844 */ /* 0x004fe20000000200 */
[----:B------:R-:W-:Y:S06]  /*8c270*/  BAR.SYNC.DEFER_BLOCKING 0x0 ;  /* 0x0000000000007b1d */ /* 0x000fec0000010000 */
[----:B------:R-:W2:Y:S04]  /*8c280*/  LDS.128 R4, [R0] ;  /* 0x0000000000047984 */ /* 0x000ea80000000c00 */
[----:B--2---:R-:W-:Y:S04]  /*8c290*/  STL.64 [R1+0x270], R4 ;  /* 0x0002700401007387 */ /* 0x004fe80000100a00 */
[----:B------:R2:W-:Y:S04]  /*8c2a0*/  STL.64 [R1+0x278], R6 ;  /* 0x0002780601007387 */ /* 0x0005e80000100a00 */
[----:B--2---:R-:W2:Y:S04]  /*8c2b0*/  LDL.LU.64 R6, [R1+0x3750] ;  /* 0x0037500001067983 */ /* 0x004ea80000300a00 */
[----:B------:R-:W2:Y:S01]  /*8c2c0*/  LDL.LU.64 R4, [R1+0x3748] ;  /* 0x0037480001047983 */ /* 0x000ea20000300a00 */
[----:B------:R-:W-:Y:S06]  /*8c2d0*/  BAR.SYNC.DEFER_BLOCKING 0x0 ;  /* 0x0000000000007b1d */ /* 0x000fec0000010000 */
[----:B--2---:R-:W-:Y:S02]  /*8c2e0*/  STSM.16.M88.4 [R2], R4 ;  /* 0x0000000402007844 */ /* 0x004fe40000000200 */
[----:B------:R-:W-:Y:S06]  /*8c2f0*/  BAR.SYNC.DEFER_BLOCKING 0x0 ;  /* 0x0000000000007b1d */ /* 0x000fec0000010000 */
[----:B------:R-:W2:Y:S04]  /*8c300*/  LDS.128 R4, [R0] ;  /* 0x0000000000047984 */ /* 0x000ea80000000c00 */
[----:B--2---:R-:W-:Y:S01]  /*8c310*/  STL [R1+0x264], R5 ;  /* 0x0002640501007387 */ /* 0x004fe20000100800 */
[----:B------:R-:W-:-:S03]  /*8c320*/  IMAD.MOV.U32 R28, RZ, RZ, R4 ;  /* 0x000000ffff1c7224 */ /* 0x000fc600078e0004 */
[----:B------:R2:W-:Y:S04]  /*8c330*/  STL.64 [R1+0x268], R6 ;  /* 0x0002680601007387 */ /* 0x0005e80000100a00 */
[----:B--2---:R-:W2:Y:S04]  /*8c340*/  LDL.LU.64 R6, [R1+0x3740] ;  /* 0x0037400001067983 */ /* 0x004ea80000300a00 */
[----:B------:R-:W2:Y:S01]  /*8c350*/  LDL.LU.64 R4, [R1+0x3738] ;  /* 0x0037380001047983 */ /* 0x000ea20000300a00 */
[----:B------:R-:W-:Y:S06]  /*8c360*/  BAR.SYNC.DEFER_BLOCKING 0x0 ;  /* 0x0000000000007b1d */ /* 0x000fec0000010000 */
[----:B--2---:R-:W-:Y:S02]  /*8c370*/  STSM.16.M88.4 [R2], R4 ;  /* 0x0000000402007844 */ /* 0x004fe40000000200 */
[----:B------:R-:W-:Y:S06]  /*8c380*/  BAR.SYNC.DEFER_BLOCKING 0x0 ;  /* 0x0000000000007b1d */ /* 0x000fec0000010000 */
[----:B------:R-:W2:Y:S02]  /*8c390*/  LDS.128 R4, [R0] ;  /* 0x0000000000047984 */ /* 0x000ea40000000c00 */
[----:B------:R-:W-:Y:S06]  /*8c3a0*/  BAR.SYNC.DEFER_BLOCKING 0x0 ;  /* 0x0000000000007b1d */ /* 0x000fec0000010000 */
[----:B---3--:R-:W-:Y:S04]  /*8c3b0*/  STSM.16.M88.4 [R2], R8 ;  /* 0x0000000802007844 */ /* 0x008fe80000000200 */
[----:B--2---:R-:W-:Y:S04]  /*8c3c0*/  STL.64 [R1+0x250], R4 ;  /* 0x0002500401007387 */ /* 0x004fe80000100a00 */
[----:B------:R-:W-:Y:S01]  /*8c3d0*/  STL.64 [R1+0x258], R6 ;  /* 0x0002580601007387 */ /* 0x000fe20000100a00 */
[----:B------:R-:W-:Y:S06]  /*8c3e0*/  BAR.SYNC.DEFER_BLOCKING 0x0 ;  /* 0x0000000000007b1d */ /* 0x000fec0000010000 */
[----:B------:R-:W2:Y:S02]  /*8c3f0*/  LDS.128 R4, [R0] ;  /* 0x0000000000047984 */ /* 0x000ea40000000c00 */
[----:B------:R-:W-:Y:S06]  /*8c400*/  BAR.SYNC.DEFER_BLOCKING 0x0 ;  /* 0x0000000000007b1d */ /* 0x000fec0000010000 */
[----:B----4-:R-:W-:Y:S04]  /*8c410*/  STSM.16.M88.4 [R2], R12 ;  /* 0x0000000c02007844 */ /* 0x010fe80000000200 */
[----:B--2---:R-:W-:Y:S01]  /*8c420*/  STL [R1+0x244], R5 ;  /* 0x0002440501007387 */ /* 0x004fe20000100800 */
[----:B------:R-:W-:-:S03]  /*8c430*/  IMAD.MOV.U32 R29, RZ, RZ, R4 ;  /* 0x000000ffff1d7224 */ /* 0x000fc600078e0004 */
[----:B------:R-:W-:Y:S01]  /*8c440*/  STL.64 [R1+0x248], R6 ;  /* 0x0002480601007387 */ /* 0x000fe20000100a00 */
[----:B------:R-:W-:Y:S06]  /*8c450*/  BAR.SYNC.DEFER_BLOCKING 0x0 ;  /* 0x0000000000007b1d */ /* 0x000fec0000010000 */
[----:B------:R-:W2:Y:S02]  /*8c460*/  LDS.128 R4, [R0] ;  /* 0x0000000000047984 */ /* 0x000ea40000000c00 */
[----:B------:R-:W-:Y:S06]  /*8c470*/  BAR.SYNC.DEFER_BLOCKING 0x0 ;  /* 0x0000000000007b1d */ /* 0x000fec0000010000 */
[----:B------:R-:W-:Y:S04]  /*8c480*/  STSM.16.M88.4 [R2], R16 ;  /* 0x0000001002007844 */ /* 0x000fe80000000200 */
[----:B--2---:R-:W-:Y:S04]  /*8c490*/  STL.64 [R1+0x230], R4 ;  /* 0x0002300401007387 */ /* 0x004fe80000100a00 */
        /* <DEDUP_REMOVED lines=10> */
[----:B--2---:R2:W-:Y:S04]  /*8c540*/  STL.64 [R1+0x210], R4 ;  /* 0x0002100401007387 */ /* 0x0045e80000100a00 */
[----:B------:R3:W-:Y:S04]  /*8c550*/  STL.64 [R1+0x218], R6 ;  /* 0x0002180601007387 */ /* 0x0007e80000100a00 */
[----:B--2---:R-:W2:Y:S04]  /*8c560*/  LDL.LU R4, [R1+0x1d0] ;  /* 0x0001d00001047983 */ /* 0x004ea80000300800 */
[----:B------:R-:W2:Y:S04]  /*8c570*/  LDL.LU R5, [R1+0x1d4] ;  /* 0x0001d40001057983 */ /* 0x000ea80000300800 */
[----:B---3--:R-:W3:Y:S04]  /*8c580*/  LDL.LU R6, [R1+0x1d8] ;  /* 0x0001d80001067983 */ /* 0x008ee80000300800 */
[----:B------:R-:W3:Y:S04]  /*8c590*/  LDL.LU R7, [R1+0x1dc] ;  /* 0x0001dc0001077983 */ /* 0x000ee80000300800 */
[----:B---3--:R-:W-:Y:S04]  /*8c5a0*/  STL.64 [R1+0x3710], R6 ;  /* 0x0037100601007387 */ /* 0x008fe80000100a00 */
[----:B--2---:R2:W-:Y:S04]  /*8c5b0*/  STL.64 [R1+0x3708], R4 ;  /* 0x0037080401007387 */ /* 0x0045e80000100a00 */
[----:B--2---:R-:W2:Y:S04]  /*8c5c0*/  LDL.LU R4, [R1+0x1e0] ;  /* 0x0001e00001047983 */ /* 0x004ea80000300800 */
[----:B------:R-:W2:Y:S04]  /*8c5d0*/  LDL.LU R5, [R1+0x1e4] ;  /* 0x0001e40001057983 */ /* 0x000ea80000300800 */
[----:B------:R-:W3:Y:S04]  /*8c5e0*/  LDL.LU R6, [R1+0x1e8] ;  /* 0x0001e80001067983 */ /* 0x000ee80000300800 */
[----:B------:R-:W3:Y:S04]  /*8c5f0*/  LDL.LU R7, [R1+0x1ec] ;  /* 0x0001ec0001077983 */ /* 0x000ee80000300800 */
[----:B------:R-:W-:Y:S01]  /*8c600*/  STSM.16.M88.4 [R2], R24 ;  /* 0x0000001802007844 */ /* 0x000fe20000000200 */
        /* <DEDUP_REMOVED lines=8> */
[----:B--2---:R-:W-:Y:S04]  /*8c690*/  STL.64 [R1+0x3728], R4 ;  /* 0x0037280401007387 */ /* 0x004fe80000100a00 */
[----:B------:R-:W2:Y:S04]  /*8c6a0*/  LDS.128 R4, [R0] ;  /* 0x0000000000047984 */ /* 0x000ea80000000c00 */
        /* <DEDUP_REMOVED lines=20> */
[----:B--2---:R-:W-:Y:S04]  /*8c7f0*/  STL.64 [R1+0x200], R4 ;  /* 0x0002000401007387 */ /* 0x004fe80000100a00 */
[----:B------:R2:W-:Y:S01]  /*8c800*/  STL.64 [R1+0x208], R6 ;  /* 0x0002080601007387 */ /* 0x0005e20000100a00 */
[----:B------:R-:W-:Y:S06]  /*8c810*/  BAR.SYNC.DEFER_BLOCKING 0x0 ;  /* 0x0000000000007b1d */ /* 0x000fec0000010000 */
[----:B--2---:R-:W2:Y:S04]  /*8c820*/  LDL.LU.64 R6, [R1+0x3730] ;  /* 0x0037300001067983 */ /* 0x004ea80000300a00 */
[----:B------:R-:W2:Y:S04]  /*8c830*/  LDL.LU.64 R4, [R1+0x3728] ;  /* 0x0037280001047983 */ /* 0x000ea80000300a00 */
        /* <DEDUP_REMOVED lines=228> */
[----:B------:R3:W-:Y:S04]  /*8d680*/  STSM.16.M88.4 [R2], R24 ;  /* 0x0000001802007844 */ /* 0x0007e80000000200 */
[----:B--2---:R-:W-:Y:S04]  /*8d690*/  STL.64 [R1+0x90], R4 ;  /* 0x0000900401007387 */ /* 0x004fe80000100a00 */
[----:B------:R-:W-:Y:S04]  /*8d6a0*/  STL.64 [R1+0x98], R6 ;  /* 0x0000980601007387 */ /* 0x000fe80000100a00 */
[----:B---3--:R-:W2:Y:S04]  /*8d6b0*/  LDL.LU R24, [R1+0x50] ;  /* 0x0000500001187983 */ /* 0x008ea80000300800 */
        /* <DEDUP_REMOVED lines=35> */
[----:B------:R-:W4:Y:S04]  /*8d8f0*/  LDL.LU R4, [R1] ;  /* 0x0000000001047983 */ /* 0x000f280000300800 */
        /* <DEDUP_REMOVED lines=28> */
[----:B--2---:R-:W-:Y:S04]  /*8dac0*/  STL.64 [R1+0x50], R24 ;  /* 0x0000501801007387 */ /* 0x004fe80000100a00 */
[----:B------:R2:W-:Y:S04]  /*8dad0*/  STL.64 [R1+0x58], R26 ;  /* 0x0000581a01007387 */ /* 0x0005e80000100a00 */
[----:B--2---:R-:W2:Y:S04]  /*8dae0*/  LDL.LU.64 R26, [R1+0x3670] ;  /* 0x00367000011a7983 */ /* 0x004ea80000300a00 */
[----:B------:R-:W2:Y:S04]  /*8daf0*/  LDL.LU.64 R24, [R1+0x3668] ;  /* 0x0036680001187983 */ /* 0x000ea80000300a00 */
[----:B---3--:R-:W-:Y:S01]  /*8db00*/  STSM.16.M88.4 [R2], R20 ;  /* 0x0000001402007844 */ /* 0x008fe20000000200 */
[----:B------:R-:W-:Y:S06]  /*8db10*/  BAR.SYNC.DEFER_BLOCKING 0x0 ;  /* 0x0000000000007b1d */ /* 0x000fec0000010000 */
[----:B------:R-:W3:Y:S02]  /*8db20*/  LDS.128 R20, [R0] ;  /* 0x0000000000147984 */ /* 0x000ee40000000c00 */
[----:B------:R-:W-:Y:S06]  /*8db30*/  BAR.SYNC.DEFER_BLOCKING 0x0 ;  /* 0x0000000000007b1d */ /* 0x000fec0000010000 */
[----:B----4-:R-:W-:Y:S02]  /*8db40*/  STSM.16.M88.4 [R2], R16 ;  /* 0x0000001002007844 */ /* 0x010fe40000000200 */
[----:B------:R-:W-:Y:S06]  /*8db50*/  BAR.SYNC.DEFER_BLOCKING 0x0 ;  /* 0x0000000000007b1d */ /* 0x000fec0000010000 */
[----:B------:R-:W4:Y:S02]  /*8db60*/  LDS.128 R16, [R0] ;  /* 0x0000000000107984 */ /* 0x000f240000000c00 */
[----:B------:R-:W-:Y:S06]  /*8db70*/  BAR.SYNC.DEFER_BLOCKING 0x0 ;  /* 0x0000000000007b1d */ /* 0x000fec0000010000 */
[----:B------:R-:W-:Y:S02]  /*8db80*/  STSM.16.M88.4 [R2], R12 ;  /* 0x0000000c02007844 */ /* 0x000fe40000000200 */
[----:B------:R-:W-:Y:S06]  /*8db90*/  BAR.SYNC.DEFER_BLOCKING 0x0 ;  /* 0x0000000000007b1d */ /* 0x000fec0000010000 */
[----:B------:R-:W0:Y:S02]  /*8dba0*/  LDS.128 R12, [R0] ;  /* 0x00000000000c7984 */ /* 0x000e240000000c00 */
[----:B------:R-:W-:Y:S06]  /*8dbb0*/  BAR.SYNC.DEFER_BLOCKING 0x0 ;  /* 0x0000000000007b1d */ /* 0x000fec0000010000 */
[----:B------:R-:W-:Y:S02]  /*8dbc0*/  STSM.16.M88.4 [R2], R8 ;  /* 0x0000000802007844 */ /* 0x000fe40000000200 */
[----:B------:R-:W-:Y:S06]  /*8dbd0*/  BAR.SYNC.DEFER_BLOCKING 0x0 ;  /* 0x0000000000007b1d */ /* 0x000fec0000010000 */
[----:B---3--:R-:W-:Y:S04]  /*8dbe0*/  STL.64 [R1+0x40], R20 ;  /* 0x0000401401007387 */ /* 0x008fe80000100a00 */
[----:B------:R3:W-:Y:S04]  /*8dbf0*/  STL.64 [R1+0x48], R22 ;  /* 0x0000481601007387 */ /* 0x0007e80000100a00 */
[----:B---3--:R-:W3:Y:S04]  /*8dc00*/  LDL.LU.64 R22, [R1+0x3660] ;  /* 0x0036600001167983 */ /* 0x008ee80000300a00 */
[----:B------:R-:W3:Y:S04]  /*8dc10*/  LDL.LU.64 R20, [R1+0x3658] ;  /* 0x0036580001147983 */ /* 0x000ee80000300a00 */
[----:B------:R-:W1:Y:S01]  /*8dc20*/  LDS.128 R8, [R0] ;  /* 0x0000000000087984 */ /* 0x000e620000000c00 */
[----:B------:R-:W-:Y:S06]  /*8dc30*/  BAR.SYNC.DEFER_BLOCKING 0x0 ;  /* 0x0000000000007b1d */ /* 0x000fec0000010000 */
[----:B------:R-:W-:Y:S02]  /*8dc40*/  STSM.16.M88.4 [R2], R4 ;  /* 0x0000000402007844 */ /* 0x000fe40000000200 */
[----:B------:R-:W-:Y:S06]  /*8dc50*/  BAR.SYNC.DEFER_BLOCKING 0x0 ;  /* 0x0000000000007b1d */ /* 0x000fec0000010000 */
[----:B----4-:R-:W-:Y:S04]  /*8dc60*/  STL.64 [R1+0x30], R16 ;  /* 0x0000301001007387 */ /* 0x010fe80000100a00 */
[----:B------:R4:W-:Y:S04]  /*8dc70*/  STL.64 [R1+0x38], R18 ;  /* 0x0000381201007387 */ /* 0x0009e80000100a00 */
[----:B----4-:R-:W4:Y:S04]  /*8dc80*/  LDL.LU.64 R18, [R1+0x3650] ;  /* 0x0036500001127983 */ /* 0x010f280000300a00 */
[----:B------:R-:W4:Y:S04]  /*8dc90*/  LDL.LU.64 R16, [R1+0x3648] ;  /* 0x0036480001107983 */ /* 0x000f280000300a00 */
[----:B------:R-:W2:Y:S01]  /*8dca0*/  LDS.128 R4, [R0] ;  /* 0x0000000000047984 */ /* 0x000ea20000000c00 */
[----:B------:R-:W-:Y:S06]  /*8dcb0*/  BAR.SYNC.DEFER_BLOCKING 0x0 ;  /* 0x0000000000007b1d */ /* 0x000fec0000010000 */
[----:B0-----:R-:W-:Y:S04]  /*8dcc0*/  STL.64 [R1+0x20], R12 ;  /* 0x0000200c01007387 */ /* 0x001fe80000100a00 */
[----:B------:R0:W-:Y:S04]  /*8dcd0*/  STL.64 [R1+0x28], R14 ;  /* 0x0000280e01007387 */ /* 0x0001e80000100a00 */
[----:B0-----:R-:W4:Y:S04]  /*8dce0*/  LDL.LU.64 R14, [R1+0x3640] ;  /* 0x00364000010e7983 */ /* 0x001f280000300a00 */
[----:B------:R-:W4:Y:S04]  /*8dcf0*/  LDL.LU.64 R12, [R1+0x3638] ;  /* 0x00363800010c7983 */ /* 0x000f280000300a00 */
[----:B-1----:R-:W-:Y:S04]  /*8dd00*/  STL.64 [R1+0x10], R8 ;  /* 0x0000100801007387 */ /* 0x002fe80000100a00 */
[----:B------:R0:W-:Y:S04]  /*8dd10*/  STL.64 [R1+0x18], R10 ;  /* 0x0000180a01007387 */ /* 0x0001e80000100a00 */
[----:B--2---:R1:W-:Y:S04]  /*8dd20*/  STSM.16.M88.4 [R2], R24 ;  /* 0x0000001802007844 */ /* 0x0043e80000000200 */
[----:B0-----:R-:W2:Y:S04]  /*8dd30*/  LDL.LU.64 R10, [R1+0x3630] ;  /* 0x00363000010a7983 */ /* 0x001ea80000300a00 */
[----:B------:R-:W2:Y:S04]  /*8dd40*/  LDL.LU.64 R8, [R1+0x3628] ;  /* 0x0036280001087983 */ /* 0x000ea80000300a00 */
[----:B------:R-:W-:Y:S04]  /*8dd50*/  STL.64 [R1+0x560], R4 ;  /* 0x0005600401007387 */ /* 0x000fe80000100a00 */
[----:B------:R-:W-:Y:S04]  /*8dd60*/  STL.64 [R1+0x568], R6 ;  /* 0x0005680601007387 */ /* 0x000fe80000100a00 */
[----:B-1----:R-:W2:Y:S04]  /*8dd70*/  LDL.LU R24, [R1+0x290] ;  /* 0x0002900001187983 */ /* 0x002ea80000300800 */
[----:B------:R-:W2:Y:S04]  /*8dd80*/  LDL.LU R25, [R1+0x294] ;  /* 0x0002940001197983 */ /* 0x000ea80000300800 */
[----:B------:R-:W2:Y:S04]  /*8dd90*/  LDL.LU R26, [R1+0x298] ;  /* 0x00029800011a7983 */ /* 0x000ea80000300800 */
[----:B------:R-:W2:Y:S01]  /*8dda0*/  LDL.LU R27, [R1+0x29c] ;  /* 0x00029c00011b7983 */ /* 0x000ea20000300800 */
[----:B------:R-:W-:Y:S06]  /*8ddb0*/  BAR.SYNC.DEFER_BLOCKING 0x0 ;  /* 0x0000000000007b1d */ /* 0x000fec0000010000 */
[----:B------:R-:W0:Y:S02]  /*8ddc0*/  LDS.128 R4, [R0] ;  /* 0x0000000000047984 */ /* 0x000e240000000c00 */
[----:B------:R-:W-:Y:S06]  /*8ddd0*/  BAR.SYNC.DEFER_BLOCKING 0x0 ;  /* 0x0000000000007b1d */ /* 0x000fec0000010000 */
[----:B---3--:R-:W-:Y:S02]  /*8dde0*/  STSM.16.M88.4 [R2], R20 ;  /* 0x0000001402007844 */ /* 0x008fe40000000200 */
[----:B------:R-:W-:Y:S06]  /*8ddf0*/  BAR.SYNC.DEFER_BLOCKING 0x0 ;  /* 0x0000000000007b1d */ /* 0x000fec0000010000 */
[----:B------:R-:W1:Y:S02]  /*8de00*/  LDS.128 R20, [R0] ;  /* 0x0000000000147984 */ /* 0x000e640000000c00 */
[----:B------:R-:W-:Y:S06]  /*8de10*/  BAR.SYNC.DEFER_BLOCKING 0x0 ;  /* 0x0000000000007b1d */ /* 0x000fec0000010000 */
[----:B----4-:R-:W-:Y:S02]  /*8de20*/  STSM.16.M88.4 [R2], R16 ;  /* 0x0000001002007844 */ /* 0x010fe40000000200 */
[----:B------:R-:W-:Y:S06]  /*8de30*/  BAR.SYNC.DEFER_BLOCKING 0x0 ;  /* 0x0000000000007b1d */ /* 0x000fec0000010000 */
[----:B------:R-:W3:Y:S02]  /*8de40*/  LDS.128 R16, [R0] ;  /* 0x0000000000107984 */ /* 0x000ee40000000c00 */
[----:B------:R-:W-:Y:S06]  /*8de50*/  BAR.SYNC.DEFER_BLOCKING 0x0 ;  /* 0x0000000000007b1d */ /* 0x000fec0000010000 */
[----:B0-----:R-:W-:Y:S04]  /*8de60*/  STL.64 [R1+0x5c0], R4 ;  /* 0x0005c00401007387 */ /* 0x001fe80000100a00 */
[----:B------:R0:W-:Y:S04]  /*8de70*/  STL.64 [R1+0x5c8], R6 ;  /* 0x0005c80601007387 */ /* 0x0001e80000100a00 */
[----:B0-----:R-:W4:Y:S04]  /*8de80*/  LDL.LU.64 R6, [R1+0x3620] ;  /* 0x0036200001067983 */ /* 0x001f280000300a00 */
[----:B------:R-:W4:Y:S04]  /*8de90*/  LDL.LU.64 R4, [R1+0x3618] ;  /* 0x0036180001047983 */ /* 0x000f280000300a00 */
[----:B--2---:R-:W-:Y:S04]  /*8dea0*/  STSM.16.M88.4 [R2], R24 ;  /* 0x0000001802007844 */ /* 0x004fe80000000200 */
[----:B-1----:R-:W-:Y:S04]  /*8deb0*/  STL.64 [R1+0x570], R20 ;  /* 0x0005701401007387 */ /* 0x002fe80000100a00 */
[----:B------:R-:W-:Y:S04]  /*8dec0*/  STL.64 [R1+0x578], R22 ;  /* 0x0005781601007387 */ /* 0x000fe80000100a00 */
[----:B---3--:R-:W-:Y:S04]  /*8ded0*/  STL.64 [R1+0x5d0], R16 ;  /* 0x0005d01001007387 */ /* 0x008fe80000100a00 */
[----:B------:R-:W-:Y:S01]  /*8dee0*/  STL.64 [R1+0x5d8], R18 ;  /* 0x0005d81201007387 */ /* 0x000fe20000100a00 */
[----:B------:R-:W-:Y:S06]  /*8def0*/  BAR.SYNC.DEFER_BLOCKING 0x0 ;  /* 0x0000000000007b1d */ /* 0x000fec0000010000 */
[----:B------:R-:W0:Y:S02]  /*8df00*/  LDS.128 R16, [R0] ;  /* 0x0000000000107984 */ /* 0x000e240000000c00 */
[----:B------:R-:W-:Y:S06]  /*8df10*/  BAR.SYNC.DEFER_BLOCKING 0x0 ;  /* 0x0000000000007b1d */ /* 0x000fec0000010000 */
[----:B------:R-:W-:Y:S02]  /*8df20*/  STSM.16.M88.4 [R2], R12 ;  /* 0x0000000c02007844 */ /* 0x000fe40000000200 */
[----:B------:R-:W-:Y:S06]  /*8df30*/  BAR.SYNC.DEFER_BLOCKING 0x0 ;  /* 0x0000000000007b1d */ /* 0x000fec0000010000 */
[----:B------:R-:W1:Y:S04]  /*8df40*/  LDS.128 R12, [R0] ;  /* 0x00000000000c7984 */ /* 0x000e680000000c00 */
[----:B0-----:R-:W-:Y:S04]  /*8df50*/  STL.64 [R1+0x5e0], R16 ;  /* 0x0005e01001007387 */ /* 0x001fe80000100a00 */
[----:B------:R-:W-:Y:S04]  /*8df60*/  STL.64 [R1+0x5e8], R18 ;  /* 0x0005e81201007387 */ /* 0x000fe80000100a00 */
[----:B------:R-:W2:Y:S01]  /*8df70*/  LDL.LU R24, [R1+0x2a0] ;  /* 0x0002a00001187983 */ /* 0x000ea20000300800 */
[----:B------:R-:W-:Y:S06]  /*8df80*/  BAR.SYNC.DEFER_BLOCKING 0x0 ;  /* 0x0000000000007b1d */ /* 0x000fec0000010000 */
[----:B-1----:R-:W-:Y:S04]  /*8df90*/  STL.64 [R1+0x290], R12 ;  /* 0x0002900c01007387 */ /* 0x002fe80000100a00 */
[----:B------:R-:W-:Y:S04]  /*8dfa0*/  STL.64 [R1+0x298], R14 ;  /* 0x0002980e01007387 */ /* 0x000fe80000100a00 */
[----:B------:R-:W2:Y:S04]  /*8dfb0*/  LDL.LU R25, [R1+0x2a4] ;  /* 0x0002a40001197983 */ /* 0x000ea80000300800 */
[----:B------:R-:W2:Y:S04]  /*8dfc0*/  LDL.LU R26, [R1+0x2a8] ;  /* 0x0002a800011a7983 */ /* 0x000ea80000300800 */
[----:B------:R-:W2:Y:S04]  /*8dfd0*/  LDL.LU R27, [R1+0x2ac] ;  /* 0x0002ac00011b7983 */ /* 0x000ea80000300800 */
[----:B------:R-:W3:Y:S04]  /*8dfe0*/  LDL.LU R20, [R1+0x2b0] ;  /* 0x0002b00001147983 */ /* 0x000ee80000300800 */
[----:B------:R-:W3:Y:S04]  /*8dff0*/  LDL.LU R21, [R1+0x2b4] ;  /* 0x0002b40001157983 */ /* 0x000ee80000300800 */
[----:B------:R-:W2:Y:S04]  /*8e000*/  LDL.LU R22, [R1+0x2b8] ;  /* 0x0002b80001167983 */ /* 0x000ea80000300800 */
[----:B------:R-:W2:Y:S04]  /*8e010*/  LDL.LU R23, [R1+0x2bc] ;  /* 0x0002bc0001177983 */ /* 0x000ea80000300800 */
[----:B------:R0:W-:Y:S01]  /*8e020*/  STSM.16.M88.4 [R2], R8 ;  /* 0x0000000802007844 */ /* 0x0001e20000000200 */
[----:B------:R-:W-:Y:S06]  /*8e030*/  BAR.SYNC.DEFER_BLOCKING 0x0 ;  /* 0x0000000000007b1d */ /* 0x000fec0000010000 */
[----:B------:R-:W1:Y:S02]  /*8e040*/  LDS.128 R12, [R0] ;  /* 0x00000000000c7984 */ /* 0x000e640000000c00 */
[----:B------:R-:W-:Y:S06]  /*8e050*/  BAR.SYNC.DEFER_BLOCKING 0x0 ;  /* 0x0000000000007b1d */ /* 0x000fec0000010000 */
[----:B----4-:R-:W-:Y:S02]  /*8e060*/  STSM.16.M88.4 [R2], R4 ;  /* 0x0000000402007844 */ /* 0x010fe40000000200 */
[----:B------:R-:W-:Y:S06]  /*8e070*/  BAR.SYNC.DEFER_BLOCKING 0x0 ;  /* 0x0000000000007b1d */ /* 0x000fec0000010000 */
[----:B--2---:R-:W-:Y:S04]  /*8e080*/  STL.64 [R1+0x3610], R22 ;  /* 0x0036101601007387 */ /* 0x004fe80000100a00 */
[----:B---3--:R-:W-:Y:S04]  /*8e090*/  STL.64 [R1+0x3608], R20 ;  /* 0x0036081401007387 */ /* 0x008fe80000100a00 */
[----:B------:R-:W2:Y:S01]  /*8e0a0*/  LDS.128 R20, [R0] ;  /* 0x0000000000147984 */ /* 0x000ea20000000c00 */
[----:B------:R-:W-:Y:S06]  /*8e0b0*/  BAR.SYNC.DEFER_BLOCKING 0x0 ;  /* 0x0000000000007b1d */ /* 0x000fec0000010000 */
[----:B------:R3:W-:Y:S04]  /*8e0c0*/  STL.64 [R1+0x3570], R10 ;  /* 0x0035700a01007387 */ /* 0x0007e80000100a00 */
[----:B0-----:R-:W4:Y:S04]  /*8e0d0*/  LDL.LU R8, [R1+0x2d0] ;  /* 0x0002d00001087983 */ /* 0x001f280000300800 */
[----:B-1----:R0:W-:Y:S04]  /*8e0e0*/  STL.64 [R1+0x600], R12 ;  /* 0x0006000c01007387 */ /* 0x0021e80000100a00 */
[----:B------:R-:W-:Y:S04]  /*8e0f0*/  STSM.16.M88.4 [R2], R24 ;  /* 0x0000001802007844 */ /* 0x000fe80000000200 */
[----:B------:R1:W-:Y:S04]  /*8e100*/  STL.64 [R1+0x608], R14 ;  /* 0x0006080e01007387 */ /* 0x0003e80000100a00 */
[----:B------:R-:W4:Y:S04]  /*8e110*/  LDL.LU R9, [R1+0x2d4] ;  /* 0x0002d40001097983 */ /* 0x000f280000300800 */
[----:B---3--:R-:W4:Y:S04]  /*8e120*/  LDL.LU R10, [R1+0x2d8] ;  /* 0x0002d800010a7983 */ /* 0x008f280000300800 */
[----:B------:R-:W4:Y:S01]  /*8e130*/  LDL.LU R11, [R1+0x2dc] ;  /* 0x0002dc00010b7983 */ /* 0x000f220000300800 */
[----:B------:R-:W-:Y:S06]  /*8e140*/  BAR.SYNC.DEFER_BLOCKING 0x0 ;  /* 0x0000000000007b1d */ /* 0x000fec0000010000 */
[----:B0-----:R-:W3:Y:S04]  /*8e150*/  LDL.LU R12, [R1+0x310] ;  /* 0x00031000010c7983 */ /* 0x001ee80000300800 */
[----:B------:R-:W3:Y:S04]  /*8e160*/  LDL.LU R13, [R1+0x314] ;  /* 0x00031400010d7983 */ /* 0x000ee80000300800 */
[----:B-1----:R-:W3:Y:S04]  /*8e170*/  LDL.LU R14, [R1+0x318] ;  /* 0x00031800010e7983 */ /* 0x002ee80000300800 */
[----:B------:R-:W3:Y:S04]  /*8e180*/  LDL.LU R15, [R1+0x31c] ;  /* 0x00031c00010f7983 */ /* 0x000ee80000300800 */
        /* <DEDUP_REMOVED lines=8> */
[----:B--2---:R-:W-:Y:S04]  /*8e210*/  STL.64 [R1+0x5f0], R20 ;  /* 0x0005f01401007387 */ /* 0x004fe80000100a00 */
[----:B------:R-:W-:Y:S04]  /*8e220*/  STL.64 [R1+0x5f8], R22 ;  /* 0x0005f81601007387 */ /* 0x000fe80000100a00 */
[----:B------:R-:W0:Y:S04]  /*8e230*/  LDS.128 R20, [R0] ;  /* 0x0000000000147984 */ /* 0x000e280000000c00 */
[----:B------:R-:W2:Y:S04]  /*8e240*/  LDL.LU R24, [R1+0x2f0] ;  /* 0x0002f00001187983 */ /* 0x000ea80000300800 */
[----:B------:R-:W2:Y:S04]  /*8e250*/  LDL.LU R25, [R1+0x2f4] ;  /* 0x0002f40001197983 */ /* 0x000ea80000300800 */
[----:B------:R-:W2:Y:S04]  /*8e260*/  LDL.LU R26, [R1+0x2f8] ;  /* 0x0002f800011a7983 */ /* 0x000ea80000300800 */
[----:B------:R-:W2:Y:S01]  /*8e270*/  LDL.LU R27, [R1+0x2fc] ;  /* 0x0002fc00011b7983 */ /* 0x000ea20000300800 */
[----:B------:R-:W-:Y:S06]  /*8e280*/  BAR.SYNC.DEFER_BLOCKING 0x0 ;  /* 0x0000000000007b1d */ /* 0x000fec0000010000 */
[----:B0-----:R-:W-:Y:S04]  /*8e290*/  STL.64 [R1+0x2a0], R20 ;  /* 0x0002a01401007387 */ /* 0x001fe80000100a00 */
[----:B------:R0:W-:Y:S04]  /*8e2a0*/  STL.64 [R1+0x2a8], R22 ;  /* 0x0002a81601007387 */ /* 0x0001e80000100a00 */
[----:B0-----:R-:W3:Y:S04]  /*8e2b0*/  LDL.LU.64 R22, [R1+0x3610] ;  /* 0x0036100001167983 */ /* 0x001ee80000300a00 */
[----:B------:R-:W3:Y:S04]  /*8e2c0*/  LDL.LU.64 R20, [R1+0x3608] ;  /* 0x0036080001147983 */ /* 0x000ee80000300a00 */
[----:B---3--:R-:W-:Y:S01]  /*8e2d0*/  STSM.16.M88.4 [R2], R20 ;  /* 0x0000001402007844 */ /* 0x008fe20000000200 */
[----:B------:R-:W-:Y:S06]  /*8e2e0*/  BAR.SYNC.DEFER_BLOCKING 0x0 ;  /* 0x0000000000007b1d */ /* 0x000fec0000010000 */
[----:B------:R-:W0:Y:S02]  /*8e2f0*/  LDS.128 R20, [R0] ;  /* 0x0000000000147984 */ /* 0x000e240000000c00 */
[----:B------:R-:W-:Y:S06]  /*8e300*/  BAR.SYNC.DEFER_BLOCKING 0x0 ;  /* 0x0000000000007b1d */ /* 0x000fec0000010000 */
[----:B----4-:R-:W-:Y:S02]  /*8e310*/  STSM.16.M88.4 [R2], R4 ;  /* 0x0000000402007844 */ /* 0x010fe40000000200 */
[----:B------:R-:W-:Y:S06]  /*8e320*/  BAR.SYNC.DEFER_BLOCKING 0x0 ;  /* 0x0000000000007b1d */ /* 0x000fec0000010000 */
[----:B------:R-:W1:Y:S02]  /*8e330*/  LDS.128 R4, [R0] ;  /* 0x0000000000047984 */ /* 0x000e640000000c00 */
[----:B------:R-:W-:Y:S06]  /*8e340*/  BAR.SYNC.DEFER_BLOCKING 0x0 ;  /* 0x0000000000007b1d */ /* 0x000fec0000010000 */
[----:B------:R-:W-:Y:S04]  /*8e350*/  STSM.16.M88.4 [R2], R8 ;  /* 0x0000000802007844 */ /* 0x000fe80000000200 */
[----:B0-----:R0:W-:Y:S04]  /*8e360*/  STL.64 [R1+0x610], R20 ;  /* 0x0006101401007387 */ /* 0x0011e80000100a00 */
[----:B------:R3:W-:Y:S04]  /*8e370*/  STL.64 [R1+0x618], R22 ;  /* 0x0006181601007387 */ /* 0x0007e80000100a00 */
[----:B0-----:R-:W4:Y:S04]  /*8e380*/  LDL.LU R20, [R1+0x2e0] ;  /* 0x0002e00001147983 */ /* 0x001f280000300800 */
[----:B------:R-:W4:Y:S04]  /*8e390*/  LDL.LU R21, [R1+0x2e4] ;  /* 0x0002e40001157983 */ /* 0x000f280000300800 */
[----:B---3--:R-:W4:Y:S04]  /*8e3a0*/  LDL.LU R22, [R1+0x2e8] ;  /* 0x0002e80001167983 */ /* 0x008f280000300800 */
[----:B------:R-:W4:Y:S01]  /*8e3b0*/  LDL.LU R23, [R1+0x2ec] ;  /* 0x0002ec0001177983 */ /* 0x000f220000300800 */
[----:B------:R-:W-:Y:S06]  /*8e3c0*/  BAR.SYNC.DEFER_BLOCKING 0x0 ;  /* 0x0000000000007b1d */ /* 0x000fec0000010000 */
[----:B-1----:R-:W-:Y:S04]  /*8e3d0*/  STL.64 [R1+0x2b0], R4 ;  /* 0x0002b00401007387 */ /* 0x002fe80000100a00 */
[----:B------:R-:W-:Y:S04]  /*8e3e0*/  STL.64 [R1+0x2b8], R6 ;  /* 0x0002b80601007387 */ /* 0x000fe80000100a00 */
[----:B------:R-:W0:Y:S01]  /*8e3f0*/  LDS.128 R4, [R0] ;  /* 0x0000000000047984 */ /* 0x000e220000000c00 */
[----:B------:R-:W-:Y:S06]  /*8e400*/  BAR.SYNC.DEFER_BLOCKING 0x0 ;  /* 0x0000000000007b1d */ /* 0x000fec0000010000 */
[----:B------:R-:W-:Y:S04]  /*8e410*/  STSM.16.M88.4 [R2], R12 ;  /* 0x0000000c02007844 */ /* 0x000fe80000000200 */
[----:B0-----:R-:W-:Y:S04]  /*8e420*/  STL.64 [R1+0x2c0], R4 ;  /* 0x0002c00401007387 */ /* 0x001fe80000100a00 */
[----:B------:R-:W-:Y:S01]  /*8e430*/  STL.64 [R1+0x2c8], R6 ;  /* 0x0002c80601007387 */ /* 0x000fe20000100a00 */
[----:B------:R-:W-:Y:S06]  /*8e440*/  BAR.SYNC.DEFER_BLOCKING 0x0 ;  /* 0x0000000000007b1d */ /* 0x000fec0000010000 */
[----:B------:R-:W0:Y:S02]  /*8e450*/  LDS.128 R4, [R0] ;  /* 0x0000000000047984 */ /* 0x000e240000000c00 */
[----:B------:R-:W-:Y:S06]  /*8e460*/  BAR.SYNC.DEFER_BLOCKING 0x0 ;  /* 0x0000000000007b1d */ /* 0x000fec0000010000 */
[----:B------:R1:W-:Y:S04]  /*8e470*/  STSM.16.M88.4 [R2], R16 ;  /* 0x0000001002007844 */ /* 0x0003e80000000200 */
[----:B0-----:R-:W-:Y:S04]  /*8e480*/  STL.64 [R1+0x310], R4 ;  /* 0x0003100401007387 */ /* 0x001fe80000100a00 */
[----:B------:R-:W-:Y:S01]  /*8e490*/  STL.64 [R1+0x318], R6 ;  /* 0x0003180601007387 */ /* 0x000fe20000100a00 */
[----:B------:R-:W-:Y:S06]  /*8e4a0*/  BAR.SYNC.DEFER_BLOCKING 0x0 ;  /* 0x0000000000007b1d */ /* 0x000fec0000010000 */
[----:B-1----:R-:W3:Y:S04]  /*8e4b0*/  LDL.LU R16, [R1+0x320] ;  /* 0x0003200001107983 */ /* 0x002ee80000300800 */
[----:B------:R-:W0:Y:S01]  /*8e4c0*/  LDS.128 R4, [R0] ;  /* 0x0000000000047984 */ /* 0x000e220000000c00 */
[----:B------:R-:W-:Y:S06]  /*8e4d0*/  BAR.SYNC.DEFER_BLOCKING 0x0 ;  /* 0x0000000000007b1d */ /* 0x000fec0000010000 */
[----:B--2---:R1:W-:Y:S04]  /*8e4e0*/  STSM.16.M88.4 [R2], R24 ;  /* 0x0000001802007844 */ /* 0x0043e80000000200 */
[----:B0-----:R-:W-:Y:S04]  /*8e4f0*/  STL.64 [R1+0x2d0], R4 ;  /* 0x0002d00401007387 */ /* 0x001fe80000100a00 */
[----:B------:R-:W-:Y:S04]  /*8e500*/  STL.64 [R1+0x2d8], R6 ;  /* 0x0002d80601007387 */ /* 0x000fe80000100a00 */
[----:B------:R-:W3:Y:S04]  /*8e510*/  LDL.LU R17, [R1+0x324] ;  /* 0x0003240001117983 */ /* 0x000ee80000300800 */
[----:B------:R-:W3:Y:S04]  /*8e520*/  LDL.LU R18, [R1+0x328] ;  /* 0x0003280001127983 */ /* 0x000ee80000300800 */
[----:B------:R-:W3:Y:S04]  /*8e530*/  LDL.LU R19, [R1+0x32c] ;  /* 0x00032c0001137983 */ /* 0x000ee80000300800 */
[----:B-1----:R-:W2:Y:S04]  /*8e540*/  LDL.LU R24, [R1+0x330] ;  /* 0x0003300001187983 */ /* 0x002ea80000300800 */
[----:B------:R-:W2:Y:S04]  /*8e550*/  LDL.LU R25, [R1+0x334] ;  /* 0x0003340001197983 */ /* 0x000ea80000300800 */
[----:B------:R-:W3:Y:S04]  /*8e560*/  LDL.LU R26, [R1+0x338] ;  /* 0x00033800011a7983 */ /* 0x000ee80000300800 */
[----:B------:R-:W3:Y:S01]  /*8e570*/  LDL.LU R27, [R1+0x33c] ;  /* 0x00033c00011b7983 */ /* 0x000ee20000300800 */
[----:B------:R-:W-:Y:S06]  /*8e580*/  BAR.SYNC.DEFER_BLOCKING 0x0 ;  /* 0x0000000000007b1d */ /* 0x000fec0000010000 */
[----:B------:R-:W0:Y:S02]  /*8e590*/  LDS.128 R4, [R0] ;  /* 0x0000000000047984 */ /* 0x000e240000000c00 */
[----:B------:R-:W-:Y:S06]  /*8e5a0*/  BAR.SYNC.DEFER_BLOCKING 0x0 ;  /* 0x0000000000007b1d */ /* 0x000fec0000010000 */
[----:B----4-:R-:W-:Y:S02]  /*8e5b0*/  STSM.16.M88.4 [R2], R20 ;  /* 0x0000001402007844 */ /* 0x010fe40000000200 */
[----:B------:R-:W-:Y:S06]  /*8e5c0*/  BAR.SYNC.DEFER_BLOCKING 0x0 ;  /* 0x0000000000007b1d */ /* 0x000fec0000010000 */
[----:B---3--:R-:W-:Y:S04]  /*8e5d0*/  STL.64 [R1+0x3600], R26 ;  /* 0x0036001a01007387 */ /* 0x008fe80000100a00 */
[----:B--2---:R-:W-:Y:S04]  /*8e5e0*/  STL.64 [R1+0x35f8], R24 ;  /* 0x0035f81801007387 */ /* 0x004fe80000100a00 */
[----:B------:R-:W1:Y:S01]  /*8e5f0*/  LDS.128 R24, [R0] ;  /* 0x0000000000187984 */ /* 0x000e620000000c00 */
[----:B------:R-:W-:Y:S06]  /*8e600*/  BAR.SYNC.DEFER_BLOCKING 0x0 ;  /* 0x0000000000007b1d */ /* 0x000fec0000010000 */
[----:B0-----:R0:W-:Y:S04]  /*8e610*/  STL.64 [R1+0x2f0], R4 ;  /* 0x0002f00401007387 */ /* 0x0011e80000100a00 */
[----:B------:R2:W-:Y:S04]  /*8e620*/  STL.64 [R1+0x2f8], R6 ;  /* 0x0002f80601007387 */ /* 0x0005e80000100a00 */
[----:B0-----:R-:W3:Y:S04]  /*8e630*/  LDL.LU R4, [R1+0x340] ;  /* 0x0003400001047983 */ /* 0x001ee80000300800 */
[----:B------:R0:W-:Y:S04]  /*8e640*/  STSM.16.M88.4 [R2], R16 ;  /* 0x0000001002007844 */ /* 0x0001e80000000200 */
[----:B------:R-:W3:Y:S04]  /*8e650*/  LDL.LU R5, [R1+0x344] ;  /* 0x0003440001057983 */ /* 0x000ee80000300800 */
[----:B--2---:R-:W3:Y:S04]  /*8e660*/  LDL.LU R6, [R1+0x348] ;  /* 0x0003480001067983 */ /* 0x004ee80000300800 */
[----:B------:R-:W3:Y:S01]  /*8e670*/  LDL.LU R7, [R1+0x34c] ;  /* 0x00034c0001077983 */ /* 0x000ee20000300800 */
[----:B------:R-:W-:Y:S06]  /*8e680*/  BAR.SYNC.DEFER_BLOCKING 0x0 ;  /* 0x0000000000007b1d */ /* 0x000fec0000010000 */
[----:B------:R-:W2:Y:S04]  /*8e690*/  LDL.LU R8, [R1+0x350] ;  /* 0x0003500001087983 */ /* 0x000ea80000300800 */
[----:B------:R-:W2:Y:S04]  /*8e6a0*/  LDL.LU R9, [R1+0x354] ;  /* 0x0003540001097983 */ /* 0x000ea80000300800 */
[----:B------:R-:W2:Y:S04]  /*8e6b0*/  LDL.LU R10, [R1+0x358] ;  /* 0x00035800010a7983 */ /* 0x000ea80000300800 */
[----:B------:R-:W2:Y:S04]  /*8e6c0*/  LDL.LU R11, [R1+0x35c] ;  /* 0x00035c00010b7983 */ /* 0x000ea80000300800 */
        /* <DEDUP_REMOVED lines=8> */
[----:B-1----:R-:W-:Y:S04]  /*8e750*/  STL.64 [R1+0x2e0], R24 ;  /* 0x0002e01801007387 */ /* 0x002fe80000100a00 */
[----:B------:R-:W-:Y:S04]  /*8e760*/  STL.64 [R1+0x2e8], R26 ;  /* 0x0002e81a01007387 */ /* 0x000fe80000100a00 */
[----:B------:R-:W1:Y:S04]  /*8e770*/  LDS.128 R24, [R0] ;  /* 0x0000000000187984 */ /* 0x000e680000000c00 */
[----:B0-----:R-:W4:Y:S04]  /*8e780*/  LDL.LU R16, [R1+0x370] ;  /* 0x0003700001107983 */ /* 0x001f280000300800 */
[----:B------:R-:W4:Y:S04]  /*8e790*/  LDL.LU R17, [R1+0x374] ;  /* 0x0003740001117983 */ /* 0x000f280000300800 */
[----:B------:R-:W4:Y:S04]  /*8e7a0*/  LDL.LU R18, [R1+0x378] ;  /* 0x0003780001127983 */ /* 0x000f280000300800 */
[----:B------:R-:W4:Y:S01]  /*8e7b0*/  LDL.LU R19, [R1+0x37c] ;  /* 0x00037c0001137983 */ /* 0x000f220000300800 */
[----:B------:R-:W-:Y:S06]  /*8e7c0*/  BAR.SYNC.DEFER_BLOCKING 0x0 ;  /* 0x0000000000007b1d */ /* 0x000fec0000010000 */
[----:B-1----:R-:W-:Y:S04]  /*8e7d0*/  STL.64 [R1+0x300], R24 ;  /* 0x0003001801007387 */ /* 0x002fe80000100a00 */
[----:B------:R0:W-:Y:S04]  /*8e7e0*/  STL.64 [R1+0x308], R26 ;  /* 0x0003081a01007387 */ /* 0x0001e80000100a00 */
[----:B0-----:R-:W3:Y:S04]  /*8e7f0*/  LDL.LU.64 R26, [R1+0x3600] ;  /* 0x00360000011a7983 */ /* 0x001ee80000300a00 */
[----:B------:R-:W3:Y:S04]  /*8e800*/  LDL.LU.64 R24, [R1+0x35f8] ;  /* 0x0035f80001187983 */ /* 0x000ee80000300a00 */
[----:B---3--:R-:W-:Y:S01]  /*8e810*/  STSM.16.M88.4 [R2], R24 ;  /* 0x0000001802007844 */ /* 0x008fe20000000200 */
[----:B------:R-:W-:Y:S06]  /*8e820*/  BAR.SYNC.DEFER_BLOCKING 0x0 ;  /* 0x0000000000007b1d */ /* 0x000fec0000010000 */
[----:B------:R-:W0:Y:S02]  /*8e830*/  LDS.128 R24, [R0] ;  /* 0x0000000000187984 */ /* 0x000e240000000c00 */
[----:B------:R-:W-:Y:S06]  /*8e840*/  BAR.SYNC.DEFER_BLOCKING 0x0 ;  /* 0x0000000000007b1d */ /* 0x000fec0000010000 */
[----:B------:R-:W-:Y:S02]  /*8e850*/  STSM.16.M88.4 [R2], R4 ;  /* 0x0000000402007844 */ /* 0x000fe40000000200 */
[----:B------:R-:W-:Y:S06]  /*8e860*/  BAR.SYNC.DEFER_BLOCKING 0x0 ;  /* 0x0000000000007b1d */ /* 0x000fec0000010000 */
[----:B------:R-:W1:Y:S02]  /*8e870*/  LDS.128 R4, [R0] ;  /* 0x0000000000047984 */ /* 0x000e640000000c00 */
[----:B------:R-:W-:Y:S06]  /*8e880*/  BAR.SYNC.DEFER_BLOCKING 0x0 ;  /* 0x0000000000007b1d */ /* 0x000fec0000010000 */
[----:B--2---:R-:W-:Y:S04]  /*8e890*/  STSM.16.M88.4 [R2], R8 ;  /* 0x0000000802007844 */ /* 0x004fe80000000200 */
[----:B0-----:R0:W-:Y:S04]  /*8e8a0*/  STL.64 [R1+0x330], R24 ;  /* 0x0003301801007387 */ /* 0x0011e80000100a00 */
[----:B------:R2:W-:Y:S04]  /*8e8b0*/  STL.64 [R1+0x338], R26 ;  /* 0x0003381a01007387 */ /* 0x0005e80000100a00 */
[----:B0-----:R-:W3:Y:S04]  /*8e8c0*/  LDL.LU R24, [R1+0x360] ;  /* 0x0003600001187983 */ /* 0x001ee80000300800 */
[----:B------:R-:W3:Y:S04]  /*8e8d0*/  LDL.LU R25, [R1+0x364] ;  /* 0x0003640001197983 */ /* 0x000ee80000300800 */
[----:B--2---:R-:W3:Y:S04]  /*8e8e0*/  LDL.LU R26, [R1+0x368] ;  /* 0x00036800011a7983 */ /* 0x004ee80000300800 */
[----:B------:R-:W3:Y:S01]  /*8e8f0*/  LDL.LU R27, [R1+0x36c] ;  /* 0x00036c00011b7983 */ /* 0x000ee20000300800 */
[----:B------:R-:W-:Y:S06]  /*8e900*/  BAR.SYNC.DEFER_BLOCKING 0x0 ;  /* 0x0000000000007b1d */ /* 0x000fec0000010000 */
[----:B-1----:R-:W-:Y:S04]  /*8e910*/  STL.64 [R1+0x320], R4 ;  /* 0x0003200401007387 */ /* 0x002fe80000100a00 */
[----:B------:R-:W-:Y:S04]  /*8e920*/  STL.64 [R1+0x328], R6 ;  /* 0x0003280601007387 */ /* 0x000fe80000100a00 */
[----:B------:R-:W0:Y:S01]  /*8e930*/  LDS.128 R4, [R0] ;  /* 0x0000000000047984 */ /* 0x000e220000000c00 */
[----:B------:R-:W-:Y:S06]  /*8e940*/  BAR.SYNC.DEFER_BLOCKING 0x0 ;  /* 0x0000000000007b1d */ /* 0x000fec0000010000 */
[----:B----4-:R-:W-:Y:S04]  /*8e950*/  STSM.16.M88.4 [R2], R12 ;  /* 0x0000000c02007844 */ /* 0x010fe80000000200 */
        /* <DEDUP_REMOVED lines=9> */
[----:B-1----:R-:W2:Y:S04]  /*8e9f0*/  LDL.LU R20, [R1+0x3a0] ;  /* 0x0003a00001147983 */ /* 0x002ea80000300800 */
[----:B------:R-:W0:Y:S01]  /*8ea00*/  LDS.128 R4, [R0] ;  /* 0x0000000000047984 */ /* 0x000e220000000c00 */
[----:B------:R-:W-:Y:S06]  /*8ea10*/  BAR.SYNC.DEFER_BLOCKING 0x0 ;  /* 0x0000000000007b1d */ /* 0x000fec0000010000 */
[----:B------:R1:W-:Y:S04]  /*8ea20*/  STSM.16.M88.4 [R2], R16 ;  /* 0x0000001002007844 */ /* 0x0003e80000000200 */
[----:B0-----:R-:W-:Y:S04]  /*8ea30*/  STL.64 [R1+0x350], R4 ;  /* 0x0003500401007387 */ /* 0x001fe80000100a00 */
[----:B------:R-:W-:Y:S04]  /*8ea40*/  STL.64 [R1+0x358], R6 ;  /* 0x0003580601007387 */ /* 0x000fe80000100a00 */
[----:B------:R-:W2:Y:S04]  /*8ea50*/  LDL.LU R21, [R1+0x3a4] ;  /* 0x0003a40001157983 */ /* 0x000ea80000300800 */
[----:B------:R-:W2:Y:S04]  /*8ea60*/  LDL.LU R22, [R1+0x3a8] ;  /* 0x0003a80001167983 */ /* 0x000ea80000300800 */
[----:B------:R-:W2:Y:S04]  /*8ea70*/  LDL.LU R23, [R1+0x3ac] ;  /* 0x0003ac0001177983 */ /* 0x000ea80000300800 */
[----:B-1----:R-:W4:Y:S04]  /*8ea80*/  LDL.LU R16, [R1+0x3b0] ;  /* 0x0003b00001107983 */ /* 0x002f280000300800 */
[----:B------:R-:W4:Y:S04]  /*8ea90*/  LDL.LU R17, [R1+0x3b4] ;  /* 0x0003b40001117983 */ /* 0x000f280000300800 */
[----:B------:R-:W2:Y:S04]  /*8eaa0*/  LDL.LU R18, [R1+0x3b8] ;  /* 0x0003b80001127983 */ /* 0x000ea80000300800 */
[----:B------:R-:W2:Y:S01]  /*8eab0*/  LDL.LU R19, [R1+0x3bc] ;  /* 0x0003bc0001137983 */ /* 0x000ea20000300800 */
[----:B------:R-:W-:Y:S06]  /*8eac0*/  BAR.SYNC.DEFER_BLOCKING 0x0 ;  /* 0x0000000000007b1d */ /* 0x000fec0000010000 */
[----:B------:R-:W0:Y:S02]  /*8ead0*/  LDS.128 R4, [R0] ;  /* 0x0000000000047984 */ /* 0x000e240000000c00 */
[----:B------:R-:W-:Y:S06]  /*8eae0*/  BAR.SYNC.DEFER_BLOCKING 0x0 ;  /* 0x0000000000007b1d */ /* 0x000fec0000010000 */
[----:B---3--:R-:W-:Y:S02]  /*8eaf0*/  STSM.16.M88.4 [R2], R24 ;  /* 0x0000001802007844 */ /* 0x008fe40000000200 */
[----:B------:R-:W-:Y:S06]  /*8eb00*/  BAR.SYNC.DEFER_BLOCKING 0x0 ;  /* 0x0000000000007b1d */ /* 0x000fec0000010000 */
[----:B--2---:R-:W-:Y:S04]  /*8eb10*/  STL.64 [R1+0x35f0], R18 ;  /* 0x0035f01201007387 */ /* 0x004fe80000100a00 */
[----:B----4-:R-:W-:Y:S04]  /*8eb20*/  STL.64 [R1+0x35e8], R16 ;  /* 0x0035e81001007387 */ /* 0x010fe80000100a00 */
        /* <DEDUP_REMOVED lines=558> */
[----:B----4-:R-:W-:Y:S02]  /*90e10*/  STSM.16.M88.4 [R2], R12 ;  /* 0x0000000c02007844 */ /* 0x010fe40000000200 */
[----:B------:R-:W-:Y:S06]  /*90e20*/  BAR.SYNC.DEFER_BLOCKING 0x0 ;  /* 0x0000000000007b1d */ /* 0x000fec0000010000 */
[----:B0-----:R-:W-:Y:S04]  /*90e30*/  STL.64 [R1+0x740], R4 ;  /* 0x0007400401007387 */ /* 0x001fe80000100a00 */
[----:B------:R-:W-:Y:S04]  /*90e40*/  STL.64 [R1+0x748], R6 ;  /* 0x0007480601007387 */ /* 0x000fe80000100a00 */
[----:B------:R-:W0:Y:S01]  /*90e50*/  LDS.128 R4, [R0] ;  /* 0x0000000000047984 */ /* 0x000e220000000c00 */
        /* <DEDUP_REMOVED lines=8> */
[----:B0-----:R-:W-:Y:S04]  /*90ee0*/  STL.64 [R1+0x760], R4 ;  /* 0x0007600401007387 */ /* 0x001fe80000100a00 */
[----:B------:R-:W-:Y:S04]  /*90ef0*/  STL.64 [R1+0x768], R6 ;  /* 0x0007680601007387 */ /* 0x000fe80000100a00 */
[----:B------:R-:W2:Y:S04]  /*90f00*/  LDL.LU R25, [R1+0x854] ;  /* 0x0008540001197983 */ /* 0x000ea80000300800 */
[----:B------:R-:W2:Y:S04]  /*90f10*/  LDL.LU R26, [R1+0x858] ;  /* 0x00085800011a7983 */ /* 0x000ea80000300800 */
[----:B------:R-:W2:Y:S04]  /*90f20*/  LDL.LU R27, [R1+0x85c] ;  /* 0x00085c00011b7983 */ /* 0x000ea80000300800 */
[----:B------:R0:W-:Y:S01]  /*90f30*/  STSM.16.M88.4 [R2], R20 ;  /* 0x0000001402007844 */ /* 0x0001e20000000200 */
[----:B------:R-:W-:Y:S06]  /*90f40*/  BAR.SYNC.DEFER_BLOCKING 0x0 ;  /* 0x0000000000007b1d */ /* 0x000fec0000010000 */
[----:B0-----:R-:W4:Y:S04]  /*90f50*/  LDL.LU R20, [R1+0x860] ;  /* 0x0008600001147983 */ /* 0x001f280000300800 */
[----:B------:R-:W4:Y:S04]  /*90f60*/  LDL.LU R21, [R1+0x864] ;  /* 0x0008640001157983 */ /* 0x000f280000300800 */
[----:B------:R-:W4:Y:S04]  /*90f70*/  LDL.LU R22, [R1+0x868] ;  /* 0x0008680001167983 */ /* 0x000f280000300800 */
[----:B------:R-:W4:Y:S04]  /*90f80*/  LDL.LU R23, [R1+0x86c] ;  /* 0x00086c0001177983 */ /* 0x000f280000300800 */
[----:B------:R-:W0:Y:S01]  /*90f90*/  LDS.128 R4, [R0] ;  /* 0x0000000000047984 */ /* 0x000e220000000c00 */
[----:B------:R-:W-:Y:S06]  /*90fa0*/  BAR.SYNC.DEFER_BLOCKING 0x0 ;  /* 0x0000000000007b1d */ /* 0x000fec0000010000 */
[----:B---3--:R1:W-:Y:S02]  /*90fb0*/  STSM.16.M88.4 [R2], R16 ;  /* 0x0000001002007844 */ /* 0x0083e40000000200 */
[----:B------:R-:W-:Y:S06]  /*90fc0*/  BAR.SYNC.DEFER_BLOCKING 0x0 ;  /* 0x0000000000007b1d */ /* 0x000fec0000010000 */
[----:B------:R-:W3:Y:S02]  /*90fd0*/  LDS.128 R12, [R0] ;  /* 0x00000000000c7984 */ /* 0x000ee40000000c00 */
[----:B------:R-:W-:Y:S06]  /*90fe0*/  BAR.SYNC.DEFER_BLOCKING 0x0 ;  /* 0x0000000000007b1d */ /* 0x000fec0000010000 */
[----:B--2---:R-:W-:Y:S04]  /*90ff0*/  STSM.16.M88.4 [R2], R24 ;  /* 0x0000001802007844 */ /* 0x004fe80000000200 */
[----:B----4-:R-:W-:Y:S04]  /*91000*/  STL.64 [R1+0x3580], R22 ;  /* 0x0035801601007387 */ /* 0x010fe80000100a00 */
[----:B------:R-:W-:Y:S01]  /*91010*/  STL.64 [R1+0x3578], R20 ;  /* 0x0035781401007387 */ /* 0x000fe20000100a00 */
[----:B------:R-:W-:Y:S06]  /*91020*/  BAR.SYNC.DEFER_BLOCKING 0x0 ;  /* 0x0000000000007b1d */ /* 0x000fec0000010000 */
[----:B0-----:R0:W-:Y:S04]  /*91030*/  STL.64 [R1+0x770], R4 ;  /* 0x0007700401007387 */ /* 0x0011e80000100a00 */
[----:B------:R-:W2:Y:S04]  /*91040*/  LDS.128 R20, [R0] ;  /* 0x0000000000147984 */ /* 0x000ea80000000c00 */
[----:B------:R4:W-:Y:S04]  /*91050*/  STL.64 [R1+0x778], R6 ;  /* 0x0007780601007387 */ /* 0x0009e80000100a00 */
[----:B------:R-:W2:Y:S04]  /*91060*/  LDL.LU R8, [R1+0x870] ;  /* 0x0008700001087983 */ /* 0x000ea80000300800 */
[----:B------:R-:W2:Y:S04]  /*91070*/  LDL.LU R9, [R1+0x874] ;  /* 0x0008740001097983 */ /* 0x000ea80000300800 */
[----:B------:R-:W2:Y:S04]  /*91080*/  LDL.LU R10, [R1+0x878] ;  /* 0x00087800010a7983 */ /* 0x000ea80000300800 */
[----:B------:R-:W2:Y:S04]  /*91090*/  LDL.LU R11, [R1+0x87c] ;  /* 0x00087c00010b7983 */ /* 0x000ea80000300800 */
[----:B-1----:R-:W2:Y:S04]  /*910a0*/  LDL.LU R16, [R1+0x880] ;  /* 0x0008800001107983 */ /* 0x002ea80000300800 */
[----:B------:R-:W2:Y:S04]  /*910b0*/  LDL.LU R17, [R1+0x884] ;  /* 0x0008840001117983 */ /* 0x000ea80000300800 */
[----:B------:R-:W2:Y:S04]  /*910c0*/  LDL.LU R18, [R1+0x888] ;  /* 0x0008880001127983 */ /* 0x000ea80000300800 */
[----:B------:R-:W2:Y:S04]  /*910d0*/  LDL.LU R19, [R1+0x88c] ;  /* 0x00088c0001137983 */ /* 0x000ea80000300800 */
[----:B0-----:R-:W2:Y:S04]  /*910e0*/  LDL.LU R4, [R1+0x8b0] ;  /* 0x0008b00001047983 */ /* 0x001ea80000300800 */
[----:B---3--:R0:W-:Y:S04]  /*910f0*/  STL.64 [R1+0x780], R12 ;  /* 0x0007800c01007387 */ /* 0x0081e80000100a00 */
[----:B------:R1:W-:Y:S04]  /*91100*/  STL.64 [R1+0x788], R14 ;  /* 0x0007880e01007387 */ /* 0x0003e80000100a00 */
[----:B------:R-:W3:Y:S04]  /*91110*/  LDL.LU R5, [R1+0x8b4] ;  /* 0x0008b40001057983 */ /* 0x000ee80000300800 */
[----:B----4-:R-:W3:Y:S04]  /*91120*/  LDL.LU R6, [R1+0x8b8] ;  /* 0x0008b80001067983 */ /* 0x010ee80000300800 */
[----:B------:R-:W3:Y:S04]  /*91130*/  LDL.LU R7, [R1+0x8bc] ;  /* 0x0008bc0001077983 */ /* 0x000ee80000300800 */
[----:B0-----:R-:W4:Y:S04]  /*91140*/  LDL.LU R12, [R1+0x8a0] ;  /* 0x0008a000010c7983 */ /* 0x001f280000300800 */
[----:B------:R-:W4:Y:S04]  /*91150*/  LDL.LU R13, [R1+0x8a4] ;  /* 0x0008a400010d7983 */ /* 0x000f280000300800 */
[----:B-1----:R-:W4:Y:S04]  /*91160*/  LDL.LU R14, [R1+0x8a8] ;  /* 0x0008a800010e7983 */ /* 0x002f280000300800 */
        /* <DEDUP_REMOVED lines=8> */
[----:B0-----:R-:W2:Y:S04]  /*911f0*/  LDL.LU.64 R22, [R1+0x3580] ;  /* 0x0035800001167983 */ /* 0x001ea80000300a00 */
[----:B------:R-:W2:Y:S04]  /*91200*/  LDL.LU.64 R20, [R1+0x3578] ;  /* 0x0035780001147983 */ /* 0x000ea80000300a00 */
[----:B--2---:R-:W-:Y:S01]  /*91210*/  STSM.16.M88.4 [R2], R20 ;  /* 0x0000001402007844 */ /* 0x004fe20000000200 */
[----:B------:R-:W-:Y:S06]  /*91220*/  BAR.SYNC.DEFER_BLOCKING 0x0 ;  /* 0x0000000000007b1d */ /* 0x000fec0000010000 */
[----:B------:R-:W0:Y:S02]  /*91230*/  LDS.128 R20, [R0] ;  /* 0x0000000000147984 */ /* 0x000e240000000c00 */
[----:B------:R-:W-:Y:S06]  /*91240*/  BAR.SYNC.DEFER_BLOCKING 0x0 ;  /* 0x0000000000007b1d */ /* 0x000fec0000010000 */
[----:B------:R-:W-:Y:S02]  /*91250*/  STSM.16.M88.4 [R2], R8 ;  /* 0x0000000802007844 */ /* 0x000fe40000000200 */
[----:B------:R-:W-:Y:S06]  /*91260*/  BAR.SYNC.DEFER_BLOCKING 0x0 ;  /* 0x0000000000007b1d */ /* 0x000fec0000010000 */
[----:B------:R-:W1:Y:S02]  /*91270*/  LDS.128 R8, [R0] ;  /* 0x0000000000087984 */ /* 0x000e640000000c00 */
[----:B------:R-:W-:Y:S06]  /*91280*/  BAR.SYNC.DEFER_BLOCKING 0x0 ;  /* 0x0000000000007b1d */ /* 0x000fec0000010000 */
[----:B------:R-:W-:Y:S04]  /*91290*/  STSM.16.M88.4 [R2], R16 ;  /* 0x0000001002007844 */ /* 0x000fe80000000200 */
[----:B0-----:R0:W-:Y:S04]  /*912a0*/  STL.64 [R1+0x7a0], R20 ;  /* 0x0007a01401007387 */ /* 0x0011e80000100a00 */
[----:B------:R2:W-:Y:S04]  /*912b0*/  STL.64 [R1+0x7a8], R22 ;  /* 0x0007a81601007387 */ /* 0x0005e80000100a00 */
[----:B0-----:R-:W4:Y:S01]  /*912c0*/  LDL.LU R20, [R1+0x910] ;  /* 0x0009100001147983 */ /* 0x001f220000300800 */
[----:B------:R-:W0:Y:S03]  /*912d0*/  LDC R17, c[0x0][0x244] ;  /* 0x00009100ff117b82 */ /* 0x000e260000000800 */
[----:B------:R-:W4:Y:S04]  /*912e0*/  LDL.LU R21, [R1+0x914] ;  /* 0x0009140001157983 */ /* 0x000f280000300800 */
[----:B--2---:R-:W2:Y:S04]  /*912f0*/  LDL.LU R22, [R1+0x918] ;  /* 0x0009180001167983 */ /* 0x004ea80000300800 */
[----:B------:R-:W2:Y:S01]  /*91300*/  LDL.LU R23, [R1+0x91c] ;  /* 0x00091c0001177983 */ /* 0x000ea20000300800 */
[----:B------:R-:W-:Y:S06]  /*91310*/  BAR.SYNC.DEFER_BLOCKING 0x0 ;  /* 0x0000000000007b1d */ /* 0x000fec0000010000 */
[----:B-1----:R-:W-:Y:S04]  /*91320*/  STL.64 [R1+0x7c0], R8 ;  /* 0x0007c00801007387 */ /* 0x002fe80000100a00 */
[----:B------:R-:W-:Y:S04]  /*91330*/  STL.64 [R1+0x7c8], R10 ;  /* 0x0007c80a01007387 */ /* 0x000fe80000100a00 */
[----:B------:R-:W2:Y:S04]  /*91340*/  LDL R19, [R1+0x1be8] ;  /* 0x001be80001137983 */ /* 0x000ea80000100800 */
[----:B------:R-:W1:Y:S01]  /*91350*/  LDS.128 R8, [R0] ;  /* 0x0000000000087984 */ /* 0x000e620000000c00 */
[----:B------:R-:W-:Y:S06]  /*91360*/  BAR.SYNC.DEFER_BLOCKING 0x0 ;  /* 0x0000000000007b1d */ /* 0x000fec0000010000 */
[----:B---3--:R-:W-:Y:S02]  /*91370*/  STSM.16.M88.4 [R2], R4 ;  /* 0x0000000402007844 */ /* 0x008fe40000000200 */
[----:B------:R-:W-:Y:S06]  /*91380*/  BAR.SYNC.DEFER_BLOCKING 0x0 ;  /* 0x0000000000007b1d */ /* 0x000fec0000010000 */
[----:B------:R-:W3:Y:S02]  /*91390*/  LDS.128 R4, [R0] ;  /* 0x0000000000047984 */ /* 0x000ee40000000c00 */
[----:B------:R-:W-:Y:S06]  /*913a0*/  BAR.SYNC.DEFER_BLOCKING 0x0 ;  /* 0x0000000000007b1d */ /* 0x000fec0000010000 */
[----:B----4-:R-:W-:Y:S02]  /*913b0*/  STSM.16.M88.4 [R2], R12 ;  /* 0x0000000c02007844 */ /* 0x010fe40000000200 */
[----:B------:R-:W-:Y:S06]  /*913c0*/  BAR.SYNC.DEFER_BLOCKING 0x0 ;  /* 0x0000000000007b1d */ /* 0x000fec0000010000 */
[----:B------:R-:W4:Y:S02]  /*913d0*/  LDS.128 R12, [R0] ;  /* 0x00000000000c7984 */ /* 0x000f240000000c00 */
[----:B------:R-:W-:Y:S06]  /*913e0*/  BAR.SYNC.DEFER_BLOCKING 0x0 ;  /* 0x0000000000007b1d */ /* 0x000fec0000010000 */
[----:B------:R-:W-:Y:S04]  /*913f0*/  STSM.16.M88.4 [R2], R24 ;  /* 0x0000001802007844 */ /* 0x000fe80000000200 */
[----:B-1----:R1:W-:Y:S04]  /*91400*/  STL.64 [R1+0x7f0], R8 ;  /* 0x0007f00801007387 */ /* 0x0023e80000100a00 */
[----:B------:R0:W-:Y:S01]  /*91410*/  STL.64 [R1+0x7f8], R10 ;  /* 0x0007f80a01007387 */ /* 0x0001e20000100a00 */
[----:B-1----:R-:W1:Y:S03]  /*91420*/  LDC R9, c[0x0][0x244] ;  /* 0x00009100ff097b82 */ /* 0x002e660000000800 */
[----:B0-----:R-:W2:Y:S04]  /*91430*/  LDL.LU.64 R10, [R1+0x3570] ;  /* 0x00357000010a7983 */ /* 0x001ea80000300a00 */
[----:B---3--:R0:W-:Y:S01]  /*91440*/  STL.64 [R1+0x7e0], R4 ;  /* 0x0007e00401007387 */ /* 0x0081e20000100a00 */
[----:B------:R-:W3:Y:S03]  /*91450*/  LDC R8, c[0x0][0x244] ;  /* 0x00009100ff087b82 */ /* 0x000ee60000000800 */
[----:B------:R-:W-:Y:S04]  /*91460*/  STL.64 [R1+0x7e8], R6 ;  /* 0x0007e80601007387 */ /* 0x000fe80000100a00 */
[----:B----4-:R-:W-:Y:S04]  /*91470*/  STL.64 [R1+0x7d0], R12 ;  /* 0x0007d00c01007387 */ /* 0x010fe80000100a00 */
[----:B------:R-:W-:Y:S01]  /*91480*/  STL.64 [R1+0x7d8], R14 ;  /* 0x0007d80e01007387 */ /* 0x000fe20000100a00 */
[----:B0-----:R-:W0:Y:S08]  /*91490*/  LDC R5, c[0x0][0x244] ;  /* 0x00009100ff057b82 */ /* 0x001e300000000800 */
[----:B------:R-:W-:Y:S06]  /*914a0*/  BAR.SYNC.DEFER_BLOCKING 0x0 ;  /* 0x0000000000007b1d */ /* 0x000fec0000010000 */
[----:B------:R-:W4:Y:S04]  /*914b0*/  LDL.LU R27, [R1+0x280] ;  /* 0x00028000011b7983 */ /* 0x000f280000300800 */
[----:B------:R-:W-:Y:S04]  /*914c0*/  STL [R1+0x2ff4], R0 ;  /* 0x002ff40001007387 */ /* 0x000fe80000100800 */
[----:B------:R1:W3:Y:S01]  /*914d0*/  LDS.128 R12, [R0] ;  /* 0x00000000000c7984 */ /* 0x0002e20000000c00 */
[----:B------:R-:W-:Y:S06]  /*914e0*/  BAR.SYNC.DEFER_BLOCKING 0x0 ;  /* 0x0000000000007b1d */ /* 0x000fec0000010000 */
[----:B-1----:R-:W4:Y:S04]  /*914f0*/  LDL.LU R0, [R1+0x1b34] ;  /* 0x001b340001007983 */ /* 0x002f280000300800 */
[----:B---3--:R1:W-:Y:S04]  /*91500*/  STL.64 [R1+0x7b0], R12 ;  /* 0x0007b00c01007387 */ /* 0x0083e80000100a00 */
[----:B------:R-:W-:Y:S04]  /*91510*/  STL.64 [R1+0x7b8], R14 ;  /* 0x0007b80e01007387 */ /* 0x000fe80000100a00 */
[----:B-1----:R-:W3:Y:S01]  /*91520*/  LDL R12, [R1+0x1bf4] ;  /* 0x001bf400010c7983 */ /* 0x002ee20000100800 */
[----:B------:R-:W1:Y:S03]  /*91530*/  LDC R13, c[0x0][0x244] ;  /* 0x00009100ff0d7b82 */ /* 0x000e660000000800 */
[----:B------:R-:W3:Y:S04]  /*91540*/  LDL.LU R16, [R1+0x270] ;  /* 0x0002700001107983 */ /* 0x000ee80000300800 */
[----:B------:R-:W3:Y:S04]  /*91550*/  LDL R18, [R1+0x1bec] ;  /* 0x001bec0001127983 */ /* 0x000ee80000100800 */
[----:B------:R-:W3:Y:S04]  /*91560*/  LDL R26, [R1+0x1bf0] ;  /* 0x001bf000011a7983 */ /* 0x000ee80000100800 */
[----:B--2---:R2:W-:Y:S01]  /*91570*/  STSM.16.M88.4 [R2], R20 ;  /* 0x0000001402007844 */ /* 0x0045e20000000200 */
[C---:B------:R-:W-:Y:S01]  /*91580*/  IMAD R4, R19.reuse, UR4, RZ ;  /* 0x0000000413047c24 */ /* 0x040fe2000f8e02ff */
[----:B------:R-:W-:Y:S01]  /*91590*/  ULDC.64 UR4, c[0x0][0x220] ;  /* 0x0000880000047ab9 */ /* 0x000fe20000000a00 */
[----:B------:R-:W-:Y:S01]  /*915a0*/  ISETP.GE.AND P2, PT, R19, UR6, PT ;  /* 0x0000000613007c0c */ /* 0x000fe2000bf46270 */
[----:B------:R-:W-:-:S02]  /*915b0*/  ULDC.64 UR6, c[0x0][0x220] ;  /* 0x0000880000067ab9 */ /* 0x000fc40000000a00 */
[C---:B------:R-:W-:Y:S01]  /*915c0*/  LEA R24, P3, R4.reuse, UR4, 0x1 ;  /* 0x0000000404187c11 */ /* 0x040fe2000f8608ff */
[----:B------:R-:W-:Y:S01]  /*915d0*/  ULDC UR4, c[0x0][0x22c] ;  /* 0x00008b0000047ab9 */ /* 0x000fe20000000800 */
[----:B------:R-:W-:Y:S02]  /*915e0*/  IMAD R3, R3, 0x40, R4 ;  /* 0x0000004003037824 */ /* 0x000fe400078e0204 */
[----:B------:R-:W-:Y:S02]  /*915f0*/  LEA.HI.X.SX32 R25, R4, UR5, 0x1, P3 ;  /* 0x0000000504197c11 */ /* 0x000fe400098f0eff */
[----:B0-----:R-:W-:-:S04]  /*91600*/  IMAD R5, R5, 0x40, R3 ;  /* 0x0000004005057824 */ /* 0x001fc800078e0203 */
[----:B------:R-:W-:Y:S01]  /*91610*/  IMAD R4, R9, 0x40, R5 ;  /* 0x0000004009047824 */ /* 0x000fe200078e0205 */
[----:B------:R-:W-:Y:S01]  /*91620*/  BAR.SYNC.DEFER_BLOCKING 0x0 ;  /* 0x0000000000007b1d */ /* 0x000fe20000010000 */
[----:B----4-:R-:W-:-:S05]  /*91630*/  ISETP.LT.AND P2, PT, R0, UR4, !P2 ;  /* 0x0000000400007c0c */ /* 0x010fca000d741270 */
[----:B------:R-:W-:Y:S02]  /*91640*/  ULDC UR4, c[0x0][0x248] ;  /* 0x0000920000047ab9 */ /* 0x000fe40000000800 */
[----:B--2---:R-:W-:Y:S01]  /*91650*/  IMAD R2, R0, UR4, RZ ;  /* 0x0000000400027c24 */ /* 0x004fe2000f8e02ff */
[----:B------:R-:W-:-:S03]  /*91660*/  ULDC.64 UR4, c[0x0][0x220] ;  /* 0x0000880000047ab9 */ /* 0x000fc60000000a00 */
[----:B------:R-:W-:-:S05]  /*91670*/  IMAD.WIDE R6, R2, 0x2, R24 ;  /* 0x0000000202067825 */ /* 0x000fca00078e0218 */
[----:B------:R-:W-:Y:S01]  /*91680*/  @P2 STG.E.U16 desc[UR50][R6.64], R27 ;  /* 0x0000001b06002986 */ /* 0x000fe2000c101532 */
[C---:B------:R-:W-:Y:S01]  /*91690*/  LEA R14, P2, R4.reuse, UR4, 0x1 ;  /* 0x00000004040e7c11 */ /* 0x040fe2000f8408ff */
[----:B------:R-:W-:Y:S02]  /*916a0*/  UMOV UR4, UR11 ;  /* 0x0000000b00047c82 */ /* 0x000fe40008000000 */
[----:B------:R0:W-:Y:S01]  /*916b0*/  STL [R1+0x3564], R0 ;  /* 0x0035640001007387 */ /* 0x0001e20000100800 */
[----:B------:R-:W-:Y:S01]  /*916c0*/  LEA.HI.X.SX32 R15, R4, UR5, 0x1, P2 ;  /* 0x00000005040f7c11 */ /* 0x000fe200090f0eff */
[----:B------:R-:W-:Y:S01]  /*916d0*/  ULDC UR5, c[0x0][0x228] ;  /* 0x00008a0000057ab9 */ /* 0x000fe20000000800 */
[----:B------:R-:W-:Y:S01]  /*916e0*/  ISETP.GE.AND P2, PT, R0, UR4, PT ;  /* 0x0000000400007c0c */ /* 0x000fe2000bf46270 */
[----:B------:R-:W-:Y:S01]  /*916f0*/  ULDC UR4, c[0x0][0x228] ;  /* 0x00008a0000047ab9 */ /* 0x000fe20000000800 */
[----:B0-----:R-:W2:Y:S01]  /*91700*/  LDL R0, [R1+0x1bf8] ;  /* 0x001bf80001007983 */ /* 0x001ea20000100800 */
[----:B------:R-:W-:-:S03]  /*91710*/  PRMT R10, R27, 0x7632, R10 ;  /* 0x000076321b0a7816 */ /* 0x000fc6000000000a */
[----:B------:R-:W4:Y:S01]  /*91720*/  LDL R27, [R1+0x1bfc] ;  /* 0x001bfc00011b7983 */ /* 0x000f220000100800 */
[----:B------:R-:W-:Y:S01]  /*91730*/  LEA R22, P3, R3, UR6, 0x1 ;  /* 0x0000000603167c11 */ /* 0x000fe2000f8608ff */
[----:B------:R-:W-:Y:S01]  /*91740*/  ULDC UR6, c[0x0][0x228] ;  /* 0x00008a0000067ab9 */ /* 0x000fe20000000800 */
[----:B------:R-:W-:Y:S02]  /*91750*/  LEA R20, P4, R5, UR8, 0x1 ;  /* 0x0000000805147c11 */ /* 0x000fe4000f8808ff */
[----:B---3--:R-:W-:Y:S01]  /*91760*/  PRMT R11, R16, 0x7632, R11 ;  /* 0x00007632100b7816 */ /* 0x008fe2000000000b */
[----:B------:R-:W-:Y:S01]  /*91770*/  IMAD.WIDE R6, R2, 0x2, R14 ;  /* 0x0000000202067825 */ /* 0x000fe200078e020e */
[----:B------:R-:W-:Y:S01]  /*91780*/  LEA.HI.X.SX32 R23, R3, UR7, 0x1, P3 ;  /* 0x0000000703177c11 */ /* 0x000fe200098f0eff */
[----:B------:R-:W-:Y:S01]  /*91790*/  ULDC UR8, c[0x0][0x228] ;  /* 0x00008a0000087ab9 */ /* 0x000fe20000000800 */
[----:B------:R-:W-:Y:S02]  /*917a0*/  ISETP.LT.AND P3, PT, R18, UR4, !P2 ;  /* 0x0000000412007c0c */ /* 0x000fe4000d761270 */
[----:B------:R-:W-:-:S02]  /*917b0*/  ISETP.LT.AND P5, PT, R26, UR6, !P2 ;  /* 0x000000061a007c0c */ /* 0x000fc4000d7a1270 */
[----:B------:R-:W-:Y:S01]  /*917c0*/  LEA.HI.X.SX32 R21, R5, UR9, 0x1, P4 ;  /* 0x0000000905157c11 */ /* 0x000fe2000a0f0eff */
[----:B------:R-:W-:Y:S01]  /*917d0*/  IMAD R3, R8, 0x40, R4 ;  /* 0x0000004008037824 */ /* 0x000fe200078e0204 */
[----:B------:R-:W-:Y:S01]  /*917e0*/  ULDC.64 UR6, c[0x0][0x220] ;  /* 0x0000880000067ab9 */ /* 0x000fe20000000a00 */
[----:B------:R-:W-:-:S04]  /*917f0*/  IMAD.WIDE R8, R2, 0x2, R22 ;  /* 0x0000000202087825 */ /* 0x000fc800078e0216 */
[----:B------:R-:W-:Y:S02]  /*91800*/  IMAD.WIDE R4, R2, 0x2, R20 ;  /* 0x0000000202047825 */ /* 0x000fe400078e0214 */
[----:B------:R-:W-:Y:S04]  /*91810*/  @P3 STG.E.U16 desc[UR50][R8.64], R10 ;  /* 0x0000000a08003986 */ /* 0x000fe8000c101532 */
[----:B------:R0:W-:Y:S01]  /*91820*/  @P5 STG.E.U16 desc[UR50][R4.64], R16 ;  /* 0x0000001004005986 */ /* 0x0001e2000c101532 */
[----:B------:R-:W-:Y:S01]  /*91830*/  ISETP.LT.AND P4, PT, R12, UR5, !P2 ;  /* 0x000000050c007c0c */ /* 0x000fe2000d781270 */
[----:B------:R-:W-:Y:S01]  /*91840*/  ULDC UR5, c[0x0][0x228] ;  /* 0x00008a0000057ab9 */ /* 0x000fe20000000800 */
[----:B0-----:R-:W0:Y:S01]  /*91850*/  LDC R16, c[0x0][0x244] ;  /* 0x00009100ff107b82 */ /* 0x001e220000000800 */
[----:B------:R-:W-:Y:S01]  /*91860*/  LEA R12, P3, R3, UR6, 0x1 ;  /* 0x00000006030c7c11 */ /* 0x000fe2000f8608ff */
[----:B-1----:R-:W-:-:S09]  /*91870*/  IMAD R4, R13, 0x40, R3 ;  /* 0x000000400d047824 */ /* 0x002fd200078e0203 */
[----:B------:R1:W-:Y:S01]  /*91880*/  @P4 STG.E.U16 desc[UR50][R6.64], R11 ;  /* 0x0000000b06004986 */ /* 0x0003e2000c101532 */
[----:B------:R-:W-:Y:S01]  /*91890*/  LEA.HI.X.SX32 R13, R3, UR7, 0x1, P3 ;  /* 0x00000007030d7c11 */ /* 0x000fe200098f0eff */
[----:B------:R-:W-:Y:S02]  /*918a0*/  ULDC.64 UR6, c[0x0][0x220] ;  /* 0x0000880000067ab9 */ /* 0x000fe40000000a00 */
[----:B------:R-:W-:-:S04]  /*918b0*/  LEA R10, P5, R4, UR6, 0x1 ;  /* 0x00000006040a7c11 */ /* 0x000fc8000f8a08ff */
[----:B-1----:R-:W-:Y:S01]  /*918c0*/  LEA.HI.X.SX32 R11, R4, UR7, 0x1, P5 ;  /* 0x00000007040b7c11 */ /* 0x002fe2000a8f0eff */
[----:B------:R-:W-:Y:S01]  /*918d0*/  ULDC.64 UR6, c[0x0][0x220] ;  /* 0x0000880000067ab9 */ /* 0x000fe20000000a00 */
[----:B------:R-:W-:Y:S01]  /*918e0*/  PRMT R9, R28, 0x7632, R9 ;  /* 0x000076321c097816 */ /* 0x000fe20000000009 */
[----:B0-----:R-:W-:Y:S02]  /*918f0*/  IMAD R3, R16, 0x40, R4 ;  /* 0x0000004010037824 */ /* 0x001fe400078e0204 */
[----:B------:R-:W-:Y:S01]  /*91900*/  IMAD.WIDE R4, R2, 0x2, R12 ;  /* 0x0000000202047825 */ /* 0x000fe200078e020c */
[----:B--2---:R-:W-:Y:S02]  /*91910*/  ISETP.LT.AND P4, PT, R0, UR8, !P2 ;  /* 0x0000000800007c0c */ /* 0x004fe4000d781270 */
[----:B----4-:R-:W-:Y:S01]  /*91920*/  ISETP.LT.AND P3, PT, R27, UR5, !P2 ;  /* 0x000000051b007c0c */ /* 0x010fe2000d761270 */
[----:B------:R-:W-:Y:S01]  /*91930*/  IMAD R7, R17, 0x40, R3 ;  /* 0x0000004011077824 */ /* 0x000fe200078e0203 */
[----:B------:R-:W2:Y:S01]  /*91940*/  LDL R27, [R1+0x1c04] ;  /* 0x001c0400011b7983 */ /* 0x000ea20000100800 */
[----:B------:R-:W-:Y:S01]  /*91950*/  ULDC.64 UR8, c[0x0][0x220] ;  /* 0x0000880000087ab9 */ /* 0x000fe20000000a00 */
[----:B------:R-:W-:-:S07]  /*91960*/  UMOV UR52, UR10 ;  /* 0x0000000a00347c82 */ /* 0x000fce0008000000 */
[----:B------:R0:W-:Y:S01]  /*91970*/  @P4 STG.E.U16 desc[UR50][R4.64], R28 ;  /* 0x0000001c04004986 */ /* 0x0001e2000c101532 */
[----:B------:R-:W-:Y:S01]  /*91980*/  LEA R8, P5, R3, UR6, 0x1 ;  /* 0x0000000603087c11 */ /* 0x000fe2000f8a08ff */
[----:B------:R-:W-:Y:S01]  /*91990*/  IMAD.WIDE R16, R2, 0x2, R10 ;  /* 0x0000000202107825 */ /* 0x000fe200078e020a */
[----:B------:R-:W-:Y:S01]  /*919a0*/  ULDC UR5, c[0x0][0x248] ;  /* 0x0000920000057ab9 */ /* 0x000fe20000000800 */
[----:B------:R-:W3:Y:S01]  /*919b0*/  LDL.LU R0, [R1+0x250] ;  /* 0x0002500001007983 */ /* 0x000ee20000300800 */
[C---:B------:R-:W-:Y:S01]  /*919c0*/  LEA R6, P6, R7.reuse, UR8, 0x1 ;  /* 0x0000000807067c11 */ /* 0x040fe2000f8c08ff */
[----:B------:R-:W-:Y:S01]  /*919d0*/  ULDC UR10, c[0x0][0x228] ;  /* 0x00008a00000a7ab9 */ /* 0x000fe20000000800 */
[----:B------:R-:W-:Y:S01]  /*919e0*/  ULDC UR8, c[0x0][0x228] ;  /* 0x00008a0000087ab9 */ /* 0x000fe20000000800 */
[----:B------:R-:W-:Y:S01]  /*919f0*/  ULDC UR6, c[0x0][0x228] ;  /* 0x00008a0000067ab9 */ /* 0x000fe20000000800 */
[----:B0-----:R-:W3:Y:S04]  /*91a00*/  LDL.LU R28, [R1+0x3568] ;  /* 0x00356800011c7983 */ /* 0x001ee80000300800 */
[----:B------:R-:W4:Y:S01]  /*91a10*/  LDL R4, [R1+0x1c00] ;  /* 0x001c000001047983 */ /* 0x000f220000100800 */
[----:B------:R-:W-:Y:S01]  /*91a20*/  LEA.HI.X.SX32 R7, R7, UR9, 0x1, P6 ;  /* 0x0000000907077c11 */ /* 0x000fe2000b0f0eff */
[----:B------:R-:W-:-:S02]  /*91a30*/  ULDC UR9, c[0x0][0x228] ;  /* 0x00008a0000097ab9 */ /* 0x000fc40000000800 */
[----:B------:R0:W-:Y:S01]  /*91a40*/  @P3 STG.E.U16 desc[UR50][R16.64], R9 ;  /* 0x0000000910003986 */ /* 0x0001e2000c101532 */
[----:B------:R-:W-:Y:S02]  /*91a50*/  ISETP.LT.AND P6, PT, R19, UR8, !P1 ;  /* 0x0000000813007c0c */ /* 0x000fe4000cfc1270 */
[----:B------:R-:W-:Y:S02]  /*91a60*/  ISETP.LT.AND P4, PT, R26, UR6, !P1 ;  /* 0x000000061a007c0c */ /* 0x000fe4000cf81270 */
[----:B0-----:R-:W-:Y:S01]  /*91a70*/  LEA.HI.X.SX32 R9, R3, UR7, 0x1, P5 ;  /* 0x0000000703097c11 */ /* 0x001fe2000a8f0eff */
[----:B------:R-:W-:Y:S02]  /*91a80*/  ULDC UR7, c[0x0][0x228] ;  /* 0x00008a0000077ab9 */ /* 0x000fe40000000800 */
[----:B------:R-:W-:Y:S01]  /*91a90*/  ISETP.LT.AND P5, PT, R18, UR7, !P1 ;  /* 0x0000000712007c0c */ /* 0x000fe2000cfa1270 */
[----:B------:R-:W-:Y:S01]  /*91aa0*/  IMAD.WIDE R18, R2, 0x2, R6 ;  /* 0x0000000202127825 */ /* 0x000fe200078e0206 */
[----:B------:R0:W-:Y:S01]  /*91ab0*/  STL [R1+0x355c], R25 ;  /* 0x00355c1901007387 */ /* 0x0001e20000100800 */
[----:B------:R-:W-:Y:S01]  /*91ac0*/  PRMT R5, R29, 0x7632, R5 ;  /* 0x000076321d057816 */ /* 0x000fe20000000005 */
[----:B------:R-:W-:Y:S01]  /*91ad0*/  ULDC.64 UR6, c[0x0][0x228] ;  /* 0x00008a0000067ab9 */ /* 0x000fe20000000a00 */
[----:B----4-:R-:W-:Y:S01]  /*91ae0*/  ISETP.LT.AND P3, PT, R4, UR10, !P2 ;  /* 0x0000000a04007c0c */ /* 0x010fe2000d761270 */
[C---:B------:R-:W-:Y:S01]  /*91af0*/  VIADD R4, R2.reuse, UR5 ;  /* 0x0000000502047c36 */ /* 0x040fe20008000000 */
[----:B--2---:R-:W-:Y:S01]  /*91b00*/  ISETP.LT.AND P2, PT, R27, UR9, !P2 ;  /* 0x000000091b007c0c */ /* 0x004fe2000d741270 */
[----:B------:R-:W-:Y:S01]  /*91b10*/  IMAD.WIDE R26, R2, 0x2, R8 ;  /* 0x00000002021a7825 */ /* 0x000fe200078e0208 */
[----:B---3--:R-:W-:Y:S01]  /*91b20*/  PRMT R28, R0, 0x7632, R28 ;  /* 0x00007632001c7816 */ /* 0x008fe2000000001c */
[----:B------:R-:W-:Y:S01]  /*91b30*/  ULDC UR10, c[0x0][0x228] ;  /* 0x00008a00000a7ab9 */ /* 0x000fe20000000800 */
[----:B------:R-:W-:Y:S01]  /*91b40*/  ULDC UR5, c[0x0][0x228] ;  /* 0x00008a0000057ab9 */ /* 0x000fe20000000800 */
[C---:B------:R-:W-:Y:S01]  /*91b50*/  IMAD.WIDE R16, R4.reuse, 0x2, R24 ;  /* 0x0000000204107825 */ /* 0x040fe200078e0218 */
[----:B------:R-:W-:Y:S01]  /*91b60*/  ULDC.64 UR8, c[0x0][0x228] ;  /* 0x00008a0000087ab9 */ /* 0x000fe20000000a00 */
[----:B0-----:R-:W2:Y:S02]  /*91b70*/  LDL.LU R25, [R1+0x220] ;  /* 0x0002200001197983 */ /* 0x001ea40000300800 */
[----:B------:R-:W-:-:S02]  /*91b80*/  IMAD.WIDE R2, R4, 0x2, R22 ;  /* 0x0000000204027825 */ /* 0x000fc400078e0216 */
[----:B------:R0:W-:Y:S04]  /*91b90*/  @P3 STG.E.U16 desc[UR50][R26.64], R0 ;  /* 0x000000001a003986 */ /* 0x0001e8000c101532 */
[----:B------:R1:W-:Y:S04]  /*91ba0*/  @P2 STG.E.U16 desc[UR50][R18.64], R28 ;  /* 0x0000001c12002986 */ /* 0x0003e8000c101532 */
[----:B------:R3:W-:Y:S04]  /*91bb0*/  @P6 STG.E.U16 desc[UR50][R16.64], R29 ;  /* 0x0000001d10006986 */ /* 0x0007e8000c101532 */
[----:B0-----:R-:W4:Y:S04]  /*91bc0*/  LDL.LU R0, [R1+0x3564] ;  /* 0x0035640001007983 */ /* 0x001f280000300800 */
[----:B-1----:R-:W4:Y:S04]  /*91bd0*/  LDL R18, [R1+0x1c00] ;  /* 0x001c000001127983 */ /* 0x002f280000100800 */
[----:B------:R-:W4:Y:S04]  /*91be0*/  LDL.LU R19, [R1+0x230] ;  /* 0x0002300001137983 */ /* 0x000f280000300800 */
[----:B---3--:R-:W3:Y:S04]  /*91bf0*/  LDL.LU R29, [R1+0x3560] ;  /* 0x00356000011d7983 */ /* 0x008ee80000300800 */
[----:B------:R0:W-:Y:S04]  /*91c00*/  @P5 STG.E.U16 desc[UR50][R2.64], R5 ;  /* 0x0000000502005986 */ /* 0x0001e8000c101532 */
[----:B------:R-:W3:Y:S04]  /*91c10*/  LDL R16, [R1+0x1bf8] ;  /* 0x001bf80001107983 */ /* 0x000ee80000100800 */
[----:B------:R-:W3:Y:S04]  /*91c20*/  LDL R17, [R1+0x1bfc] ;  /* 0x001bfc0001117983 */ /* 0x000ee80000100800 */
[----:B0-----:R-:W3:Y:S01]  /*91c30*/  LDL R3, [R1+0x1bf4] ;  /* 0x001bf40001037983 */ /* 0x001ee20000100800 */
[----:B------:R-:W-:-:S03]  /*91c40*/  IMAD.WIDE R26, R4, 0x2, R20 ;  /* 0x00000002041a7825 */ /* 0x000fc600078e0214 */
[----:B------:R0:W-:Y:S01]  /*91c50*/  STL [R1+0x3558], R15 ;  /* 0x0035580f01007387 */ /* 0x0001e20000100800 */
[----:B--2---:R-:W-:Y:S01]  /*91c60*/  PRMT R28, R25, 0x7632, R28 ;  /* 0x00007632191c7816 */ /* 0x004fe2000000001c */
[----:B----4-:R-:W-:Y:S02]  /*91c70*/  VIADD R5, R0, 0x3 ;  /* 0x0000000300057836 */ /* 0x010fe40000000000 */
[----:B------:R1:W-:Y:S01]  /*91c80*/  @P4 STG.E.U16 desc[UR50][R26.64], R19 ;  /* 0x000000131a004986 */ /* 0x0003e2000c101532 */
[----:B---3--:R-:W-:Y:S02]  /*91c90*/  PRMT R29, R19, 0x7632, R29 ;  /* 0x00007632131d7816 */ /* 0x008fe4000000001d */
[----:B------:R-:W-:Y:S02]  /*91ca0*/  ISETP.LT.AND P5, PT, R16, UR6, !P1 ;  /* 0x0000000610007c0c */ /* 0x000fe4000cfa1270 */
[----:B------:R-:W-:Y:S01]  /*91cb0*/  ISETP.LT.AND P6, PT, R3, UR10, !P1 ;  /* 0x0000000a03007c0c */ /* 0x000fe2000cfc1270 */
[C---:B------:R-:W-:Y:S01]  /*91cc0*/  IMAD.WIDE R2, R4.reuse, 0x2, R14 ;  /* 0x0000000204027825 */ /* 0x040fe200078e020e */
[----:B------:R-:W-:Y:S01]  /*91cd0*/  ISETP.LT.AND P4, PT, R17, UR5, !P1 ;  /* 0x0000000511007c0c */ /* 0x000fe2000cf81270 */
[----:B------:R-:W-:Y:S01]  /*91ce0*/  UMOV UR5, UR13 ;  /* 0x0000000d00057c82 */ /* 0x000fe20008000000 */
[----:B0-----:R-:W2:Y:S01]  /*91cf0*/  LDL.LU R15, [R1+0x284] ;  /* 0x00028400010f7983 */ /* 0x001ea20000300800 */
[----:B------:R-:W-:Y:S01]  /*91d00*/  IMAD.WIDE R16, R4, 0x2, R12 ;  /* 0x0000000204107825 */ /* 0x000fe200078e020c */
[----:B------:R-:W-:Y:S01]  /*91d10*/  ISETP.GE.AND P2, PT, R5, UR5, PT ;  /* 0x0000000505007c0c */ /* 0x000fe2000bf46270 */
[----:B------:R-:W-:Y:S01]  /*91d20*/  ULDC.64 UR10, c[0x0][0x228] ;  /* 0x00008a00000a7ab9 */ /* 0x000fe20000000a00 */
[----:B------:R-:W3:Y:S01]  /*91d30*/  LDL.LU R5, [R1+0x210] ;  /* 0x0002100001057983 */ /* 0x000ee20000300800 */
[----:B------:R-:W-:Y:S01]  /*91d40*/  ISETP.LT.AND P3, PT, R18, UR8, !P1 ;  /* 0x0000000812007c0c */ /* 0x000fe2000cf61270 */
[----:B-1----:R-:W-:Y:S01]  /*91d50*/  IMAD.WIDE R26, R4, 0x2, R8 ;  /* 0x00000002041a7825 */ /* 0x002fe200078e0208 */
[----:B------:R-:W-:Y:S01]  /*91d60*/  ULDC UR8, c[0x0][0x228] ;  /* 0x00008a0000087ab9 */ /* 0x000fe20000000800 */
[----:B------:R-:W-:Y:S01]  /*91d70*/  ULDC UR6, c[0x0][0x228] ;  /* 0x00008a0000067ab9 */ /* 0x000fe20000000800 */
[----:B------:R0:W-:Y:S01]  /*91d80*/  @P6 STG.E.U16 desc[UR50][R2.64], R29 ;  /* 0x0000001d02006986 */ /* 0x0001e2000c101532 */
[----:B------:R-:W-:Y:S01]  /*91d90*/  UMOV UR58, UR14 ;  /* 0x0000000e003a7c82 */ /* 0x000fe20008000000 */
[----:B------:R-:W-:-:S02]  /*91da0*/  ULDC UR5, c[0x0][0x248] ;  /* 0x0000920000057ab9 */ /* 0x000fc40000000800 */
[----:B------:R1:W-:Y:S04]  /*91db0*/  @P5 STG.E.U16 desc[UR50][R16.64], R25 ;  /* 0x0000001910005986 */ /* 0x0003e8000c101532 */
[----:B0-----:R-:W4:Y:S04]  /*91dc0*/  LDL R2, [R1+0x1be8] ;  /* 0x001be80001027983 */ /* 0x001f280000100800 */
[----:B------:R-:W2:Y:S04]  /*91dd0*/  LDL R3, [R1+0x1bf0] ;  /* 0x001bf00001037983 */ /* 0x000ea80000100800 */
[----:B-1----:R-:W2:Y:S04]  /*91de0*/  LDL.LU R25, [R1+0x355c] ;  /* 0x00355c0001197983 */ /* 0x002ea80000300800 */
[----:B------:R-:W2:Y:S04]  /*91df0*/  LDL R16, [R1+0x1c04] ;  /* 0x001c040001107983 */ /* 0x000ea80000100800 */
[----:B------:R-:W2:Y:S01]  /*91e00*/  LDL R17, [R1+0x1bec] ;  /* 0x001bec0001117983 */ /* 0x000ea20000100800 */
[----:B------:R-:W-:-:S05]  /*91e10*/  IMAD.WIDE R18, R4, 0x2, R10 ;  /* 0x0000000204127825 */ /* 0x000fca00078e020a */
[----:B------:R0:W-:Y:S01]  /*91e20*/  @P4 STG.E.U16 desc[UR50][R18.64], R28 ;  /* 0x0000001c12004986 */ /* 0x0001e2000c101532 */
[----:B------:R-:W-:Y:S01]  /*91e30*/  UMOV UR61, UR12 ;  /* 0x0000000c003d7c82 */ /* 0x000fe20008000000 */
[----:B------:R-:W-:Y:S02]  /*91e40*/  ULDC.64 UR12, c[0x0][0x228] ;  /* 0x00008a00000c7ab9 */ /* 0x000fe40000000a00 */
[----:B------:R-:W-:Y:S01]  /*91e50*/  STL [R1+0x3548], R0 ;  /* 0x0035480001007387 */ /* 0x000fe20000100800 */
[----:B0-----:R-:W-:Y:S01]  /*91e60*/  VIADD R28, R4, UR5 ;  /* 0x00000005041c7c36 */ /* 0x001fe20008000000 */
[----:B------:R-:W-:Y:S01]  /*91e70*/  UMOV UR5, UR15 ;  /* 0x0000000f00057c82 */ /* 0x000fe20008000000 */
[----:B------:R-:W-:Y:S01]  /*91e80*/  ULDC.64 UR14, c[0x0][0x228] ;  /* 0x00008a00000e7ab9 */ /* 0x000fe20000000a00 */
[----:B---3--:R0:W-:Y:S01]  /*91e90*/  @P3 STG.E.U16 desc[UR50][R26.64], R5 ;  /* 0x000000051a003986 */ /* 0x0081e2000c101532 */
[----:B------:R-:W-:Y:S02]  /*91ea0*/  PRMT R29, R5, 0x7632, R29 ;  /* 0x00007632051d7816 */ /* 0x000fe4000000001d */
[----:B0-----:R-:W-:Y:S01]  /*91eb0*/  MOV R5, UR58 ;  /* 0x0000003a00057c02 */ /* 0x001fe20008000f00 */
[----:B------:R-:W-:-:S02]  /*91ec0*/  VIADD R26, R0, 0x4 ;  /* 0x00000004001a7836 */ /* 0x000fc40000000000 */
[----:B------:R-:W3:Y:S01]  /*91ed0*/  LDL.LU R0, [R1+0x254] ;  /* 0x0002540001007983 */ /* 0x000ee20000300800 */
[----:B----4-:R-:W-:Y:S02]  /*91ee0*/  ISETP.LT.AND P6, PT, R2, UR10, !P0 ;  /* 0x0000000a02007c0c */ /* 0x010fe4000c7c1270 */
[----:B--2---:R-:W-:Y:S02]  /*91ef0*/  ISETP.LT.AND P4, PT, R3, UR12, !P0 ;  /* 0x0000000c03007c0c */ /* 0x004fe4000c781270 */
[----:B------:R-:W-:Y:S01]  /*91f00*/  ISETP.LT.AND P5, PT, R17, UR6, !P0 ;  /* 0x0000000611007c0c */ /* 0x000fe2000c7a1270 */
[----:B------:R-:W-:Y:S01]  /*91f10*/  IMAD.WIDE R18, R28, 0x2, R20 ;  /* 0x000000021c127825 */ /* 0x000fe200078e0214 */
[----:B------:R-:W-:Y:S01]  /*91f20*/  ISETP.LT.AND P3, PT, R16, UR8, !P1 ;  /* 0x0000000810007c0c */ /* 0x000fe2000cf61270 */
[----:B------:R-:W-:Y:S01]  /*91f30*/  ULDC UR6, c[0x0][0x228] ;  /* 0x00008a0000067ab9 */ /* 0x000fe20000000800 */
[----:B------:R-:W-:Y:S01]  /*91f40*/  MOV R2, UR59 ;  /* 0x0000003b00027c02 */ /* 0x000fe20008000f00 */
[----:B------:R-:W-:Y:S01]  /*91f50*/  IMAD.WIDE R16, R28, 0x2, R22 ;  /* 0x000000021c107825 */ /* 0x000fe200078e0216 */
[----:B------:R-:W-:Y:S01]  /*91f60*/  PRMT R27, R15, 0x7632, R27 ;  /* 0x000076320f1b7816 */ /* 0x000fe2000000001b */
[----:B------:R-:W-:Y:S01]  /*91f70*/  UMOV UR56, UR26 ;  /* 0x0000001a00387c82 */ /* 0x000fe20008000000 */
[----:B------:R-:W-:Y:S01]  /*91f80*/  ULDC UR8, c[0x0][0x228] ;  /* 0x00008a0000087ab9 */ /* 0x000fe20000000800 */
[----:B------:R0:W-:Y:S01]  /*91f90*/  STL [R1+0x230], R2 ;  /* 0x0002300201007387 */ /* 0x0001e20000100800 */
[----:B------:R-:W-:Y:S01]  /*91fa0*/  ULDC UR12, c[0x0][0x228] ;  /* 0x00008a00000c7ab9 */ /* 0x000fe20000000800 */
[----:B------:R-:W-:-:S02]  /*91fb0*/  ULDC UR10, c[0x0][0x228] ;  /* 0x00008a00000a7ab9 */ /* 0x000fc40000000800 */
[----:B------:R1:W-:Y:S01]  /*91fc0*/  STL [R1+0x220], R5 ;  /* 0x0002200501007387 */ /* 0x0003e20000100800 */
[----:B------:R-:W-:Y:S01]  /*91fd0*/  ISETP.GE.AND P1, PT, R26, UR5, PT ;  /* 0x000000051a007c0c */ /* 0x000fe2000bf26270 */
[----:B------:R-:W-:Y:S02]  /*91fe0*/  ULDC UR5, c[0x0][0x228] ;  /* 0x00008a0000057ab9 */ /* 0x000fe40000000800 */
[----:B------:R2:W-:Y:S01]  /*91ff0*/  STL [R1+0x3550], R24 ;  /* 0x0035501801007387 */ /* 0x0005e20000100800 */
[----:B0-----:R-:W-:-:S04]  /*92000*/  IMAD.WIDE R2, R28, 0x2, R24 ;  /* 0x000000021c027825 */ /* 0x001fc800078e0218 */
[----:B-1----:R-:W-:Y:S01]  /*92010*/  IMAD.WIDE R4, R4, 0x2, R6 ;  /* 0x0000000204047825 */ /* 0x002fe200078e0206 */
[----:B--2---:R-:W2:Y:S04]  /*92020*/  LDL.LU R24, [R1+0x264] ;  /* 0x0002640001187983 */ /* 0x004ea80000300800 */
[----:B------:R-:W-:Y:S04]  /*92030*/  STL [R1+0x354c], R25 ;  /* 0x00354c1901007387 */ /* 0x000fe80000100800 */
[----:B------:R-:W-:Y:S04]  /*92040*/  STL [R1+0x3554], R23 ;  /* 0x0035541701007387 */ /* 0x000fe80000100800 */
[----:B------:R-:W4:Y:S04]  /*92050*/  LDL.LU R26, [R1+0x274] ;  /* 0x00027400011a7983 */ /* 0x000f280000300800 */
[----:B------:R0:W-:Y:S04]  /*92060*/  @P3 STG.E.U16 desc[UR50][R4.64], R29 ;  /* 0x0000001d04003986 */ /* 0x0001e8000c101532 */
[----:B------:R1:W-:Y:S04]  /*92070*/  @P6 STG.E.U16 desc[UR50][R2.64], R15 ;  /* 0x0000000f02006986 */ /* 0x0003e8000c101532 */
[----:B------:R1:W-:Y:S04]  /*92080*/  @P5 STG.E.U16 desc[UR50][R16.64], R27 ;  /* 0x0000001b10005986 */ /* 0x0003e8000c101532 */
[----:B0-----:R-:W4:Y:S04]  /*92090*/  LDL R4, [R1+0x1c00] ;  /* 0x001c000001047983 */ /* 0x001f280000100800 */
[----:B------:R-:W4:Y:S04]  /*920a0*/  LDL R5, [R1+0x1c04] ;  /* 0x001c040001057983 */ /* 0x000f280000100800 */
[----:B-1----:R-:W4:Y:S04]  /*920b0*/  LDL.LU R15, [R1+0x3558] ;  /* 0x00355800010f7983 */ /* 0x002f280000300800 */
[----:B------:R-:W4:Y:S04]  /*920c0*/  LDL R17, [R1+0x1bf4] ;  /* 0x001bf40001117983 */ /* 0x000f280000100800 */
[----:B------:R-:W4:Y:S04]  /*920d0*/  LDL R2, [R1+0x1bf8] ;  /* 0x001bf80001027983 */ /* 0x000f280000100800 */
[----:B------:R-:W4:Y:S04]  /*920e0*/  LDL R3, [R1+0x1bfc] ;  /* 0x001bfc0001037983 */ /* 0x000f280000100800 */
[----:B------:R0:W-:Y:S01]  /*920f0*/  STL [R1+0x3544], R12 ;  /* 0x0035440c01007387 */ /* 0x0001e20000100800 */
[----:B---3--:R-:W-:-:S02]  /*92100*/  PRMT R29, R0, 0x7632, R29 ;  /* 0x00007632001d7816 */ /* 0x008fc4000000001d */
[----:B--2---:R-:W-:Y:S01]  /*92110*/  PRMT R25, R24, 0x7632, R25 ;  /* 0x0000763218197816 */ /* 0x004fe20000000019 */
[----:B----4-:R1:W-:Y:S01]  /*92120*/  @P4 STG.E.U16 desc[UR50][R18.64], R26 ;  /* 0x0000001a12004986 */ /* 0x0103e2000c101532 */
[----:B------:R-:W-:Y:S02]  /*92130*/  PRMT R23, R26, 0x7632, R23 ;  /* 0x000076321a177816 */ /* 0x000fe40000000017 */
[----:B------:R-:W-:Y:S02]  /*92140*/  ISETP.LT.AND P3, PT, R4, UR18, !P0 ;  /* 0x0000001204007c0c */ /* 0x000fe4000c761270 */
[----:B------:R-:W-:Y:S02]  /*92150*/  ISETP.LT.AND P6, PT, R17, UR14, !P0 ;  /* 0x0000000e11007c0c */ /* 0x000fe4000c7c1270 */
[----:B------:R-:W-:Y:S02]  /*92160*/  ISETP.LT.AND P5, PT, R2, UR16, !P0 ;  /* 0x0000001002007c0c */ /* 0x000fe4000c7a1270 */
[----:B------:R-:W-:Y:S01]  /*92170*/  ISETP.LT.AND P4, PT, R3, UR6, !P0 ;  /* 0x0000000603007c0c */ /* 0x000fe2000c781270 */
[C---:B------:R-:W-:Y:S01]  /*92180*/  IMAD.WIDE R2, R28.reuse, 0x2, R14 ;  /* 0x000000021c027825 */ /* 0x040fe200078e020e */
[----:B------:R-:W-:Y:S01]  /*92190*/  ISETP.LT.AND P0, PT, R5, UR5, !P0 ;  /* 0x0000000505007c0c */ /* 0x000fe2000c701270 */
[----:B------:R-:W-:Y:S01]  /*921a0*/  ULDC UR6, c[0x0][0x228] ;  /* 0x00008a0000067ab9 */ /* 0x000fe20000000800 */
[----:B------:R-:W-:Y:S01]  /*921b0*/  ULDC UR5, c[0x0][0x248] ;  /* 0x0000920000057ab9 */ /* 0x000fe20000000800 */
[C---:B------:R-:W-:Y:S01]  /*921c0*/  IMAD.WIDE R4, R28.reuse, 0x2, R12 ;  /* 0x000000021c047825 */ /* 0x040fe200078e020c */
[----:B------:R-:W-:Y:S01]  /*921d0*/  ULDC UR14, c[0x0][0x228] ;  /* 0x00008a00000e7ab9 */ /* 0x000fe20000000800 */
[----:B0-----:R-:W2:Y:S02]  /*921e0*/  LDL.LU R12, [R1+0x244] ;  /* 0x00024400010c7983 */ /* 0x001ea40000300800 */
[----:B-1----:R-:W-:-:S02]  /*921f0*/  IMAD.WIDE R18, R28, 0x2, R8 ;  /* 0x000000021c127825 */ /* 0x002fc400078e0208 */
[----:B------:R0:W-:Y:S02]  /*92200*/  STL [R1+0x3540], R13 ;  /* 0x0035400d01007387 */ /* 0x0001e40000100800 */
[C---:B------:R-:W-:Y:S02]  /*92210*/  IMAD.WIDE R16, R28.reuse, 0x2, R10 ;  /* 0x000000021c107825 */ /* 0x040fe400078e020a */
[----:B------:R-:W-:Y:S04]  /*92220*/  @P6 STG.E.U16 desc[UR50][R2.64], R23 ;  /* 0x0000001702006986 */ /* 0x000fe8000c101532 */
[----:B0-----:R-:W3:Y:S04]  /*92230*/  LDL.LU R13, [R1+0x234] ;  /* 0x00023400010d7983 */ /* 0x001ee80000300800 */
[----:B------:R0:W-:Y:S04]  /*92240*/  STL [R1+0x353c], R9 ;  /* 0x00353c0901007387 */ /* 0x0001e80000100800 */
[----:B------:R1:W-:Y:S04]  /*92250*/  @P5 STG.E.U16 desc[UR50][R4.64], R24 ;  /* 0x0000001804005986 */ /* 0x0003e8000c101532 */
[----:B0-----:R-:W4:Y:S04]  /*92260*/  LDL R9, [R1+0x1be8] ;  /* 0x001be80001097983 */ /* 0x001f280000100800 */
[----:B------:R-:W3:Y:S04]  /*92270*/  LDL.LU R23, [R1+0x3554] ;  /* 0x0035540001177983 */ /* 0x000ee80000300800 */
[----:B------:R-:W3:Y:S04]  /*92280*/  LDL R2, [R1+0x1bec] ;  /* 0x001bec0001027983 */ /* 0x000ee80000100800 */
[----:B------:R-:W3:Y:S04]  /*92290*/  LDL R3, [R1+0x1bf4] ;  /* 0x001bf40001037983 */ /* 0x000ee80000100800 */
[----:B-1----:R-:W3:Y:S04]  /*922a0*/  LDL.LU R24, [R1+0x3550] ;  /* 0x0035500001187983 */ /* 0x002ee80000300800 */
[----:B------:R-:W3:Y:S04]  /*922b0*/  LDL R5, [R1+0x1bf0] ;  /* 0x001bf00001057983 */ /* 0x000ee80000100800 */
[----:B------:R0:W-:Y:S04]  /*922c0*/  @P4 STG.E.U16 desc[UR50][R16.64], R25 ;  /* 0x0000001910004986 */ /* 0x0001e8000c101532 */
[----:B------:R1:W-:Y:S04]  /*922d0*/  @P3 STG.E.U16 desc[UR50][R18.64], R0 ;  /* 0x0000000012003986 */ /* 0x0003e8000c101532 */
[----:B0-----:R-:W3:Y:S04]  /*922e0*/  LDL.LU R25, [R1+0x354c] ;  /* 0x00354c0001197983 */ /* 0x001ee80000300800 */
[----:B-1----:R-:W3:Y:S01]  /*922f0*/  LDL.LU R0, [R1+0x3548] ;  /* 0x0035480001007983 */ /* 0x002ee20000300800 */
[----:B------:R-:W-:-:S05]  /*92300*/  IMAD.WIDE R26, R28, 0x2, R6 ;  /* 0x000000021c1a7825 */ /* 0x000fca00078e0206 */
[----:B------:R2:W-:Y:S02]  /*92310*/  @P0 STG.E.U16 desc[UR50][R26.64], R29 ;  /* 0x0000001d1a000986 */ /* 0x0005e4000c101532 */
[----:B--2---:R-:W-:Y:S02]  /*92320*/  PRMT R29, R12, 0x7632, R29 ;  /* 0x000076320c1d7816 */ /* 0x004fe4000000001d */
[----:B----4-:R-:W-:Y:S02]  /*92330*/  ISETP.LT.AND P6, PT, R9, UR20, !P2 ;  /* 0x0000001409007c0c */ /* 0x010fe4000d7c1270 */
[----:B---3--:R-:W-:Y:S01]  /*92340*/  ISETP.LT.AND P5, PT, R2, UR6, !P2 ;  /* 0x0000000602007c0c */ /* 0x008fe2000d7a1270 */
[----:B------:R-:W-:Y:S01]  /*92350*/  VIADD R2, R28, UR5 ;  /* 0x000000051c027c36 */ /* 0x000fe20008000000 */
[----:B------:R-:W-:-:S03]  /*92360*/  ISETP.LT.AND P0, PT, R3, UR24, !P2 ;  /* 0x0000001803007c0c */ /* 0x000fc6000d701270 */
[C---:B------:R-:W-:Y:S01]  /*92370*/  IMAD.WIDE R16, R2.reuse, 0x2, R22 ;  /* 0x0000000202107825 */ /* 0x040fe200078e0216 */
[----:B------:R-:W-:Y:S01]  /*92380*/  UMOV UR5, UR27 ;  /* 0x0000001b00057c82 */ /* 0x000fe20008000000 */
[----:B------:R-:W-:Y:S02]  /*92390*/  ISETP.LT.AND P4, PT, R5, UR22, !P2 ;  /* 0x0000001605007c0c */ /* 0x000fe4000d781270 */
[C---:B------:R-:W-:Y:S01]  /*923a0*/  IMAD.WIDE R18, R2.reuse, 0x2, R20 ;  /* 0x0000000202127825 */ /* 0x040fe200078e0214 */
[----:B------:R-:W-:Y:S01]  /*923b0*/  PRMT R28, R13, 0x7632, R28 ;  /* 0x000076320d1c7816 */ /* 0x000fe2000000001c */
[----:B------:R-:W-:Y:S01]  /*923c0*/  ULDC.64 UR26, c[0x0][0x228] ;  /* 0x00008a00001a7ab9 */ /* 0x000fe20000000a00 */
[----:B------:R-:W-:Y:S01]  /*923d0*/  ULDC UR6, c[0x0][0x228] ;  /* 0x00008a0000067ab9 */ /* 0x000fe20000000800 */
[----:B------:R-:W-:-:S04]  /*923e0*/  IMAD.WIDE R4, R2, 0x2, R24 ;  /* 0x0000000202047825 */ /* 0x000fc800078e0218 */
[----:B------:R-:W-:Y:S01]  /*923f0*/  VIADD R3, R0, 0x5 ;  /* 0x0000000500037836 */ /* 0x000fe20000000000 */
[----:B------:R0:W-:Y:S04]  /*92400*/  STL [R1+0x3534], R0 ;  /* 0x0035340001007387 */ /* 0x0001e80000100800 */
[----:B------:R-:W-:Y:S01]  /*92410*/  ISETP.GE.AND P3, PT, R3, UR5, PT ;  /* 0x0000000503007c0c */ /* 0x000fe2000bf66270 */
[----:B------:R-:W-:Y:S01]  /*92420*/  @P6 STG.E.U16 desc[UR50][R4.64], R12 ;  /* 0x0000000c04006986 */ /* 0x000fe2000c101532 */
[----:B------:R-:W-:Y:S01]  /*92430*/  IMAD.WIDE R26, R2, 0x2, R14 ;  /* 0x00000002021a7825 */ /* 0x000fe200078e020e */
[----:B------:R-:W-:Y:S02]  /*92440*/  ULDC UR5, c[0x0][0x248] ;  /* 0x0000920000057ab9 */ /* 0x000fe40000000800 */
[----:B0-----:R-:W2:Y:S04]  /*92450*/  LDL.LU R0, [R1+0x214] ;  /* 0x0002140001007983 */ /* 0x001ea80000300800 */
[----:B------:R0:W-:Y:S04]  /*92460*/  STL [R1+0x3538], R25 ;  /* 0x0035381901007387 */ /* 0x0001e80000100800 */
[----:B------:R1:W-:Y:S04]  /*92470*/  @P5 STG.E.U16 desc[UR50][R16.64], R29 ;  /* 0x0000001d10005986 */ /* 0x0003e8000c101532 */
[----:B0-----:R-:W3:Y:S04]  /*92480*/  LDL.LU R25, [R1+0x224] ;  /* 0x0002240001197983 */ /* 0x001ee80000300800 */
[----:B------:R-:W4:Y:S04]  /*92490*/  LDL R3, [R1+0x1c04] ;  /* 0x001c040001037983 */ /* 0x000f280000100800 */
[----:B------:R-:W2:Y:S04]  /*924a0*/  LDL.LU R12, [R1+0x3544] ;  /* 0x00354400010c7983 */ /* 0x000ea80000300800 */
[----:B-1----:R-:W4:Y:S04]  /*924b0*/  LDL R17, [R1+0x1bf8] ;  /* 0x001bf80001117983 */ /* 0x002f280000100800 */
[----:B------:R-:W2:Y:S04]  /*924c0*/  LDL R4, [R1+0x1bfc] ;  /* 0x001bfc0001047983 */ /* 0x000ea80000100800 */
[----:B------:R-:W2:Y:S04]  /*924d0*/  LDL R5, [R1+0x1c00] ;  /* 0x001c000001057983 */ /* 0x000ea80000100800 */
[----:B------:R0:W-:Y:S01]  /*924e0*/  @P4 STG.E.U16 desc[UR50][R18.64], R13 ;  /* 0x0000000d12004986 */ /* 0x0001e2000c101532 */
[----:B------:R-:W-:-:S03]  /*924f0*/  ISETP.LT.AND P6, PT, R9, UR30, !P1 ;  /* 0x0000001e09007c0c */ /* 0x000fc6000cfc1270 */
[----:B0-----:R-:W2:Y:S04]  /*92500*/  LDL.LU R13, [R1+0x3540] ;  /* 0x00354000010d7983 */ /* 0x001ea80000300800 */
[----:B------:R-:W2:Y:S01]  /*92510*/  LDL.LU R9, [R1+0x353c] ;  /* 0x00353c0001097983 */ /* 0x000ea20000300800 */
[----:B------:R-:W-:Y:S01]  /*92520*/  MOV R29, UR31 ;  /* 0x0000001f001d7c02 */ /* 0x000fe20008000f00 */
[----:B------:R-:W-:Y:S02]  /*92530*/  ULDC.64 UR30, c[0x0][0x228] ;  /* 0x00008a00001e7ab9 */ /* 0x000fe40000000a00 */
[----:B------:R-:W-:Y:S04]  /*92540*/  @P0 STG.E.U16 desc[UR50][R26.64], R28 ;  /* 0x0000001c1a000986 */ /* 0x000fe8000c101532 */
[----:B------:R-:W-:Y:S04]  /*92550*/  STL [R1+0x34b4], R29 ;  /* 0x0034b41d01007387 */ /* 0x000fe80000100800 */
[----:B------:R0:W-:Y:S04]  /*92560*/  STL [R1+0x34bc], R29 ;  /* 0x0034bc1d01007387 */ /* 0x0001e80000100800 */
[----:B0-----:R-:W2:Y:S04]  /*92570*/  LDL R29, [R1+0x1bf0] ;  /* 0x001bf000011d7983 */ /* 0x001ea80000100800 */
[----:B------:R-:W-:Y:S04]  /*92580*/  STL [R1+0x3530], R10 ;  /* 0x0035300a01007387 */ /* 0x000fe80000100800 */
[----:B------:R0:W-:Y:S01]  /*92590*/  STL [R1+0x352c], R11 ;  /* 0x00352c0b01007387 */ /* 0x0001e20000100800 */
[----:B------:R-:W-:Y:S01]  /*925a0*/  IMAD.WIDE R26, R2, 0x2, R6 ;  /* 0x00000002021a7825 */ /* 0x000fe200078e0206 */
[----:B---3--:R-:W-:-:S02]  /*925b0*/  PRMT R28, R25, 0x7632, R28 ;  /* 0x00007632191c7816 */ /* 0x008fc4000000001c */
[----:B----4-:R-:W-:Y:S02]  /*925c0*/  ISETP.LT.AND P5, PT, R17, UR26, !P2 ;  /* 0x0000001a11007c0c */ /* 0x010fe4000d7a1270 */
[----:B--2---:R-:W-:Y:S01]  /*925d0*/  ISETP.LT.AND P4, PT, R4, UR8, !P2 ;  /* 0x0000000804007c0c */ /* 0x004fe2000d781270 */
[----:B------:R-:W-:Y:S01]  /*925e0*/  ULDC UR8, c[0x0][0x228] ;  /* 0x00008a0000087ab9 */ /* 0x000fe20000000800 */
[----:B------:R-:W-:Y:S01]  /*925f0*/  ISETP.LT.AND P0, PT, R5, UR28, !P2 ;  /* 0x0000001c05007c0c */ /* 0x000fe2000d701270 */
[C---:B------:R-:W-:Y:S02]  /*92600*/  IMAD.WIDE R4, R2.reuse, 0x2, R10 ;  /* 0x0000000202047825 */ /* 0x040fe400078e020a */
[----:B0-----:R-:W2:Y:S01]  /*92610*/  LDL.LU R11, [R1+0x278] ;  /* 0x00027800010b7983 */ /* 0x001ea20000300800 */
[----:B------:R-:W-:Y:S01]  /*92620*/  ISETP.LT.AND P2, PT, R3, UR6, !P2 ;  /* 0x0000000603007c0c */ /* 0x000fe2000d741270 */
[C---:B------:R-:W-:Y:S01]  /*92630*/  VIADD R3, R2.reuse, UR5 ;  /* 0x0000000502037c36 */ /* 0x040fe20008000000 */
[----:B------:R-:W-:Y:S01]  /*92640*/  ULDC UR5, c[0x0][0x228] ;  /* 0x00008a0000057ab9 */ /* 0x000fe20000000800 */
[----:B------:R-:W-:Y:S01]  /*92650*/  ULDC UR6, c[0x0][0x228] ;  /* 0x00008a0000067ab9 */ /* 0x000fe20000000800 */
[----:B------:R-:W-:-:S04]  /*92660*/  IMAD.WIDE R16, R2, 0x2, R12 ;  /* 0x0000000202107825 */ /* 0x000fc800078e020c */
[----:B------:R-:W-:Y:S01]  /*92670*/  IMAD.WIDE R18, R2, 0x2, R8 ;  /* 0x0000000202127825 */ /* 0x000fe200078e0208 */
[----:B------:R0:W-:Y:S01]  /*92680*/  @P5 STG.E.U16 desc[UR50][R16.64], R25 ;  /* 0x0000001910005986 */ /* 0x0001e2000c101532 */
[----:B------:R-:W-:-:S03]  /*92690*/  PRMT R2, R0, 0x7632, R2 ;  /* 0x0000763200027816 */ /* 0x000fc60000000002 */
[----:B------:R1:W-:Y:S04]  /*926a0*/  @P4 STG.E.U16 desc[UR50][R4.64], R28 ;  /* 0x0000001c04004986 */ /* 0x0003e8000c101532 */
[----:B------:R3:W-:Y:S04]  /*926b0*/  @P0 STG.E.U16 desc[UR50][R18.64], R0 ;  /* 0x0000000012000986 */ /* 0x0007e8000c101532 */
[----:B0-----:R-:W4:Y:S04]  /*926c0*/  LDL.LU R25, [R1+0x3538] ;  /* 0x0035380001197983 */ /* 0x001f280000300800 */
[----:B-1----:R-:W4:Y:S04]  /*926d0*/  LDL R4, [R1+0x1bf8] ;  /* 0x001bf80001047983 */ /* 0x002f280000100800 */
[----:B------:R-:W4:Y:S04]  /*926e0*/  LDL.LU R5, [R1+0x288] ;  /* 0x0002880001057983 */ /* 0x000f280000300800 */
[----:B---3--:R-:W3:Y:S04]  /*926f0*/  LDL.LU R0, [R1+0x3534] ;  /* 0x0035340001007983 */ /* 0x008ee80000300800 */
[----:B------:R-:W3:Y:S04]  /*92700*/  LDL R18, [R1+0x1bec] ;  /* 0x001bec0001127983 */ /* 0x000ee80000100800 */
[----:B------:R-:W3:Y:S04]  /*92710*/  LDL R19, [R1+0x1bf4] ;  /* 0x001bf40001137983 */ /* 0x000ee80000100800 */
[----:B------:R0:W-:Y:S01]  /*92720*/  @P2 STG.E.U16 desc[UR50][R26.64], R2 ;  /* 0x000000021a002986 */ /* 0x0001e2000c101532 */
[----:B------:R-:W-:-:S02]  /*92730*/  ISETP.LT.AND P5, PT, R29, UR32, !P1 ;  /* 0x000000201d007c0c */ /* 0x000fc4000cfa1270 */
[----:B--2---:R-:W-:Y:S01]  /*92740*/  PRMT R28, R11, 0x7632, R28 ;  /* 0x000076320b1c7816 */ /* 0x004fe2000000001c */
[----:B----4-:R-:W-:Y:S01]  /*92750*/  IMAD.WIDE R16, R3, 0x2, R24 ;  /* 0x0000000203107825 */ /* 0x010fe200078e0218 */
[----:B------:R-:W-:-:S04]  /*92760*/  ISETP.LT.AND P2, PT, R4, UR36, !P1 ;  /* 0x0000002404007c0c */ /* 0x000fc8000cf41270 */
[----:B------:R1:W-:Y:S01]  /*92770*/  @P6 STG.E.U16 desc[UR50][R16.64], R5 ;  /* 0x0000000510006986 */ /* 0x0003e2000c101532 */
[----:B------:R-:W-:Y:S02]  /*92780*/  MOV R4, UR37 ;  /* 0x0000002500047c02 */ /* 0x000fe40008000f00 */
[----:B---3--:R-:W-:Y:S01]  /*92790*/  ISETP.LT.AND P6, PT, R18, UR5, !P1 ;  /* 0x0000000512007c0c */ /* 0x008fe2000cfc1270 */
[----:B0-----:R-:W-:Y:S01]  /*927a0*/  VIADD R2, R0, 0x6 ;  /* 0x0000000600027836 */ /* 0x001fe20000000000 */
[----:B------:R-:W-:Y:S01]  /*927b0*/  PRMT R10, R5, 0x7632, R10 ;  /* 0x00007632050a7816 */ /* 0x000fe2000000000a */
[----:B------:R0:W-:Y:S01]  /*927c0*/  STL [R1+0x210], R4 ;  /* 0x0002100401007387 */ /* 0x0001e20000100800 */
[----:B------:R-:W-:Y:S01]  /*927d0*/  ISETP.LT.AND P4, PT, R19, UR34, !P1 ;  /* 0x0000002213007c0c */ /* 0x000fe2000cf81270 */
[----:B------:R-:W-:Y:S02]  /*927e0*/  UMOV UR5, UR39 ;  /* 0x0000002700057c82 */ /* 0x000fe40008000000 */
[----:B------:R2:W-:Y:S01]  /*927f0*/  STL [R1+0x3524], R0 ;  /* 0x0035240001007387 */ /* 0x0005e20000100800 */
[----:B-1----:R-:W-:Y:S01]  /*92800*/  IMAD.WIDE R16, R3, 0x2, R20 ;  /* 0x0000000203107825 */ /* 0x002fe200078e0214 */
[----:B------:R-:W-:Y:S01]  /*92810*/  ISETP.GE.AND P0, PT, R2, UR5, PT ;  /* 0x0000000502007c0c */ /* 0x000fe2000bf06270 */
[----:B------:R-:W-:-:S02]  /*92820*/  ULDC UR5, c[0x0][0x228] ;  /* 0x00008a0000057ab9 */ /* 0x000fc40000000800 */
[C---:B0-----:R-:W-:Y:S01]  /*92830*/  IMAD.WIDE R4, R3.reuse, 0x2, R22 ;  /* 0x0000000203047825 */ /* 0x041fe200078e0216 */
[----:B--2---:R-:W2:Y:S03]  /*92840*/  LDL.LU R0, [R1+0x248] ;  /* 0x0002480001007983 */ /* 0x004ea60000300800 */
[C---:B------:R-:W-:Y:S01]  /*92850*/  IMAD.WIDE R18, R3.reuse, 0x2, R14 ;  /* 0x0000000203127825 */ /* 0x040fe200078e020e */
[----:B------:R0:W-:Y:S04]  /*92860*/  STL [R1+0x3528], R21 ;  /* 0x0035281501007387 */ /* 0x0001e80000100800 */
[----:B------:R1:W-:Y:S04]  /*92870*/  @P6 STG.E.U16 desc[UR50][R4.64], R10 ;  /* 0x0000000a04006986 */ /* 0x0003e8000c101532 */
[----:B0-----:R-:W3:Y:S04]  /*92880*/  LDL.LU R21, [R1+0x258] ;  /* 0x0002580001157983 */ /* 0x001ee80000300800 */
[----:B------:R-:W4:Y:S04]  /*92890*/  LDL R2, [R1+0x1c04] ;  /* 0x001c040001027983 */ /* 0x000f280000100800 */
[----:B-1----:R-:W2:Y:S04]  /*928a0*/  LDL.LU R10, [R1+0x3530] ;  /* 0x00353000010a7983 */ /* 0x002ea80000300800 */
[----:B------:R-:W3:Y:S04]  /*928b0*/  LDL R4, [R1+0x1bfc] ;  /* 0x001bfc0001047983 */ /* 0x000ee80000100800 */
[----:B------:R-:W4:Y:S04]  /*928c0*/  LDL R5, [R1+0x1c00] ;  /* 0x001c000001057983 */ /* 0x000f280000100800 */
[----:B------:R0:W-:Y:S04]  /*928d0*/  @P5 STG.E.U16 desc[UR50][R16.64], R11 ;  /* 0x0000000b10005986 */ /* 0x0001e8000c101532 */
[----:B------:R1:W-:Y:S04]  /*928e0*/  @P4 STG.E.U16 desc[UR50][R18.64], R28 ;  /* 0x0000001c12004986 */ /* 0x0003e8000c101532 */
[----:B0-----:R-:W2:Y:S04]  /*928f0*/  LDL.LU R11, [R1+0x352c] ;  /* 0x00352c00010b7983 */ /* 0x001ea80000300800 */
[----:B------:R-:W2:Y:S04]  /*92900*/  LDL R17, [R1+0x1bec] ;  /* 0x001bec0001117983 */ /* 0x000ea80000100800 */
[----:B-1----:R-:W4:Y:S04]  /*92910*/  LDL.LU R18, [R1+0x268] ;  /* 0x0002680001127983 */ /* 0x002f280000300800 */
[----:B------:R-:W2:Y:S01]  /*92920*/  LDL R19, [R1+0x1be8] ;  /* 0x001be80001137983 */ /* 0x000ea20000100800 */
[----:B------:R-:W-:-:S03]  /*92930*/  IMAD.WIDE R26, R3, 0x2, R12 ;  /* 0x00000002031a7825 */ /* 0x000fc600078e020c */
[----:B------:R-:W-:Y:S01]  /*92940*/  STL [R1+0x351c], R29 ;  /* 0x00351c1d01007387 */ /* 0x000fe20000100800 */
[----:B---3--:R-:W-:Y:S01]  /*92950*/  ISETP.LT.AND P4, PT, R4, UR5, !P1 ;  /* 0x0000000504007c0c */ /* 0x008fe2000cf81270 */
[----:B------:R-:W-:Y:S01]  /*92960*/  ULDC UR5, c[0x0][0x248] ;  /* 0x0000920000057ab9 */ /* 0x000fe20000000800 */
[----:B------:R-:W-:Y:S01]  /*92970*/  PRMT R28, R21, 0x7632, R28 ;  /* 0x00007632151c7816 */ /* 0x000fe2000000001c */
[----:B----4-:R0:W-:Y:S01]  /*92980*/  @P2 STG.E.U16 desc[UR50][R26.64], R18 ;  /* 0x000000121a002986 */ /* 0x0101e2000c101532 */
[----:B------:R-:W-:Y:S01]  /*92990*/  ISETP.LT.AND P2, PT, R5, UR14, !P1 ;  /* 0x0000000e05007c0c */ /* 0x000fe2000cf41270 */
[----:B--2---:R-:W-:Y:S01]  /*929a0*/  IMAD.WIDE R4, R3, 0x2, R10 ;  /* 0x0000000203047825 */ /* 0x004fe200078e020a */
[----:B------:R-:W-:Y:S01]  /*929b0*/  ISETP.LT.AND P1, PT, R2, UR12, !P1 ;  /* 0x0000000c02007c0c */ /* 0x000fe2000cf21270 */
[----:B------:R-:W-:Y:S01]  /*929c0*/  UMOV UR36, UR38 ;  /* 0x0000002600247c82 */ /* 0x000fe20008000000 */
[----:B------:R-:W-:Y:S02]  /*929d0*/  PRMT R16, R18, 0x7632, R16 ;  /* 0x0000763212107816 */ /* 0x000fe40000000010 */
[----:B------:R-:W-:-:S02]  /*929e0*/  ISETP.LT.AND P6, PT, R19, UR10, !P3 ;  /* 0x0000000a13007c0c */ /* 0x000fc4000dfc1270 */
[----:B------:R-:W-:Y:S01]  /*929f0*/  ISETP.LT.AND P5, PT, R17, UR8, !P3 ;  /* 0x0000000811007c0c */ /* 0x000fe2000dfa1270 */
[C---:B------:R-:W-:Y:S01]  /*92a00*/  VIADD R2, R3.reuse, UR5 ;  /* 0x0000000503027c36 */ /* 0x040fe20008000000 */
[----:B------:R1:W-:Y:S01]  /*92a10*/  @P4 STG.E.U16 desc[UR50][R4.64], R16 ;  /* 0x0000001004004986 */ /* 0x0003e2000c101532 */
[----:B0-----:R-:W-:Y:S01]  /*92a20*/  IMAD.WIDE R26, R3, 0x2, R6 ;  /* 0x00000002031a7825 */ /* 0x001fe200078e0206 */
[----:B------:R-:W-:Y:S01]  /*92a30*/  ISETP.LT.AND P4, PT, R29, UR6, !P3 ;  /* 0x000000061d007c0c */ /* 0x000fe2000df81270 */
[----:B------:R-:W-:Y:S01]  /*92a40*/  ULDC.64 UR38, c[0x0][0x228] ;  /* 0x00008a0000267ab9 */ /* 0x000fe20000000a00 */
[----:B------:R-:W2:Y:S01]  /*92a50*/  LDL.LU R29, [R1+0x228] ;  /* 0x00022800011d7983 */ /* 0x000ea20000300800 */
[----:B------:R-:W-:Y:S01]  /*92a60*/  IMAD.WIDE R18, R2, 0x2, R22 ;  /* 0x0000000202127825 */ /* 0x000fe200078e0216 */
[----:B------:R-:W-:Y:S01]  /*92a70*/  ULDC UR5, c[0x0][0x228] ;  /* 0x00008a0000057ab9 */ /* 0x000fe20000000800 */
[----:B------:R-:W-:Y:S01]  /*92a80*/  ULDC UR6, c[0x0][0x228] ;  /* 0x00008a0000067ab9 */ /* 0x000fe20000000800 */
[----:B------:R-:W-:Y:S01]  /*92a90*/  ULDC UR12, c[0x0][0x228] ;  /* 0x00008a00000c7ab9 */ /* 0x000fe20000000800 */
[----:B------:R-:W-:Y:S01]  /*92aa0*/  ULDC UR10, c[0x0][0x228] ;  /* 0x00008a00000a7ab9 */ /* 0x000fe20000000800 */
[----:B------:R-:W-:Y:S01]  /*92ab0*/  ULDC UR8, c[0x0][0x228] ;  /* 0x00008a0000087ab9 */ /* 0x000fe20000000800 */
[----:B------:R-:W-:Y:S01]  /*92ac0*/  UMOV UR32, UR30 ;  /* 0x0000001e00207c82 */ /* 0x000fe20008000000 */
[----:B-1----:R-:W-:Y:S01]  /*92ad0*/  IMAD.WIDE R4, R3, 0x2, R8 ;  /* 0x0000000203047825 */ /* 0x002fe200078e0208 */
[----:B------:R-:W-:Y:S01]  /*92ae0*/  PRMT R3, R0, 0x7632, R3 ;  /* 0x0000763200037816 */ /* 0x000fe20000000003 */
[----:B------:R-:W-:Y:S01]  /*92af0*/  STL [R1+0x3520], R25 ;  /* 0x0035201901007387 */ /* 0x000fe20000100800 */
[----:B------:R-:W-:Y:S01]  /*92b00*/  ULDC UR14, c[0x0][0x228] ;  /* 0x00008a00000e7ab9 */ /* 0x000fe20000000800 */
        /* <DEDUP_REMOVED lines=11> */
[----:B0-----:R-:W3:Y:S04]  /*92bc0*/  LDL R19, [R1+0x1bf4] ;  /* 0x001bf40001137983 */ /* 0x001ee80000100800 */
[----:B------:R-:W-:Y:S04]  /*92bd0*/  STL [R1+0x3518], R14 ;  /* 0x0035180e01007387 */ /* 0x000fe80000100800 */
[----:B------:R-:W-:Y:S01]  /*92be0*/  STL [R1+0x3514], R15 ;  /* 0x0035140f01007387 */ /* 0x000fe20000100800 */
[----:B--2---:R-:W-:Y:S01]  /*92bf0*/  PRMT R28, R29, 0x7632, R28 ;  /* 0x000076321d1c7816 */ /* 0x004fe2000000001c */
[----:B----4-:R-:W-:Y:S01]  /*92c00*/  IMAD.WIDE R4, R2, 0x2, R20 ;  /* 0x0000000202047825 */ /* 0x010fe200078e0214 */
[----:B------:R-:W-:Y:S01]  /*92c10*/  ISETP.LT.AND P1, PT, R26, UR5, !P3 ;  /* 0x000000051a007c0c */ /* 0x000fe2000df21270 */
[----:B------:R-:W-:Y:S01]  /*92c20*/  UMOV UR5, UR31 ;  /* 0x0000001f00057c82 */ /* 0x000fe20008000000 */
[----:B------:R-:W-:-:S02]  /*92c30*/  ULDC.64 UR30, c[0x0][0x228] ;  /* 0x00008a00001e7ab9 */ /* 0x000fc40000000a00 */
[----:B------:R0:W-:Y:S01]  /*92c40*/  @P4 STG.E.U16 desc[UR50][R4.64], R27 ;  /* 0x0000001b04004986 */ /* 0x0001e2000c101532 */
[----:B------:R-:W-:Y:S01]  /*92c50*/  PRMT R25, R27, 0x7632, R25 ;  /* 0x000076321b197816 */ /* 0x000fe20000000019 */
[----:B---3--:R-:W-:Y:S01]  /*92c60*/  VIADD R3, R0, 0x7 ;  /* 0x0000000700037836 */ /* 0x008fe20000000000 */
[----:B------:R-:W-:Y:S02]  /*92c70*/  ISETP.LT.AND P5, PT, R16, UR40, !P3 ;  /* 0x0000002810007c0c */ /* 0x000fe4000dfa1270 */
[----:B------:R-:W-:Y:S01]  /*92c80*/  ISETP.LT.AND P6, PT, R19, UR38, !P3 ;  /* 0x0000002613007c0c */ /* 0x000fe2000dfc1270 */
[C---:B0-----:R-:W-:Y:S01]  /*92c90*/  IMAD.WIDE R4, R2.reuse, 0x2, R14 ;  /* 0x0000000202047825 */ /* 0x041fe200078e020e */
[----:B------:R-:W-:Y:S01]  /*92ca0*/  ISETP.LT.AND P4, PT, R17, UR6, !P3 ;  /* 0x0000000611007c0c */ /* 0x000fe2000df81270 */
[----:B------:R-:W2:Y:S01]  /*92cb0*/  LDL.LU R15, [R1+0x28c] ;  /* 0x00028c00010f7983 */ /* 0x000ea20000300800 */
[----:B------:R-:W-:Y:S01]  /*92cc0*/  ISETP.GE.AND P2, PT, R3, UR5, PT ;  /* 0x0000000503007c0c */ /* 0x000fe2000bf46270 */
[----:B------:R-:W-:Y:S01]  /*92cd0*/  IMAD.WIDE R16, R2, 0x2, R12 ;  /* 0x0000000202107825 */ /* 0x000fe200078e020c */
[----:B------:R-:W-:Y:S01]  /*92ce0*/  ULDC UR5, c[0x0][0x248] ;  /* 0x0000920000057ab9 */ /* 0x000fe20000000800 */
[----:B------:R-:W3:Y:S01]  /*92cf0*/  LDL.LU R3, [R1+0x218] ;  /* 0x0002180001037983 */ /* 0x000ee20000300800 */
[----:B------:R-:W-:-:S05]  /*92d00*/  ULDC UR6, c[0x0][0x228] ;  /* 0x00008a0000067ab9 */ /* 0x000fca0000000800 */
[----:B------:R0:W-:Y:S04]  /*92d10*/  @P6 STG.E.U16 desc[UR50][R4.64], R25 ;  /* 0x0000001904006986 */ /* 0x0001e8000c101532 */
[----:B------:R1:W-:Y:S04]  /*92d20*/  @P5 STG.E.U16 desc[UR50][R16.64], R29 ;  /* 0x0000001d10005986 */ /* 0x0003e8000c101532 */
[----:B0-----:R-:W4:Y:S04]  /*92d30*/  LDL.LU R25, [R1+0x3520] ;  /* 0x0035200001197983 */ /* 0x001f280000300800 */
[----:B------:R-:W2:Y:S04]  /*92d40*/  LDL R4, [R1+0x1bec] ;  /* 0x001bec0001047983 */ /* 0x000ea80000100800 */
[----:B------:R-:W4:Y:S04]  /*92d50*/  LDL R5, [R1+0x1be8] ;  /* 0x001be80001057983 */ /* 0x000f280000100800 */
[----:B-1----:R-:W4:Y:S04]  /*92d60*/  LDL.LU R29, [R1+0x351c] ;  /* 0x00351c00011d7983 */ /* 0x002f280000300800 */
[----:B------:R-:W4:Y:S01]  /*92d70*/  LDL R17, [R1+0x1c04] ;  /* 0x001c040001117983 */ /* 0x000f220000100800 */
[----:B------:R-:W-:-:S04]  /*92d80*/  IMAD.WIDE R18, R2, 0x2, R10 ;  /* 0x0000000202127825 */ /* 0x000fc800078e020a */
[C---:B------:R-:W-:Y:S01]  /*92d90*/  IMAD.WIDE R26, R2.reuse, 0x2, R8 ;  /* 0x00000002021a7825 */ /* 0x040fe200078e0208 */
[----:B------:R0:W-:Y:S03]  /*92da0*/  @P4 STG.E.U16 desc[UR50][R18.64], R28 ;  /* 0x0000001c12004986 */ /* 0x0001e6000c101532 */
[----:B0-----:R-:W-:Y:S01]  /*92db0*/  VIADD R28, R2, UR5 ;  /* 0x00000005021c7c36 */ /* 0x001fe20008000000 */
[----:B------:R-:W-:Y:S01]  /*92dc0*/  UMOV UR5, UR31 ;  /* 0x0000001f00057c82 */ /* 0x000fe20008000000 */
[----:B---3--:R0:W-:Y:S01]  /*92dd0*/  @P1 STG.E.U16 desc[UR50][R26.64], R3 ;  /* 0x000000031a001986 */ /* 0x0081e2000c101532 */
[----:B------:R-:W-:Y:S01]  /*92de0*/  PRMT R14, R3, 0x7632, R14 ;  /* 0x00007632030e7816 */ /* 0x000fe2000000000e */
[----:B0-----:R-:W-:Y:S02]  /*92df0*/  VIADD R26, R0, 0x8 ;  /* 0x00000008001a7836 */ /* 0x001fe40000000000 */
[----:B------:R-:W-:Y:S01]  /*92e00*/  IMAD.WIDE R2, R2, 0x2, R6 ;  /* 0x0000000202027825 */ /* 0x000fe200078e0206 */
[----:B--2---:R-:W-:-:S02]  /*92e10*/  ISETP.LT.AND P5, PT, R4, UR8, !P0 ;  /* 0x0000000804007c0c */ /* 0x004fc4000c7a1270 */
[----:B----4-:R-:W-:Y:S02]  /*92e20*/  ISETP.LT.AND P6, PT, R5, UR10, !P0 ;  /* 0x0000000a05007c0c */ /* 0x010fe4000c7c1270 */
[----:B------:R-:W-:Y:S01]  /*92e30*/  ISETP.LT.AND P3, PT, R17, UR12, !P3 ;  /* 0x0000000c11007c0c */ /* 0x000fe2000df61270 */
[----:B------:R0:W-:Y:S01]  /*92e40*/  STL [R1+0x3504], R29 ;  /* 0x0035041d01007387 */ /* 0x0001e20000100800 */
[----:B------:R-:W-:Y:S01]  /*92e50*/  ISETP.LT.AND P4, PT, R29, UR6, !P0 ;  /* 0x000000061d007c0c */ /* 0x000fe2000c781270 */
[----:B------:R-:W-:Y:S01]  /*92e60*/  IMAD.WIDE R4, R28, 0x2, R24 ;  /* 0x000000021c047825 */ /* 0x000fe200078e0218 */
[----:B------:R-:W-:Y:S01]  /*92e70*/  PRMT R27, R15, 0x7632, R27 ;  /* 0x000076320f1b7816 */ /* 0x000fe2000000001b */
[----:B------:R-:W-:Y:S01]  /*92e80*/  ULDC UR8, c[0x0][0x228] ;  /* 0x00008a0000087ab9 */ /* 0x000fe20000000800 */
[----:B------:R-:W-:Y:S01]  /*92e90*/  ISETP.GE.AND P1, PT, R26, UR5, PT ;  /* 0x000000051a007c0c */ /* 0x000fe2000bf26270 */
[C---:B------:R-:W-:Y:S01]  /*92ea0*/  IMAD.WIDE R16, R28.reuse, 0x2, R22 ;  /* 0x000000021c107825 */ /* 0x040fe200078e0216 */
[----:B------:R-:W-:Y:S01]  /*92eb0*/  ULDC UR6, c[0x0][0x228] ;  /* 0x00008a0000067ab9 */ /* 0x000fe20000000800 */
[----:B------:R-:W-:Y:S01]  /*92ec0*/  ULDC UR5, c[0x0][0x228] ;  /* 0x00008a0000057ab9 */ /* 0x000fe20000000800 */
[----:B------:R-:W-:Y:S01]  /*92ed0*/  ULDC UR10, c[0x0][0x228] ;  /* 0x00008a00000a7ab9 */ /* 0x000fe20000000800 */
[----:B0-----:R-:W2:Y:S01]  /*92ee0*/  LDL.LU R29, [R1+0x25c] ;  /* 0x00025c00011d7983 */ /* 0x001ea20000300800 */
[----:B------:R-:W-:Y:S01]  /*92ef0*/  IMAD.WIDE R18, R28, 0x2, R20 ;  /* 0x000000021c127825 */ /* 0x000fe200078e0214 */
[----:B------:R-:W-:Y:S01]  /*92f00*/  UMOV UR40, UR30 ;  /* 0x0000001e00287c82 */ /* 0x000fe20008000000 */
[----:B------:R-:W-:Y:S01]  /*92f10*/  ULDC.64 UR30, c[0x0][0x228] ;  /* 0x00008a00001e7ab9 */ /* 0x000fe20000000a00 */
[----:B------:R-:W-:Y:S01]  /*92f20*/  STL [R1+0x3500], R0 ;  /* 0x0035000001007387 */ /* 0x000fe20000100800 */
[----:B------:R-:W-:-:S03]  /*92f30*/  ULDC UR12, c[0x0][0x228] ;  /* 0x00008a00000c7ab9 */ /* 0x000fc60000000800 */
[----:B------:R0:W-:Y:S04]  /*92f40*/  STL [R1+0x350c], R24 ;  /* 0x00350c1801007387 */ /* 0x0001e80000100800 */
[----:B------:R1:W-:Y:S04]  /*92f50*/  @P3 STG.E.U16 desc[UR50][R2.64], R14 ;  /* 0x0000000e02003986 */ /* 0x0003e8000c101532 */
[----:B0-----:R-:W3:Y:S04]  /*92f60*/  LDL.LU R24, [R1+0x26c] ;  /* 0x00026c0001187983 */ /* 0x001ee80000300800 */
[----:B------:R-:W-:Y:S04]  /*92f70*/  STL [R1+0x3508], R25 ;  /* 0x0035081901007387 */ /* 0x000fe80000100800 */
[----:B------:R-:W-:Y:S04]  /*92f80*/  STL [R1+0x3510], R23 ;  /* 0x0035101701007387 */ /* 0x000fe80000100800 */
[----:B------:R-:W4:Y:S04]  /*92f90*/  LDL.LU R26, [R1+0x27c] ;  /* 0x00027c00011a7983 */ /* 0x000f280000300800 */
[----:B-1----:R-:W4:Y:S04]  /*92fa0*/  LDL.LU R14, [R1+0x3518] ;  /* 0x00351800010e7983 */ /* 0x002f280000300800 */
[----:B------:R-:W4:Y:S04]  /*92fb0*/  LDL R2, [R1+0x1c00] ;  /* 0x001c000001027983 */ /* 0x000f280000100800 */
[----:B------:R-:W4:Y:S04]  /*92fc0*/  LDL R3, [R1+0x1c04] ;  /* 0x001c040001037983 */ /* 0x000f280000100800 */
[----:B------:R0:W-:Y:S04]  /*92fd0*/  @P6 STG.E.U16 desc[UR50][R4.64], R15 ;  /* 0x0000000f04006986 */ /* 0x0001e8000c101532 */
[----:B------:R1:W-:Y:S04]  /*92fe0*/  @P5 STG.E.U16 desc[UR50][R16.64], R27 ;  /* 0x0000001b10005986 */ /* 0x0003e8000c101532 */
[----:B0-----:R-:W4:Y:S04]  /*92ff0*/  LDL.LU R15, [R1+0x3514] ;  /* 0x00351400010f7983 */ /* 0x001f280000300800 */
[----:B-1----:R-:W4:Y:S04]  /*93000*/  LDL R17, [R1+0x1bf4] ;  /* 0x001bf40001117983 */ /* 0x002f280000100800 */
[----:B------:R-:W4:Y:S04]  /*93010*/  LDL R4, [R1+0x1bf8] ;  /* 0x001bf80001047983 */ /* 0x000f280000100800 */
[----:B------:R-:W4:Y:S01]  /*93020*/  LDL R5, [R1+0x1bfc] ;  /* 0x001bfc0001057983 */ /* 0x000f220000100800 */
[----:B------:R-:W-:-:S05]  /*93030*/  MOV R16, UR43 ;  /* 0x0000002b00107c02 */ /* 0x000fca0008000f00 */
[----:B------:R-:W-:Y:S04]  /*93040*/  STL [R1], R16 ;  /* 0x0000001001007387 */ /* 0x000fe80000100800 */
[----:B------:R-:W-:Y:S04]  /*93050*/  STL [R1+0x34f8], R12 ;  /* 0x0034f80c01007387 */ /* 0x000fe80000100800 */
[----:B------:R-:W-:Y:S01]  /*93060*/  STL [R1+0x34f4], R13 ;  /* 0x0034f40d01007387 */ /* 0x000fe20000100800 */
[----:B--2---:R-:W-:Y:S02]  /*93070*/  PRMT R0, R29, 0x7632, R0 ;  /* 0x000076321d007816 */ /* 0x004fe40000000000 */
[----:B---3--:R-:W-:Y:S01]  /*93080*/  PRMT R25, R24, 0x7632, R25 ;  /* 0x0000763218197816 */ /* 0x008fe20000000019 */
[----:B----4-:R0:W-:Y:S01]  /*93090*/  @P4 STG.E.U16 desc[UR50][R18.64], R26 ;  /* 0x0000001a12004986 */ /* 0x0101e2000c101532 */
[----:B------:R-:W-:-:S02]  /*930a0*/  PRMT R23, R26, 0x7632, R23 ;  /* 0x000076321a177816 */ /* 0x000fc40000000017 */
[----:B------:R-:W-:Y:S01]  /*930b0*/  ISETP.LT.AND P3, PT, R2, UR6, !P0 ;  /* 0x0000000602007c0c */ /* 0x000fe2000c761270 */
[----:B------:R-:W-:Y:S01]  /*930c0*/  ULDC UR6, c[0x0][0x228] ;  /* 0x00008a0000067ab9 */ /* 0x000fe20000000800 */
[----:B0-----:R-:W-:-:S04]  /*930d0*/  IMAD.WIDE R18, R28, 0x2, R8 ;  /* 0x000000021c127825 */ /* 0x001fc800078e0208 */
[----:B------:R-:W-:Y:S01]  /*930e0*/  IMAD.WIDE R26, R28, 0x2, R6 ;  /* 0x000000021c1a7825 */ /* 0x000fe200078e0206 */
[----:B------:R-:W-:Y:S02]  /*930f0*/  ISETP.LT.AND P6, PT, R17, UR42, !P0 ;  /* 0x0000002a11007c0c */ /* 0x000fe4000c7c1270 */
[----:B------:R-:W-:Y:S02]  /*93100*/  ISETP.LT.AND P5, PT, R4, UR44, !P0 ;  /* 0x0000002c04007c0c */ /* 0x000fe4000c7a1270 */
[----:B------:R-:W-:Y:S01]  /*93110*/  ISETP.LT.AND P4, PT, R5, UR8, !P0 ;  /* 0x0000000805007c0c */ /* 0x000fe2000c781270 */
[C---:B------:R-:W-:Y:S01]  /*93120*/  IMAD.WIDE R4, R28.reuse, 0x2, R12 ;  /* 0x000000021c047825 */ /* 0x040fe200078e020c */
[----:B------:R-:W-:Y:S01]  /*93130*/  ISETP.LT.AND P0, PT, R3, UR5, !P0 ;  /* 0x0000000503007c0c */ /* 0x000fe2000c701270 */
[----:B------:R-:W2:Y:S01]  /*93140*/  LDL.LU R13, [R1+0x23c] ;  /* 0x00023c00010d7983 */ /* 0x000ea20000300800 */
[----:B------:R-:W-:Y:S01]  /*93150*/  ULDC UR8, c[0x0][0x228] ;  /* 0x00008a0000087ab9 */ /* 0x000fe20000000800 */
[C---:B------:R-:W-:Y:S01]  /*93160*/  IMAD.WIDE R2, R28.reuse, 0x2, R14 ;  /* 0x000000021c027825 */ /* 0x040fe200078e020e */
[----:B------:R-:W-:Y:S01]  /*93170*/  ULDC UR5, c[0x0][0x248] ;  /* 0x0000920000057ab9 */ /* 0x000fe20000000800 */
[----:B------:R0:W-:Y:S02]  /*93180*/  STL [R1+0x34fc], R11 ;  /* 0x0034fc0b01007387 */ /* 0x0001e40000100800 */
[----:B------:R-:W-:-:S02]  /*93190*/  IMAD.WIDE R16, R28, 0x2, R10 ;  /* 0x000000021c107825 */ /* 0x000fc400078e020a */
[----:B------:R1:W-:Y:S04]  /*931a0*/  @P6 STG.E.U16 desc[UR50][R2.64], R23 ;  /* 0x0000001702006986 */ /* 0x0003e8000c101532 */
[----:B------:R3:W-:Y:S04]  /*931b0*/  @P5 STG.E.U16 desc[UR50][R4.64], R24 ;  /* 0x0000001804005986 */ /* 0x0007e8000c101532 */
[----:B0-----:R-:W4:Y:S04]  /*931c0*/  LDL.LU R11, [R1+0x24c] ;  /* 0x00024c00010b7983 */ /* 0x001f280000300800 */
[----:B-1----:R-:W4:Y:S04]  /*931d0*/  LDL.LU R23, [R1+0x3510] ;  /* 0x0035100001177983 */ /* 0x002f280000300800 */
[----:B------:R-:W4:Y:S04]  /*931e0*/  LDL R2, [R1+0x1be8] ;  /* 0x001be80001027983 */ /* 0x000f280000100800 */
[----:B------:R-:W4:Y:S04]  /*931f0*/  LDL R3, [R1+0x1bf4] ;  /* 0x001bf40001037983 */ /* 0x000f280000100800 */
[----:B---3--:R-:W3:Y:S04]  /*93200*/  LDL.LU R24, [R1+0x350c] ;  /* 0x00350c0001187983 */ /* 0x008ee80000300800 */
[----:B------:R-:W3:Y:S04]  /*93210*/  LDL R5, [R1+0x1bec] ;  /* 0x001bec0001057983 */ /* 0x000ee80000100800 */
[----:B------:R0:W-:Y:S04]  /*93220*/  @P4 STG.E.U16 desc[UR50][R16.64], R25 ;  /* 0x0000001910004986 */ /* 0x0001e8000c101532 */
[----:B------:R1:W-:Y:S04]  /*93230*/  @P3 STG.E.U16 desc[UR50][R18.64], R29 ;  /* 0x0000001d12003986 */ /* 0x0003e8000c101532 */
[----:B------:R1:W-:Y:S04]  /*93240*/  @P0 STG.E.U16 desc[UR50][R26.64], R0 ;  /* 0x000000001a000986 */ /* 0x0003e8000c101532 */
[----:B0-----:R-:W3:Y:S04]  /*93250*/  LDL.LU R25, [R1+0x3508] ;  /* 0x0035080001197983 */ /* 0x001ee80000300800 */
[----:B-1----:R-:W3:Y:S04]  /*93260*/  LDL.LU R29, [R1+0x3504] ;  /* 0x00350400011d7983 */ /* 0x002ee80000300800 */
[----:B------:R-:W3:Y:S01]  /*93270*/  LDL.LU R0, [R1+0x3500] ;  /* 0x0035000001007983 */ /* 0x000ee20000300800 */
[----:B------:R-:W-:Y:S01]  /*93280*/  VIADD R26, R28, UR5 ;  /* 0x000000051c1a7c36 */ /* 0x000fe20008000000 */
[----:B------:R-:W-:-:S03]  /*93290*/  UMOV UR5, UR31 ;  /* 0x0000001f00057c82 */ /* 0x000fc60008000000 */
[----:B------:R-:W-:Y:S01]  /*932a0*/  IMAD.WIDE R16, R26, 0x2, R20 ;  /* 0x000000021a107825 */ /* 0x000fe200078e0214 */
[----:B--2---:R-:W-:Y:S02]  /*932b0*/  PRMT R28, R13, 0x7632, R28 ;  /* 0x000076320d1c7816 */ /* 0x004fe4000000001c */
[----:B----4-:R-:W-:Y:S02]  /*932c0*/  ISETP.LT.AND P6, PT, R2, UR10, !P2 ;  /* 0x0000000a02007c0c */ /* 0x010fe4000d7c1270 */
[----:B------:R-:W-:Y:S02]  /*932d0*/  ISETP.LT.AND P0, PT, R3, UR46, !P2 ;  /* 0x0000002e03007c0c */ /* 0x000fe4000d701270 */
[----:B---3--:R-:W-:Y:S01]  /*932e0*/  ISETP.LT.AND P5, PT, R5, UR8, !P2 ;  /* 0x0000000805007c0c */ /* 0x008fe2000d7a1270 */
[C---:B------:R-:W-:Y:S01]  /*932f0*/  IMAD.WIDE R4, R26.reuse, 0x2, R22 ;  /* 0x000000021a047825 */ /* 0x040fe200078e0216 */
[----:B------:R-:W-:Y:S01]  /*93300*/  PRMT R12, R11, 0x7632, R12 ;  /* 0x000076320b0c7816 */ /* 0x000fe2000000000c */
[----:B------:R-:W-:Y:S01]  /*93310*/  ULDC UR10, c[0x0][0x228] ;  /* 0x00008a00000a7ab9 */ /* 0x000fe20000000800 */
[----:B------:R-:W-:Y:S01]  /*93320*/  ULDC UR8, c[0x0][0x228] ;  /* 0x00008a0000087ab9 */ /* 0x000fe20000000800 */
[----:B------:R-:W-:Y:S01]  /*93330*/  IMAD.WIDE R2, R26, 0x2, R24 ;  /* 0x000000021a027825 */ /* 0x000fe200078e0218 */
[----:B------:R-:W-:Y:S01]  /*93340*/  ISETP.LT.AND P3, PT, R29, UR6, !P2 ;  /* 0x000000061d007c0c */ /* 0x000fe2000d761270 */
[----:B------:R0:W-:Y:S02]  /*93350*/  STL [R1+0x34ec], R29 ;  /* 0x0034ec1d01007387 */ /* 0x0001e40000100800 */
[----:B------:R-:W-:-:S02]  /*93360*/  VIADD R27, R0, 0x9 ;  /* 0x00000009001b7836 */ /* 0x000fc40000000000 */
[----:B------:R-:W-:Y:S01]  /*93370*/  @P6 STG.E.U16 desc[UR50][R2.64], R11 ;  /* 0x0000000b02006986 */ /* 0x000fe2000c101532 */
[----:B------:R-:W-:Y:S01]  /*93380*/  IMAD.WIDE R18, R26, 0x2, R14 ;  /* 0x000000021a127825 */ /* 0x000fe200078e020e */
[----:B------:R-:W-:Y:S01]  /*93390*/  ULDC UR6, c[0x0][0x228] ;  /* 0x00008a0000067ab9 */ /* 0x000fe20000000800 */
[----:B------:R-:W-:Y:S01]  /*933a0*/  ISETP.GE.AND P4, PT, R27, UR5, PT ;  /* 0x000000051b007c0c */ /* 0x000fe2000bf86270 */
[----:B0-----:R-:W2:Y:S01]  /*933b0*/  LDL.LU R29, [R1+0x21c] ;  /* 0x00021c00011d7983 */ /* 0x001ea20000300800 */
[----:B------:R-:W-:-:S03]  /*933c0*/  ULDC UR5, c[0x0][0x248] ;  /* 0x0000920000057ab9 */ /* 0x000fc60000000800 */
[----:B------:R0:W-:Y:S04]  /*933d0*/  STL [R1+0x34f0], R0 ;  /* 0x0034f00001007387 */ /* 0x0001e80000100800 */
[----:B------:R1:W-:Y:S04]  /*933e0*/  @P5 STG.E.U16 desc[UR50][R4.64], R12 ;  /* 0x0000000c04005986 */ /* 0x0003e8000c101532 */
[----:B0-----:R-:W3:Y:S04]  /*933f0*/  LDL.LU R0, [R1+0x22c] ;  /* 0x00022c0001007983 */ /* 0x001ee80000300800 */
[----:B------:R-:W4:Y:S04]  /*93400*/  LDL R27, [R1+0x1be8] ;  /* 0x001be800011b7983 */ /* 0x000f280000100800 */
[----:B------:R-:W4:Y:S04]  /*93410*/  LDL.LU R11, [R1+0x34fc] ;  /* 0x0034fc00010b7983 */ /* 0x000f280000300800 */
[----:B------:R-:W4:Y:S04]  /*93420*/  LDL R2, [R1+0x1c04] ;  /* 0x001c040001027983 */ /* 0x000f280000100800 */
[----:B-1----:R-:W4:Y:S04]  /*93430*/  LDL.LU R12, [R1+0x34f8] ;  /* 0x0034f800010c7983 */ /* 0x002f280000300800 */
[----:B------:R-:W4:Y:S04]  /*93440*/  LDL R4, [R1+0x1bfc] ;  /* 0x001bfc0001047983 */ /* 0x000f280000100800 */
[----:B------:R-:W4:Y:S04]  /*93450*/  LDL R5, [R1+0x1c00] ;  /* 0x001c000001057983 */ /* 0x000f280000100800 */
[----:B------:R0:W-:Y:S04]  /*93460*/  @P3 STG.E.U16 desc[UR50][R16.64], R13 ;  /* 0x0000000d10003986 */ /* 0x0001e8000c101532 */
[----:B0-----:R-:W4:Y:S04]  /*93470*/  LDL.LU R13, [R1+0x34f4] ;  /* 0x0034f400010d7983 */ /* 0x001f280000300800 */
[----:B------:R-:W4:Y:S04]  /*93480*/  LDL R17, [R1+0x1bf8] ;  /* 0x001bf80001117983 */ /* 0x000f280000100800 */
[----:B------:R0:W-:Y:S04]  /*93490*/  @P0 STG.E.U16 desc[UR50][R18.64], R28 ;  /* 0x0000001c12000986 */ /* 0x0001e8000c101532 */
[----:B------:R-:W-:Y:S01]  /*934a0*/  STL [R1+0x34e8], R10 ;  /* 0x0034e80a01007387 */ /* 0x000fe20000100800 */
[----:B0-----:R-:W-:Y:S01]  /*934b0*/  IMAD.WIDE R18, R26, 0x2, R8 ;  /* 0x000000021a127825 */ /* 0x001fe200078e0208 */
[----:B--2---:R-:W-:-:S02]  /*934c0*/  PRMT R3, R29, 0x7632, R3 ;  /* 0x000076321d037816 */ /* 0x004fc40000000003 */
[----:B---3--:R-:W-:Y:S01]  /*934d0*/  PRMT R28, R0, 0x7632, R28 ;  /* 0x00007632001c7816 */ /* 0x008fe2000000001c */
[----:B----4-:R0:W-:Y:S01]  /*934e0*/  STL [R1+0x34e4], R11 ;  /* 0x0034e40b01007387 */ /* 0x0101e20000100800 */
[----:B------:R-:W-:Y:S01]  /*934f0*/  ISETP.LT.AND P3, PT, R4, UR12, !P2 ;  /* 0x0000000c04007c0c */ /* 0x000fe2000d761270 */
[----:B------:R-:W-:Y:S01]  /*93500*/  UMOV UR42, UR30 ;  /* 0x0000001e002a7c82 */ /* 0x000fe20008000000 */
[----:B------:R-:W-:Y:S01]  /*93510*/  ISETP.LT.AND P6, PT, R27, UR6, !P1 ;  /* 0x000000061b007c0c */ /* 0x000fe2000cfc1270 */
[----:B------:R-:W-:Y:S01]  /*93520*/  ULDC UR6, c[0x0][0x228] ;  /* 0x00008a0000067ab9 */ /* 0x000fe20000000800 */
[----:B------:R-:W-:Y:S01]  /*93530*/  ISETP.LT.AND P0, PT, R5, UR10, !P2 ;  /* 0x0000000a05007c0c */ /* 0x000fe2000d701270 */
[C---:B------:R-:W-:Y:S01]  /*93540*/  IMAD.WIDE R4, R26.reuse, 0x2, R10 ;  /* 0x000000021a047825 */ /* 0x040fe200078e020a */
[----:B------:R-:W-:Y:S01]  /*93550*/  ULDC.64 UR30, c[0x0][0x228] ;  /* 0x00008a00001e7ab9 */ /* 0x000fe20000000a00 */
[----:B0-----:R-:W2:Y:S01]  /*93560*/  LDL.LU R11, [R1+0x1f0] ;  /* 0x0001f000010b7983 */ /* 0x001ea20000300800 */
[----:B------:R-:W-:Y:S01]  /*93570*/  ISETP.LT.AND P5, PT, R17, UR48, !P2 ;  /* 0x0000003011007c0c */ /* 0x000fe2000d7a1270 */
[----:B------:R-:W-:Y:S01]  /*93580*/  IMAD.WIDE R16, R26, 0x2, R12 ;  /* 0x000000021a107825 */ /* 0x000fe200078e020c */
[----:B------:R-:W-:-:S11]  /*93590*/  ULDC UR12, c[0x0][0x228] ;  /* 0x00008a00000c7ab9 */ /* 0x000fd60000000800 */
[----:B------:R0:W-:Y:S04]  /*935a0*/  @P5 STG.E.U16 desc[UR50][R16.64], R0 ;  /* 0x0000000010005986 */ /* 0x0001e8000c101532 */
[----:B------:R1:W-:Y:S04]  /*935b0*/  @P3 STG.E.U16 desc[UR50][R4.64], R28 ;  /* 0x0000001c04003986 */ /* 0x0003e8000c101532 */
[----:B------:R3:W-:Y:S04]  /*935c0*/  @P0 STG.E.U16 desc[UR50][R18.64], R29 ;  /* 0x0000001d12000986 */ /* 0x0007e8000c101532 */
[----:B0-----:R-:W4:Y:S04]  /*935d0*/  LDL.LU R0, [R1+0x34f0] ;  /* 0x0034f00001007983 */ /* 0x001f280000300800 */
[----:B-1----:R-:W4:Y:S04]  /*935e0*/  LDL R4, [R1+0x1bf8] ;  /* 0x001bf80001047983 */ /* 0x002f280000100800 */
[----:B------:R-:W4:Y:S04]  /*935f0*/  LDL.LU R5, [R1+0x200] ;  /* 0x0002000001057983 */ /* 0x000f280000300800 */
[----:B---3--:R-:W3:Y:S04]  /*93600*/  LDL.LU R29, [R1+0x34ec] ;  /* 0x0034ec00011d7983 */ /* 0x008ee80000300800 */
[----:B------:R-:W3:Y:S04]  /*93610*/  LDL R18, [R1+0x1bec] ;  /* 0x001bec0001127983 */ /* 0x000ee80000100800 */
[----:B------:R-:W3:Y:S01]  /*93620*/  LDL R19, [R1+0x1bf4] ;  /* 0x001bf40001137983 */ /* 0x000ee20000100800 */
[----:B------:R-:W-:Y:S01]  /*93630*/  ISETP.LT.AND P2, PT, R2, UR8, !P2 ;  /* 0x0000000802007c0c */ /* 0x000fe2000d741270 */
[C---:B------:R-:W-:Y:S01]  /*93640*/  VIADD R2, R26.reuse, UR5 ;  /* 0x000000051a027c36 */ /* 0x040fe20008000000 */
[----:B------:R-:W-:Y:S01]  /*93650*/  UMOV UR8, UR30 ;  /* 0x0000001e00087c82 */ /* 0x000fe20008000000 */
[----:B------:R-:W-:Y:S01]  /*93660*/  IMAD.WIDE R26, R26, 0x2, R6 ;  /* 0x000000021a1a7825 */ /* 0x000fe200078e0206 */
[----:B------:R-:W-:Y:S01]  /*93670*/  UMOV UR18, UR31 ;  /* 0x0000001f00127c82 */ /* 0x000fe20008000000 */
[----:B------:R-:W-:Y:S01]  /*93680*/  ULDC UR5, c[0x0][0x228] ;  /* 0x00008a0000057ab9 */ /* 0x000fe20000000800 */
[----:B------:R-:W-:Y:S01]  /*93690*/  ULDC.64 UR30, c[0x0][0x228] ;  /* 0x00008a00001e7ab9 */ /* 0x000fe20000000a00 */
[----:B------:R-:W-:-:S06]  /*936a0*/  IMAD.WIDE R16, R2, 0x2, R24 ;  /* 0x0000000202107825 */ /* 0x000fcc00078e0218 */
[----:B------:R4:W-:Y:S01]  /*936b0*/  @P2 STG.E.U16 desc[UR50][R26.64], R3 ;  /* 0x000000031a002986 */ /* 0x0009e2000c101532 */
[----:B------:R-:W-:Y:S01]  /*936c0*/  UMOV UR10, UR30 ;  /* 0x0000001e000a7c82 */ /* 0x000fe20008000000 */
[----:B------:R-:W-:Y:S01]  /*936d0*/  UMOV UR16, UR31 ;  /* 0x0000001f00107c82 */ /* 0x000fe20008000000 */
[----:B------:R-:W-:Y:S01]  /*936e0*/  ULDC.64 UR30, c[0x0][0x228] ;  /* 0x00008a00001e7ab9 */ /* 0x000fe20000000a00 */
[----:B--2---:R-:W-:Y:S01]  /*936f0*/  PRMT R28, R11, 0x7632, R28 ;  /* 0x000076320b1c7816 */ /* 0x004fe2000000001c */
[----:B----4-:R-:W-:Y:S01]  /*93700*/  VIADD R3, R0, 0xa ;  /* 0x0000000a00037836 */ /* 0x010fe20000000000 */
[----:B------:R0:W-:Y:S01]  /*93710*/  @P6 STG.E.U16 desc[UR50][R16.64], R5 ;  /* 0x0000000510006986 */ /* 0x0001e2000c101532 */
[----:B------:R-:W-:Y:S02]  /*93720*/  ISETP.LT.AND P2, PT, R4, UR8, !P1 ;  /* 0x0000000804007c0c */ /* 0x000fe4000cf41270 */
[----:B---3--:R-:W-:Y:S02]  /*93730*/  ISETP.LT.AND P5, PT, R29, UR5, !P1 ;  /* 0x000000051d007c0c */ /* 0x008fe4000cfa1270 */
[----:B------:R-:W-:-:S02]  /*93740*/  ISETP.LT.AND P6, PT, R18, UR6, !P1 ;  /* 0x0000000612007c0c */ /* 0x000fc4000cfc1270 */
[----:B------:R-:W-:Y:S02]  /*93750*/  PRMT R10, R5, 0x7632, R10 ;  /* 0x00007632050a7816 */ /* 0x000fe4000000000a */
[----:B------:R-:W-:Y:S01]  /*93760*/  ISETP.LT.AND P3, PT, R19, UR10, !P1 ;  /* 0x0000000a13007c0c */ /* 0x000fe2000cf61270 */
[C---:B0-----:R-:W-:Y:S01]  /*93770*/  IMAD.WIDE R4, R2.reuse, 0x2, R22 ;  /* 0x0000000202047825 */ /* 0x041fe200078e0216 */
[----:B------:R0:W-:Y:S01]  /*93780*/  STL [R1+0x34dc], R0 ;  /* 0x0034dc0001007387 */ /* 0x0001e20000100800 */
[----:B------:R-:W-:Y:S01]  /*93790*/  UMOV UR5, UR31 ;  /* 0x0000001f00057c82 */ /* 0x000fe20008000000 */
[----:B------:R-:W-:Y:S01]  /*937a0*/  ULDC UR10, c[0x0][0x228] ;  /* 0x00008a00000a7ab9 */ /* 0x000fe20000000800 */
[C---:B------:R-:W-:Y:S01]  /*937b0*/  IMAD.WIDE R16, R2.reuse, 0x2, R20 ;  /* 0x0000000202107825 */ /* 0x040fe200078e0214 */
[----:B------:R-:W-:Y:S01]  /*937c0*/  ISETP.GE.AND P0, PT, R3, UR5, PT ;  /* 0x0000000503007c0c */ /* 0x000fe2000bf06270 */
[----:B------:R-:W-:Y:S01]  /*937d0*/  ULDC UR5, c[0x0][0x228] ;  /* 0x00008a0000057ab9 */ /* 0x000fe20000000800 */
[----:B------:R-:W-:Y:S01]  /*937e0*/  ULDC UR8, c[0x0][0x228] ;  /* 0x00008a0000087ab9 */ /* 0x000fe20000000800 */
[----:B------:R-:W-:Y:S01]  /*937f0*/  @P6 STG.E.U16 desc[UR50][R4.64], R10 ;  /* 0x0000000a04006986 */ /* 0x000fe2000c101532 */
[----:B------:R-:W-:Y:S01]  /*93800*/  IMAD.WIDE R26, R2, 0x2, R12 ;  /* 0x00000002021a7825 */ /* 0x000fe200078e020c */
[----:B------:R-:W-:-:S02]  /*93810*/  ULDC UR6, c[0x0][0x228] ;  /* 0x00008a0000067ab9 */ /* 0x000fc40000000800 */
[----:B0-----:R-:W2:Y:S01]  /*93820*/  LDL.LU R0, [R1+0x1c0] ;  /* 0x0001c00001007983 */ /* 0x001ea20000300800 */
[----:B------:R-:W-:-:S03]  /*93830*/  IMAD.WIDE R18, R2, 0x2, R14 ;  /* 0x0000000202127825 */ /* 0x000fc600078e020e */
[----:B------:R0:W-:Y:S04]  /*93840*/  STL [R1+0x34e0], R21 ;  /* 0x0034e01501007387 */ /* 0x0001e80000100800 */
[----:B------:R1:W-:Y:S04]  /*93850*/  @P5 STG.E.U16 desc[UR50][R16.64], R11 ;  /* 0x0000000b10005986 */ /* 0x0003e8000c101532 */
[----:B0-----:R-:W3:Y:S04]  /*93860*/  LDL.LU R21, [R1+0x1d0] ;  /* 0x0001d00001157983 */ /* 0x001ee80000300800 */
[----:B------:R-:W4:Y:S04]  /*93870*/  LDL R3, [R1+0x1c04] ;  /* 0x001c040001037983 */ /* 0x000f280000100800 */
[----:B------:R-:W2:Y:S04]  /*93880*/  LDL.LU R10, [R1+0x34e8] ;  /* 0x0034e800010a7983 */ /* 0x000ea80000300800 */
[----:B------:R-:W3:Y:S04]  /*93890*/  LDL R4, [R1+0x1bfc] ;  /* 0x001bfc0001047983 */ /* 0x000ee80000100800 */
[----:B------:R-:W4:Y:S04]  /*938a0*/  LDL R5, [R1+0x1c00] ;  /* 0x001c000001057983 */ /* 0x000f280000100800 */
[----:B-1----:R-:W2:Y:S04]  /*938b0*/  LDL.LU R11, [R1+0x34e4] ;  /* 0x0034e400010b7983 */ /* 0x002ea80000300800 */
[----:B------:R-:W4:Y:S04]  /*938c0*/  LDL R17, [R1+0x1bec] ;  /* 0x001bec0001117983 */ /* 0x000f280000100800 */
[----:B------:R0:W-:Y:S04]  /*938d0*/  @P3 STG.E.U16 desc[UR50][R18.64], R28 ;  /* 0x0000001c12003986 */ /* 0x0001e8000c101532 */
[----:B0-----:R-:W2:Y:S04]  /*938e0*/  LDL.LU R18, [R1+0x1e0] ;  /* 0x0001e00001127983 */ /* 0x001ea80000300800 */
[----:B------:R-:W2:Y:S04]  /*938f0*/  LDL R19, [R1+0x1be8] ;  /* 0x001be80001137983 */ /* 0x000ea80000100800 */
[----:B------:R-:W-:Y:S01]  /*93900*/  STL [R1+0x34d4], R29 ;  /* 0x0034d41d01007387 */ /* 0x000fe20000100800 */
[----:B---3--:R-:W-:Y:S01]  /*93910*/  ISETP.LT.AND P3, PT, R4, UR5, !P1 ;  /* 0x0000000504007c0c */ /* 0x008fe2000cf61270 */
[----:B------:R-:W-:Y:S01]  /*93920*/  ULDC UR5, c[0x0][0x248] ;  /* 0x0000920000057ab9 */ /* 0x000fe20000000800 */
[----:B------:R-:W-:-:S02]  /*93930*/  PRMT R28, R21, 0x7632, R28 ;  /* 0x00007632151c7816 */ /* 0x000fc4000000001c */
[----:B----4-:R-:W-:Y:S01]  /*93940*/  ISETP.LT.AND P5, PT, R17, UR8, !P4 ;  /* 0x0000000811007c0c */ /* 0x010fe2000e7a1270 */
[----:B--2---:R0:W-:Y:S01]  /*93950*/  @P2 STG.E.U16 desc[UR50][R26.64], R18 ;  /* 0x000000121a002986 */ /* 0x0041e2000c101532 */
[----:B------:R-:W-:Y:S01]  /*93960*/  ISETP.LT.AND P2, PT, R5, UR14, !P1 ;  /* 0x0000000e05007c0c */ /* 0x000fe2000cf41270 */
[----:B------:R-:W-:Y:S01]  /*93970*/  IMAD.WIDE R4, R2, 0x2, R10 ;  /* 0x0000000202047825 */ /* 0x000fe200078e020a */
[----:B------:R-:W-:Y:S01]  /*93980*/  ISETP.LT.AND P1, PT, R3, UR12, !P1 ;  /* 0x0000000c03007c0c */ /* 0x000fe2000cf21270 */
[----:B------:R-:W-:Y:S01]  /*93990*/  UMOV UR60, UR30 ;  /* 0x0000001e003c7c82 */ /* 0x000fe20008000000 */
[----:B------:R-:W-:Y:S02]  /*939a0*/  PRMT R16, R18, 0x7632, R16 ;  /* 0x0000763212107816 */ /* 0x000fe40000000010 */
[----:B------:R-:W-:Y:S01]  /*939b0*/  ISETP.LT.AND P6, PT, R19, UR10, !P4 ;  /* 0x0000000a13007c0c */ /* 0x000fe2000e7c1270 */
[C---:B------:R-:W-:Y:S01]  /*939c0*/  VIADD R3, R2.reuse, UR5 ;  /* 0x0000000502037c36 */ /* 0x040fe20008000000 */
[----:B------:R-:W-:Y:S01]  /*939d0*/  ULDC.64 UR30, c[0x0][0x228] ;  /* 0x00008a00001e7ab9 */ /* 0x000fe20000000a00 */
[----:B------:R1:W-:Y:S01]  /*939e0*/  @P3 STG.E.U16 desc[UR50][R4.64], R16 ;  /* 0x0000001004003986 */ /* 0x0003e2000c101532 */
[C---:B0-----:R-:W-:Y:S01]  /*939f0*/  IMAD.WIDE R26, R2.reuse, 0x2, R6 ;  /* 0x00000002021a7825 */ /* 0x041fe200078e0206 */
[----:B------:R-:W-:Y:S01]  /*93a00*/  ISETP.LT.AND P3, PT, R29, UR6, !P4 ;  /* 0x000000061d007c0c */ /* 0x000fe2000e761270 */
[----:B------:R-:W-:Y:S01]  /*93a10*/  ULDC UR5, c[0x0][0x228] ;  /* 0x00008a0000057ab9 */ /* 0x000fe20000000800 */
[----:B------:R-:W2:Y:S01]  /*93a20*/  LDL.LU R29, [R1+0x1a0] ;  /* 0x0001a000011d7983 */ /* 0x000ea20000300800 */
[C---:B------:R-:W-:Y:S01]  /*93a30*/  IMAD.WIDE R18, R3.reuse, 0x2, R22 ;  /* 0x0000000203127825 */ /* 0x040fe200078e0216 */
[----:B------:R-:W-:Y:S01]  /*93a40*/  UMOV UR10, UR30 ;  /* 0x0000001e000a7c82 */ /* 0x000fe20008000000 */
[----:B------:R-:W-:Y:S01]  /*93a50*/  UMOV UR20, UR31 ;  /* 0x0000001f00147c82 */ /* 0x000fe20008000000 */
[----:B------:R-:W-:Y:S01]  /*93a60*/  UMOV UR59, UR52 ;  /* 0x00000034003b7c82 */ /* 0x000fe20008000000 */
[----:B------:R-:W-:Y:S01]  /*93a70*/  ULDC UR12, c[0x0][0x228] ;  /* 0x00008a00000c7ab9 */ /* 0x000fe20000000800 */
[----:B-1----:R-:W-:Y:S01]  /*93a80*/  IMAD.WIDE R4, R2, 0x2, R8 ;  /* 0x0000000202047825 */ /* 0x002fe200078e0208 */
[----:B------:R-:W-:Y:S01]  /*93a90*/  PRMT R2, R0, 0x7632, R2 ;  /* 0x0000763200027816 */ /* 0x000fe20000000002 */
[----:B------:R-:W-:Y:S01]  /*93aa0*/  STL [R1+0x34d8], R25 ;  /* 0x0034d81901007387 */ /* 0x000fe20000100800 */
[----:B------:R-:W-:Y:S01]  /*93ab0*/  ULDC.64 UR30, c[0x0][0x228] ;  /* 0x00008a00001e7ab9 */ /* 0x000fe20000000a00 */
[----:B------:R-:W-:Y:S01]  /*93ac0*/  IMAD.WIDE R16, R3, 0x2, R24 ;  /* 0x0000000203107825 */ /* 0x000fe200078e0218 */
[----:B------:R-:W-:Y:S01]  /*93ad0*/  ULDC UR6, c[0x0][0x228] ;  /* 0x00008a0000067ab9 */ /* 0x000fe20000000800 */
[----:B------:R0:W-:Y:S01]  /*93ae0*/  @P2 STG.E.U16 desc[UR50][R4.64], R21 ;  /* 0x0000001504002986 */ /* 0x0001e2000c101532 */
[----:B------:R-:W-:-:S03]  /*93af0*/  ULDC.64 UR52, c[0x0][0x228] ;  /* 0x00008a0000347ab9 */ /* 0x000fc60000000a00 */
        /* <DEDUP_REMOVED lines=10> */
[----:B------:R-:W-:Y:S01]  /*93ba0*/  UMOV UR8, UR30 ;  /* 0x0000001e00087c82 */ /* 0x000fe20008000000 */
[----:B--2---:R-:W-:Y:S01]  /*93bb0*/  PRMT R28, R29, 0x7632, R28 ;  /* 0x000076321d1c7816 */ /* 0x004fe2000000001c */
[----:B----4-:R-:W-:-:S05]  /*93bc0*/  IMAD.WIDE R4, R3, 0x2, R20 ;  /* 0x0000000203047825 */ /* 0x010fca00078e0214 */
[----:B------:R0:W-:Y:S01]  /*93bd0*/  @P3 STG.E.U16 desc[UR50][R4.64], R27 ;  /* 0x0000001b04003986 */ /* 0x0001e2000c101532 */
[----:B------:R-:W-:Y:S02]  /*93be0*/  PRMT R25, R27, 0x7632, R25 ;  /* 0x000076321b197816 */ /* 0x000fe40000000019 */
[----:B---3--:R-:W-:Y:S02]  /*93bf0*/  ISETP.LT.AND P5, PT, R16, UR8, !P4 ;  /* 0x0000000810007c0c */ /* 0x008fe4000e7a1270 */
[----:B------:R-:W-:Y:S01]  /*93c00*/  ISETP.LT.AND P6, PT, R19, UR10, !P4 ;  /* 0x0000000a13007c0c */ /* 0x000fe2000e7c1270 */
[----:B0-----:R-:W-:Y:S01]  /*93c10*/  IMAD.WIDE R4, R3, 0x2, R14 ;  /* 0x0000000203047825 */ /* 0x001fe200078e020e */
[----:B------:R-:W-:Y:S01]  /*93c20*/  ISETP.LT.AND P2, PT, R17, UR6, !P4 ;  /* 0x0000000611007c0c */ /* 0x000fe2000e741270 */
[----:B------:R-:W-:Y:S01]  /*93c30*/  ULDC UR10, c[0x0][0x228] ;  /* 0x00008a00000a7ab9 */ /* 0x000fe20000000800 */
[----:B------:R-:W-:Y:S01]  /*93c40*/  ISETP.LT.AND P1, PT, R26, UR5, !P4 ;  /* 0x000000051a007c0c */ /* 0x000fe2000e721270 */
[----:B------:R-:W-:Y:S01]  /*93c50*/  IMAD.WIDE R16, R3, 0x2, R12 ;  /* 0x0000000203107825 */ /* 0x000fe200078e020c */
[----:B------:R-:W-:Y:S01]  /*93c60*/  ULDC UR5, c[0x0][0x248] ;  /* 0x0000920000057ab9 */ /* 0x000fe20000000800 */
[----:B------:R-:W-:Y:S01]  /*93c70*/  ULDC UR8, c[0x0][0x228] ;  /* 0x00008a0000087ab9 */ /* 0x000fe20000000800 */
[----:B------:R-:W-:-:S05]  /*93c80*/  ULDC UR6, c[0x0][0x228] ;  /* 0x00008a0000067ab9 */ /* 0x000fca0000000800 */
[----:B------:R0:W-:Y:S04]  /*93c90*/  @P6 STG.E.U16 desc[UR50][R4.64], R25 ;  /* 0x0000001904006986 */ /* 0x0001e8000c101532 */
[----:B------:R1:W-:Y:S04]  /*93ca0*/  @P5 STG.E.U16 desc[UR50][R16.64], R29 ;  /* 0x0000001d10005986 */ /* 0x0003e8000c101532 */
[----:B0-----:R-:W2:Y:S04]  /*93cb0*/  LDL.LU R25, [R1+0x34d8] ;  /* 0x0034d80001197983 */ /* 0x001ea80000300800 */
[----:B------:R-:W3:Y:S04]  /*93cc0*/  LDL R4, [R1+0x1be8] ;  /* 0x001be80001047983 */ /* 0x000ee80000100800 */
[----:B------:R-:W4:Y:S04]  /*93cd0*/  LDL.LU R5, [R1+0x190] ;  /* 0x0001900001057983 */ /* 0x000f280000300800 */
[----:B-1----:R-:W2:Y:S01]  /*93ce0*/  LDL.LU R29, [R1+0x34d4] ;  /* 0x0034d400011d7983 */ /* 0x002ea20000300800 */
[----:B------:R-:W-:-:S03]  /*93cf0*/  VIADD R2, R0, 0xb ;  /* 0x0000000b00027836 */ /* 0x000fc60000000000 */
[----:B------:R-:W2:Y:S01]  /*93d00*/  LDL R16, [R1+0x1c04] ;  /* 0x001c040001107983 */ /* 0x000ea20000100800 */
[C---:B------:R-:W-:Y:S01]  /*93d10*/  IMAD.WIDE R18, R3.reuse, 0x2, R10 ;  /* 0x0000000203127825 */ /* 0x040fe200078e020a */
[----:B------:R-:W-:Y:S02]  /*93d20*/  ISETP.GE.AND P3, PT, R2, UR53, PT ;  /* 0x0000003502007c0c */ /* 0x000fe4000bf66270 */
[----:B------:R-:W2:Y:S01]  /*93d30*/  LDL R17, [R1+0x1bec] ;  /* 0x001bec0001117983 */ /* 0x000ea20000100800 */
[----:B------:R-:W-:-:S03]  /*93d40*/  IMAD.WIDE R26, R3, 0x2, R8 ;  /* 0x00000002031a7825 */ /* 0x000fc600078e0208 */
[----:B------:R0:W-:Y:S02]  /*93d50*/  @P2 STG.E.U16 desc[UR50][R18.64], R28 ;  /* 0x0000001c12002986 */ /* 0x0001e4000c101532 */
[----:B0-----:R-:W-:Y:S01]  /*93d60*/  VIADD R28, R3, UR5 ;  /* 0x00000005031c7c36 */ /* 0x001fe20008000000 */
[----:B------:R-:W-:Y:S01]  /*93d70*/  UMOV UR22, UR31 ;  /* 0x0000001f00167c82 */ /* 0x000fe20008000000 */
[----:B------:R-:W-:Y:S01]  /*93d80*/  ULDC.64 UR30, c[0x0][0x228] ;  /* 0x00008a00001e7ab9 */ /* 0x000fe20000000a00 */
[----:B------:R-:W-:Y:S01]  /*93d90*/  ULDC UR5, c[0x0][0x228] ;  /* 0x00008a0000057ab9 */ /* 0x000fe20000000800 */
[----:B----4-:R-:W-:Y:S01]  /*93da0*/  PRMT R2, R5, 0x7632, R2 ;  /* 0x0000763205027816 */ /* 0x010fe20000000002 */
[----:B------:R0:W-:Y:S01]  /*93db0*/  @P1 STG.E.U16 desc[UR50][R26.64], R5 ;  /* 0x000000051a001986 */ /* 0x0001e2000c101532 */
[----:B---3--:R-:W-:-:S03]  /*93dc0*/  ISETP.LT.AND P6, PT, R4, UR10, !P0 ;  /* 0x0000000a04007c0c */ /* 0x008fc6000c7c1270 */
[----:B--2---:R-:W-:Y:S04]  /*93dd0*/  STL [R1+0x34c0], R29 ;  /* 0x0034c01d01007387 */ /* 0x004fe80000100800 */
[----:B------:R1:W-:Y:S01]  /*93de0*/  STL [R1+0x34c4], R0 ;  /* 0x0034c40001007387 */ /* 0x0003e20000100800 */
[----:B0-----:R-:W-:-:S03]  /*93df0*/  VIADD R26, R0, 0xc ;  /* 0x0000000c001a7836 */ /* 0x001fc60000000000 */
[----:B------:R-:W-:Y:S01]  /*93e00*/  STL.S16 [R1+0x4], R2 ;  /* 0x0000040201007387 */ /* 0x000fe20000100600 */
[----:B------:R-:W-:-:S03]  /*93e10*/  IMAD.WIDE R4, R28, 0x2, R24 ;  /* 0x000000021c047825 */ /* 0x000fc600078e0218 */
[----:B-1----:R-:W2:Y:S04]  /*93e20*/  LDL.LU R0, [R1+0x204] ;  /* 0x0002040001007983 */ /* 0x002ea80000300800 */
[----:B------:R0:W-:Y:S04]  /*93e30*/  STL [R1+0x34cc], R24 ;  /* 0x0034cc1801007387 */ /* 0x0001e80000100800 */
[----:B0-----:R-:W3:Y:S01]  /*93e40*/  LDL.LU.S16 R24, [R1+0x4] ;  /* 0x0000040001187983 */ /* 0x001ee20000300600 */
[----:B------:R-:W-:Y:S02]  /*93e50*/  ISETP.LT.AND P4, PT, R16, UR12, !P4 ;  /* 0x0000000c10007c0c */ /* 0x000fe4000e781270 */
[----:B------:R-:W-:Y:S01]  /*93e60*/  ISETP.LT.AND P5, PT, R17, UR8, !P0 ;  /* 0x0000000811007c0c */ /* 0x000fe2000c7a1270 */
[----:B------:R-:W-:Y:S01]  /*93e70*/  IMAD.WIDE R2, R3, 0x2, R6 ;  /* 0x0000000203027825 */ /* 0x000fe200078e0206 */
[----:B------:R-:W-:Y:S01]  /*93e80*/  STL [R1+0x34c8], R25 ;  /* 0x0034c81901007387 */ /* 0x000fe20000100800 */
[----:B------:R-:W-:-:S02]  /*93e90*/  ISETP.GE.AND P2, PT, R26, UR55, PT ;  /* 0x000000371a007c0c */ /* 0x000fc4000bf46270 */
[----:B--2---:R-:W-:Y:S01]  /*93ea0*/  PRMT R27, R0, 0x7632, R27 ;  /* 0x00007632001b7816 */ /* 0x004fe2000000001b */
[C---:B------:R-:W-:Y:S01]  /*93eb0*/  IMAD.WIDE R16, R28.reuse, 0x2, R22 ;  /* 0x000000021c107825 */ /* 0x040fe200078e0216 */
[----:B------:R-:W-:Y:S01]  /*93ec0*/  STL [R1+0x34d0], R23 ;  /* 0x0034d01701007387 */ /* 0x000fe20000100800 */
[----:B------:R-:W-:Y:S01]  /*93ed0*/  ISETP.LT.AND P1, PT, R29, UR6, !P0 ;  /* 0x000000061d007c0c */ /* 0x000fe2000c721270 */
[----:B------:R-:W-:Y:S01]  /*93ee0*/  UMOV UR12, UR30 ;  /* 0x0000001e000c7c82 */ /* 0x000fe20008000000 */
[----:B------:R-:W-:Y:S01]  /*93ef0*/  UMOV UR24, UR31 ;  /* 0x0000001f00187c82 */ /* 0x000fe20008000000 */
[----:B------:R-:W2:Y:S01]  /*93f00*/  LDL.LU R26, [R1+0x1f4] ;  /* 0x0001f400011a7983 */ /* 0x000ea20000300800 */
[----:B------:R-:W-:Y:S01]  /*93f10*/  ULDC.64 UR30, c[0x0][0x228] ;  /* 0x00008a00001e7ab9 */ /* 0x000fe20000000a00 */
[----:B------:R-:W-:Y:S01]  /*93f20*/  IMAD.WIDE R18, R28, 0x2, R20 ;  /* 0x000000021c127825 */ /* 0x000fe200078e0214 */
[----:B------:R-:W-:Y:S01]  /*93f30*/  ULDC UR8, c[0x0][0x228] ;  /* 0x00008a0000087ab9 */ /* 0x000fe20000000800 */
[----:B---3--:R0:W-:Y:S01]  /*93f40*/  @P4 STG.E.U16 desc[UR50][R2.64], R24 ;  /* 0x0000001802004986 */ /* 0x0081e2000c101532 */
[----:B------:R-:W-:-:S03]  /*93f50*/  ULDC UR6, c[0x0][0x228] ;  /* 0x00008a0000067ab9 */ /* 0x000fc60000000800 */
[----:B------:R1:W-:Y:S04]  /*93f60*/  @P6 STG.E.U16 desc[UR50][R4.64], R0 ;  /* 0x0000000004006986 */ /* 0x0003e8000c101532 */
[----:B------:R3:W-:Y:S04]  /*93f70*/  @P5 STG.E.U16 desc[UR50][R16.64], R27 ;  /* 0x0000001b10005986 */ /* 0x0007e8000c101532 */
[----:B0-----:R-:W4:Y:S04]  /*93f80*/  LDL R2, [R1+0x1c00] ;  /* 0x001c000001027983 */ /* 0x001f280000100800 */
[----:B------:R-:W4:Y:S04]  /*93f90*/  LDL R3, [R1+0x1c04] ;  /* 0x001c040001037983 */ /* 0x000f280000100800 */
[----:B------:R-:W4:Y:S04]  /*93fa0*/  LDL.LU R24, [R1+0x1e4] ;  /* 0x0001e40001187983 */ /* 0x000f280000300800 */
[----:B-1----:R-:W4:Y:S04]  /*93fb0*/  LDL R4, [R1+0x1bf8] ;  /* 0x001bf80001047983 */ /* 0x002f280000100800 */
[----:B------:R-:W4:Y:S04]  /*93fc0*/  LDL R5, [R1+0x1bfc] ;  /* 0x001bfc0001057983 */ /* 0x000f280000100800 */
[----:B------:R-:W4:Y:S04]  /*93fd0*/  LDL.LU R0, [R1+0x1d4] ;  /* 0x0001d40001007983 */ /* 0x000f280000300800 */
[----:B---3--:R-:W3:Y:S01]  /*93fe0*/  LDL R17, [R1+0x1bf4] ;  /* 0x001bf40001117983 */ /* 0x008ee20000100800 */
[----:B------:R-:W-:-:S03]  /*93ff0*/  UMOV UR10, UR30 ;  /* 0x0000001e000a7c82 */ /* 0x000fc60008000000 */
[----:B------:R-:W-:Y:S04]  /*94000*/  STL [R1+0x34b8], R12 ;  /* 0x0034b80c01007387 */ /* 0x000fe80000100800 */
[----:B--2---:R0:W-:Y:S01]  /*94010*/  @P1 STG.E.U16 desc[UR50][R18.64], R26 ;  /* 0x0000001a12001986 */ /* 0x0041e2000c101532 */
[----:B------:R-:W-:Y:S01]  /*94020*/  PRMT R23, R26, 0x7632, R23 ;  /* 0x000076321a177816 */ /* 0x000fe20000000017 */
[----:B0-----:R-:W-:Y:S01]  /*94030*/  IMAD.WIDE R18, R28, 0x2, R8 ;  /* 0x000000021c127825 */ /* 0x001fe200078e0208 */
[----:B----4-:R-:W-:Y:S02]  /*94040*/  ISETP.LT.AND P1, PT, R2, UR6, !P0 ;  /* 0x0000000602007c0c */ /* 0x010fe4000c721270 */
[----:B------:R-:W-:Y:S02]  /*94050*/  ISETP.LT.AND P5, PT, R4, UR10, !P0 ;  /* 0x0000000a04007c0c */ /* 0x000fe4000c7a1270 */
[----:B------:R-:W-:-:S02]  /*94060*/  ISETP.LT.AND P4, PT, R5, UR8, !P0 ;  /* 0x0000000805007c0c */ /* 0x000fc4000c781270 */
[----:B---3--:R-:W-:Y:S01]  /*94070*/  ISETP.LT.AND P6, PT, R17, UR12, !P0 ;  /* 0x0000000c11007c0c */ /* 0x008fe2000c7c1270 */
[----:B------:R-:W-:Y:S01]  /*94080*/  IMAD.WIDE R4, R28, 0x2, R12 ;  /* 0x000000021c047825 */ /* 0x000fe200078e020c */
[----:B------:R-:W-:Y:S01]  /*94090*/  ISETP.LT.AND P0, PT, R3, UR5, !P0 ;  /* 0x0000000503007c0c */ /* 0x000fe2000c701270 */
[----:B------:R-:W2:Y:S01]  /*940a0*/  LDL.LU R12, [R1+0x1c4] ;  /* 0x0001c400010c7983 */ /* 0x000ea20000300800 */
[----:B------:R-:W-:Y:S01]  /*940b0*/  PRMT R25, R24, 0x7632, R25 ;  /* 0x0000763218197816 */ /* 0x000fe20000000019 */
[----:B------:R-:W-:Y:S01]  /*940c0*/  IMAD.WIDE R2, R28, 0x2, R14 ;  /* 0x000000021c027825 */ /* 0x000fe200078e020e */
[----:B------:R-:W-:Y:S01]  /*940d0*/  PRMT R29, R0, 0x7632, R29 ;  /* 0x00007632001d7816 */ /* 0x000fe2000000001d */
[----:B------:R0:W-:Y:S01]  /*940e0*/  STL [R1+0x34b0], R13 ;  /* 0x0034b00d01007387 */ /* 0x0001e20000100800 */
[----:B------:R-:W-:Y:S01]  /*940f0*/  ULDC UR6, c[0x0][0x228] ;  /* 0x00008a0000067ab9 */ /* 0x000fe20000000800 */
[C---:B------:R-:W-:Y:S01]  /*94100*/  IMAD.WIDE R16, R28.reuse, 0x2, R10 ;  /* 0x000000021c107825 */ /* 0x040fe200078e020a */
[----:B------:R-:W-:Y:S01]  /*94110*/  ULDC UR10, c[0x0][0x228] ;  /* 0x00008a00000a7ab9 */ /* 0x000fe20000000800 */
[----:B------:R-:W-:Y:S01]  /*94120*/  ULDC UR8, c[0x0][0x228] ;  /* 0x00008a0000087ab9 */ /* 0x000fe20000000800 */
[----:B------:R-:W-:Y:S01]  /*94130*/  UMOV UR26, UR31 ;  /* 0x0000001f001a7c82 */ /* 0x000fe20008000000 */
[----:B------:R1:W-:Y:S01]  /*94140*/  @P6 STG.E.U16 desc[UR50][R2.64], R23 ;  /* 0x0000001702006986 */ /* 0x0003e2000c101532 */
[----:B------:R-:W-:Y:S01]  /*94150*/  IMAD.WIDE R26, R28, 0x2, R6 ;  /* 0x000000021c1a7825 */ /* 0x000fe200078e0206 */
[----:B------:R-:W-:Y:S01]  /*94160*/  ULDC UR5, c[0x0][0x248] ;  /* 0x0000920000057ab9 */ /* 0x000fe20000000800 */
[----:B------:R-:W-:Y:S01]  /*94170*/  ULDC.64 UR30, c[0x0][0x228] ;  /* 0x00008a00001e7ab9 */ /* 0x000fe20000000a00 */
[----:B0-----:R-:W3:Y:S04]  /*94180*/  LDL.LU R13, [R1+0x1b4] ;  /* 0x0001b400010d7983 */ /* 0x001ee80000300800 */
[----:B------:R0:W-:Y:S04]  /*94190*/  @P5 STG.E.U16 desc[UR50][R4.64], R24 ;  /* 0x0000001804005986 */ /* 0x0001e8000c101532 */
[----:B-1----:R-:W4:Y:S04]  /*941a0*/  LDL.LU R23, [R1+0x34d0] ;  /* 0x0034d00001177983 */ /* 0x002f280000300800 */
[----:B------:R-:W2:Y:S04]  /*941b0*/  LDL R2, [R1+0x1be8] ;  /* 0x001be80001027983 */ /* 0x000ea80000100800 */
[----:B------:R-:W3:Y:S04]  /*941c0*/  LDL R3, [R1+0x1bf4] ;  /* 0x001bf40001037983 */ /* 0x000ee80000100800 */
[----:B0-----:R-:W4:Y:S04]  /*941d0*/  LDL.LU R24, [R1+0x34cc] ;  /* 0x0034cc0001187983 */ /* 0x001f280000300800 */
[----:B------:R-:W3:Y:S04]  /*941e0*/  LDL R5, [R1+0x1bec] ;  /* 0x001bec0001057983 */ /* 0x000ee80000100800 */
[----:B------:R0:W-:Y:S04]  /*941f0*/  @P4 STG.E.U16 desc[UR50][R16.64], R25 ;  /* 0x0000001910004986 */ /* 0x0001e8000c101532 */
[----:B------:R1:W-:Y:S04]  /*94200*/  @P1 STG.E.U16 desc[UR50][R18.64], R0 ;  /* 0x0000000012001986 */ /* 0x0003e8000c101532 */
[----:B------:R1:W-:Y:S04]  /*94210*/  @P0 STG.E.U16 desc[UR50][R26.64], R29 ;  /* 0x0000001d1a000986 */ /* 0x0003e8000c101532 */
[----:B0-----:R-:W4:Y:S04]  /*94220*/  LDL.LU R25, [R1+0x34c8] ;  /* 0x0034c80001197983 */ /* 0x001f280000300800 */
[----:B-1----:R-:W4:Y:S04]  /*94230*/  LDL.LU R0, [R1+0x34c4] ;  /* 0x0034c40001007983 */ /* 0x002f280000300800 */
[----:B------:R-:W2:Y:S01]  /*94240*/  LDL.LU R29, [R1+0x34c0] ;  /* 0x0034c000011d7983 */ /* 0x000ea20000300800 */
[----:B------:R-:W-:Y:S01]  /*94250*/  UMOV UR12, UR30 ;  /* 0x0000001e000c7c82 */ /* 0x000fe20008000000 */
[----:B--2---:R-:W-:-:S02]  /*94260*/  ISETP.LT.AND P4, PT, R29, UR6, !P3 ;  /* 0x000000061d007c0c */ /* 0x004fc4000df81270 */
[----:B------:R-:W2:Y:S01]  /*94270*/  LDL.LU R29, [R1+0x34bc] ;  /* 0x0034bc00011d7983 */ /* 0x000ea20000300800 */
[----:B------:R-:W-:Y:S02]  /*94280*/  ISETP.LT.AND P6, PT, R2, UR10, !P3 ;  /* 0x0000000a02007c0c */ /* 0x000fe4000dfc1270 */
[----:B---3--:R-:W-:Y:S01]  /*94290*/  ISETP.LT.AND P5, PT, R5, UR8, !P3 ;  /* 0x0000000805007c0c */ /* 0x008fe2000dfa1270 */
[----:B------:R-:W-:Y:S01]  /*942a0*/  VIADD R2, R28, UR5 ;  /* 0x000000051c027c36 */ /* 0x000fe20008000000 */
[----:B------:R-:W-:Y:S01]  /*942b0*/  ISETP.LT.AND P0, PT, R3, UR12, !P3 ;  /* 0x0000000c03007c0c */ /* 0x000fe2000df01270 */
[----:B----4-:R-:W-:Y:S01]  /*942c0*/  VIADD R3, R0, 0xd ;  /* 0x0000000d00037836 */ /* 0x010fe20000000000 */
[----:B------:R-:W-:Y:S01]  /*942d0*/  UMOV UR58, UR57 ;  /* 0x00000039003a7c82 */ /* 0x000fe20008000000 */
[C---:B------:R-:W-:Y:S01]  /*942e0*/  IMAD.WIDE R4, R2.reuse, 0x2, R24 ;  /* 0x0000000202047825 */ /* 0x040fe200078e0218 */
[----:B------:R-:W-:Y:S01]  /*942f0*/  UMOV UR34, UR56 ;  /* 0x0000003800227c82 */ /* 0x000fe20008000000 */
[----:B------:R0:W-:Y:S01]  /*94300*/  STL [R1+0x34ac], R0 ;  /* 0x0034ac0001007387 */ /* 0x0001e20000100800 */
[----:B------:R-:W-:Y:S01]  /*94310*/  ULDC.64 UR56, c[0x0][0x228] ;  /* 0x00008a0000387ab9 */ /* 0x000fe20000000a00 */
[----:B------:R-:W-:Y:S01]  /*94320*/  IMAD.WIDE R16, R2, 0x2, R22 ;  /* 0x0000000202107825 */ /* 0x000fe200078e0216 */
[----:B------:R-:W-:Y:S01]  /*94330*/  ISETP.GE.AND P1, PT, R3, UR57, PT ;  /* 0x0000003903007c0c */ /* 0x000fe2000bf26270 */
[----:B------:R-:W-:Y:S01]  /*94340*/  @P6 STG.E.U16 desc[UR50][R4.64], R12 ;  /* 0x0000000c04006986 */ /* 0x000fe2000c101532 */
[----:B--2---:R-:W-:-:S03]  /*94350*/  PRMT R29, R12, 0x7632, R29 ;  /* 0x000076320c1d7816 */ /* 0x004fc6000000001d */
[----:B0-----:R-:W2:Y:S01]  /*94360*/  LDL.LU R0, [R1+0x1a4] ;  /* 0x0001a40001007983 */ /* 0x001ea20000300800 */
[C---:B------:R-:W-:Y:S01]  /*94370*/  IMAD.WIDE R18, R2.reuse, 0x2, R20 ;  /* 0x0000000202127825 */ /* 0x040fe200078e0214 */
[----:B------:R-:W-:Y:S01]  /*94380*/  PRMT R28, R13, 0x7632, R28 ;  /* 0x000076320d1c7816 */ /* 0x000fe2000000001c */
[----:B------:R-:W-:Y:S01]  /*94390*/  UMOV UR28, UR31 ;  /* 0x0000001f001c7c82 */ /* 0x000fe20008000000 */
[----:B------:R0:W-:Y:S01]  /*943a0*/  STL [R1+0x34a8], R23 ;  /* 0x0034a81701007387 */ /* 0x0001e20000100800 */
[----:B------:R-:W-:Y:S01]  /*943b0*/  IMAD.WIDE R26, R2, 0x2, R14 ;  /* 0x00000002021a7825 */ /* 0x000fe200078e020e */
[----:B------:R-:W-:Y:S01]  /*943c0*/  ULDC.64 UR30, c[0x0][0x228] ;  /* 0x00008a00001e7ab9 */ /* 0x000fe20000000a00 */
[----:B------:R-:W-:Y:S01]  /*943d0*/  ULDC UR10, c[0x0][0x228] ;  /* 0x00008a00000a7ab9 */ /* 0x000fe20000000800 */
[----:B------:R-:W3:Y:S01]  /*943e0*/  LDL R3, [R1+0x1be8] ;  /* 0x001be80001037983 */ /* 0x000ee20000100800 */
[----:B------:R-:W-:Y:S01]  /*943f0*/  ULDC UR12, c[0x0][0x228] ;  /* 0x00008a00000c7ab9 */ /* 0x000fe20000000800 */
[----:B------:R-:W-:Y:S01]  /*94400*/  ULDC UR8, c[0x0][0x228] ;  /* 0x00008a0000087ab9 */ /* 0x000fe20000000800 */
[----:B------:R-:W-:Y:S01]  /*94410*/  ULDC UR5, c[0x0][0x248] ;  /* 0x0000920000057ab9 */ /* 0x000fe20000000800 */
[----:B------:R1:W-:Y:S04]  /*94420*/  @P5 STG.E.U16 desc[UR50][R16.64], R29 ;  /* 0x0000001d10005986 */ /* 0x0003e8000c101532 */
[----:B0-----:R-:W4:Y:S04]  /*94430*/  LDL R23, [R1+0x1bf8] ;  /* 0x001bf80001177983 */ /* 0x001f280000100800 */
[----:B------:R-:W3:Y:S04]  /*94440*/  LDL.LU R12, [R1+0x34b8] ;  /* 0x0034b800010c7983 */ /* 0x000ee80000300800 */
[----:B------:R-:W2:Y:S04]  /*94450*/  LDL R4, [R1+0x1c00] ;  /* 0x001c000001047983 */ /* 0x000ea80000100800 */
[----:B------:R-:W3:Y:S04]  /*94460*/  LDL R5, [R1+0x1c04] ;  /* 0x001c040001057983 */ /* 0x000ee80000100800 */
[----:B-1----:R-:W3:Y:S04]  /*94470*/  LDL.LU R29, [R1+0x34b4] ;  /* 0x0034b400011d7983 */ /* 0x002ee80000300800 */
[----:B------:R-:W3:Y:S01]  /*94480*/  LDL R17, [R1+0x1bfc] ;  /* 0x001bfc0001117983 */ /* 0x000ee20000100800 */
[----:B------:R-:W-:-:S03]  /*94490*/  UMOV UR6, UR30 ;  /* 0x0000001e00067c82 */ /* 0x000fc60008000000 */
[----:B------:R0:W-:Y:S04]  /*944a0*/  @P4 STG.E.U16 desc[UR50][R18.64], R13 ;  /* 0x0000000d12004986 */ /* 0x0001e8000c101532 */
[----:B------:R-:W-:Y:S04]  /*944b0*/  @P0 STG.E.U16 desc[UR50][R26.64], R28 ;  /* 0x0000001c1a000986 */ /* 0x000fe8000c101532 */
[----:B0-----:R-:W3:Y:S04]  /*944c0*/  LDL.LU R13, [R1+0x34b0] ;  /* 0x0034b000010d7983 */ /* 0x001ee80000300800 */
[----:B------:R0:W-:Y:S01]  /*944d0*/  STL [R1+0x34a4], R11 ;  /* 0x0034a40b01007387 */ /* 0x0001e20000100800 */
[----:B----4-:R-:W-:Y:S01]  /*944e0*/  ISETP.LT.AND P5, PT, R23, UR6, !P3 ;  /* 0x0000000617007c0c */ /* 0x010fe2000dfa1270 */
[----:B------:R-:W-:Y:S01]  /*944f0*/  ULDC UR6, c[0x0][0x228] ;  /* 0x00008a0000067ab9 */ /* 0x000fe20000000800 */
[----:B--2---:R-:W-:-:S02]  /*94500*/  ISETP.LT.AND P0, PT, R4, UR10, !P3 ;  /* 0x0000000a04007c0c */ /* 0x004fc4000df01270 */
[----:B---3--:R-:W-:Y:S02]  /*94510*/  ISETP.LT.AND P4, PT, R17, UR12, !P3 ;  /* 0x0000000c11007c0c */ /* 0x008fe4000df81270 */
[----:B------:R-:W-:Y:S01]  /*94520*/  ISETP.LT.AND P3, PT, R5, UR8, !P3 ;  /* 0x0000000805007c0c */ /* 0x000fe2000df61270 */
[----:B------:R-:W-:Y:S02]  /*94530*/  IMAD.WIDE R4, R2, 0x2, R10 ;  /* 0x0000000202047825 */ /* 0x000fe400078e020a */
[----:B0-----:R-:W2:Y:S01]  /*94540*/  LDL.LU R11, [R1+0x194] ;  /* 0x00019400010b7983 */ /* 0x001ea20000300800 */
[----:B------:R-:W-:Y:S01]  /*94550*/  PRMT R28, R0, 0x7632, R28 ;  /* 0x00007632001c7816 */ /* 0x000fe2000000001c */
[C---:B------:R-:W-:Y:S01]  /*94560*/  IMAD.WIDE R18, R2.reuse, 0x2, R8 ;  /* 0x0000000202127825 */ /* 0x040fe200078e0208 */
[----:B------:R-:W-:Y:S01]  /*94570*/  ISETP.LT.AND P6, PT, R3, UR6, !P2 ;  /* 0x0000000603007c0c */ /* 0x000fe2000d7c1270 */
[----:B------:R-:W-:Y:S01]  /*94580*/  UMOV UR38, UR58 ;  /* 0x0000003a00267c82 */ /* 0x000fe20008000000 */
[----:B------:R-:W-:Y:S01]  /*94590*/  UMOV UR44, UR59 ;  /* 0x0000003b002c7c82 */ /* 0x000fe20008000000 */
[C---:B------:R-:W-:Y:S01]  /*945a0*/  VIADD R3, R2.reuse, UR5 ;  /* 0x0000000502037c36 */ /* 0x040fe20008000000 */
[----:B------:R-:W-:Y:S01]  /*945b0*/  ULDC.64 UR58, c[0x0][0x228] ;  /* 0x00008a00003a7ab9 */ /* 0x000fe20000000a00 */
[----:B------:R-:W-:-:S04]  /*945c0*/  IMAD.WIDE R26, R2, 0x2, R6 ;  /* 0x00000002021a7825 */ /* 0x000fc800078e0206 */
[----:B------:R-:W-:Y:S01]  /*945d0*/  IMAD.WIDE R16, R2, 0x2, R12 ;  /* 0x0000000202107825 */ /* 0x000fe200078e020c */
[----:B------:R-:W-:Y:S01]  /*945e0*/  UMOV UR37, UR34 ;  /* 0x0000002200257c82 */ /* 0x000fe20008000000 */
[----:B------:R-:W-:Y:S01]  /*945f0*/  UMOV UR43, UR32 ;  /* 0x00000020002b7c82 */ /* 0x000fe20008000000 */
[----:B------:R-:W-:Y:S01]  /*94600*/  ULDC UR6, c[0x0][0x228] ;  /* 0x00008a0000067ab9 */ /* 0x000fe20000000800 */
[----:B------:R-:W-:Y:S01]  /*94610*/  ULDC UR5, c[0x0][0x228] ;  /* 0x00008a0000057ab9 */ /* 0x000fe20000000800 */
[----:B------:R0:W-:Y:S04]  /*94620*/  @P5 STG.E.U16 desc[UR50][R16.64], R0 ;  /* 0x0000000010005986 */ /* 0x0001e8000c101532 */
[----:B------:R1:W-:Y:S04]  /*94630*/  @P4 STG.E.U16 desc[UR50][R4.64], R28 ;  /* 0x0000001c04004986 */ /* 0x0003e8000c101532 */
[----:B0-----:R-:W3:Y:S04]  /*94640*/  LDL.LU R0, [R1+0x34ac] ;  /* 0x0034ac0001007983 */ /* 0x001ee80000300800 */
[----:B-1----:R-:W4:Y:S04]  /*94650*/  LDL R4, [R1+0x1bf4] ;  /* 0x001bf40001047983 */ /* 0x002f280000100800 */
[----:B------:R-:W3:Y:S01]  /*94660*/  LDL.LU R5, [R1+0x208] ;  /* 0x0002080001057983 */ /* 0x000ee20000300800 */
[----:B------:R-:W-:Y:S01]  /*94670*/  UMOV UR8, UR58 ;  /* 0x0000003a00087c82 */ /* 0x000fe20008000000 */
[----:B--2---:R-:W-:-:S02]  /*94680*/  PRMT R2, R11, 0x7632, R2 ;  /* 0x000076320b027816 */ /* 0x004fc40000000002 */
[----:B------:R0:W-:Y:S04]  /*94690*/  @P0 STG.E.U16 desc[UR50][R18.64], R11 ;  /* 0x0000000b12000986 */ /* 0x0001e8000c101532 */
[----:B------:R1:W-:Y:S04]  /*946a0*/  @P3 STG.E.U16 desc[UR50][R26.64], R2 ;  /* 0x000000021a003986 */ /* 0x0003e8000c101532 */
[----:B0-----:R-:W2:Y:S04]  /*946b0*/  LDL R18, [R1+0x1bec] ;  /* 0x001bec0001127983 */ /* 0x001ea80000100800 */
[----:B------:R-:W2:Y:S04]  /*946c0*/  LDL R19, [R1+0x1bf0] ;  /* 0x001bf00001137983 */ /* 0x000ea80000100800 */
[----:B------:R-:W2:Y:S04]  /*946d0*/  LDL.LU R11, [R1+0x1f8] ;  /* 0x0001f800010b7983 */ /* 0x000ea80000300800 */
[----:B-1----:R-:W2:Y:S04]  /*946e0*/  LDL.LU R26, [R1+0x230] ;  /* 0x00023000011a7983 */ /* 0x002ea80000300800 */
[----:B------:R-:W2:Y:S01]  /*946f0*/  LDL.LU R27, [R1+0x220] ;  /* 0x00022000011b7983 */ /* 0x000ea20000300800 */
[----:B------:R-:W-:Y:S01]  /*94700*/  ISETP.LT.AND P3, PT, R23, UR8, !P2 ;  /* 0x0000000817007c0c */ /* 0x000fe2000d761270 */
[----:B------:R-:W-:Y:S01]  /*94710*/  UMOV UR34, UR59 ;  /* 0x0000003b00227c82 */ /* 0x000fe20008000000 */
[----:B------:R-:W-:Y:S01]  /*94720*/  IMAD.WIDE R16, R3, 0x2, R24 ;  /* 0x0000000203107825 */ /* 0x000fe200078e0218 */
[----:B------:R-:W2:Y:S01]  /*94730*/  LDL.LU R23, [R1+0x34a8] ;  /* 0x0034a80001177983 */ /* 0x000ea20000300800 */
[----:B------:R-:W-:Y:S01]  /*94740*/  ULDC.64 UR58, c[0x0][0x228] ;  /* 0x00008a00003a7ab9 */ /* 0x000fe20000000a00 */
[----:B------:R-:W-:Y:S01]  /*94750*/  UMOV UR30, UR31 ;  /* 0x0000001f001e7c82 */ /* 0x000fe20008000000 */
[----:B------:R-:W-:Y:S01]  /*94760*/  UMOV UR10, UR58 ;  /* 0x0000003a000a7c82 */ /* 0x000fe20008000000 */
[----:B------:R-:W-:Y:S01]  /*94770*/  UMOV UR32, UR59 ;  /* 0x0000003b00207c82 */ /* 0x000fe20008000000 */
[----:B---3--:R0:W-:Y:S01]  /*94780*/  @P6 STG.E.U16 desc[UR50][R16.64], R5 ;  /* 0x0000000510006986 */ /* 0x0081e2000c101532 */
[----:B----4-:R-:W-:Y:S01]  /*94790*/  ISETP.LT.AND P4, PT, R4, UR10, !P2 ;  /* 0x0000000a04007c0c */ /* 0x010fe2000d781270 */
[----:B------:R-:W-:Y:S01]  /*947a0*/  VIADD R2, R0, 0xe ;  /* 0x0000000e00027836 */ /* 0x000fe20000000000 */
[----:B------:R-:W-:Y:S01]  /*947b0*/  R2UR UR31, R29 ;  /* 0x000000001d1f72ca */ /* 0x000fe200000e0000 */
[----:B------:R1:W-:Y:S01]  /*947c0*/  STL [R1+0x349c], R0 ;  /* 0x00349c0001007387 */ /* 0x0003e20000100800 */
[----:B------:R-:W-:Y:S01]  /*947d0*/  PRMT R29, R5, 0x7632, R29 ;  /* 0x00007632051d7816 */ /* 0x000fe2000000001d */
[----:B------:R-:W-:Y:S01]  /*947e0*/  ULDC UR8, c[0x0][0x228] ;  /* 0x00008a0000087ab9 */ /* 0x000fe20000000800 */
[----:B------:R-:W-:Y:S01]  /*947f0*/  ULDC UR10, c[0x0][0x228] ;  /* 0x00008a00000a7ab9 */ /* 0x000fe20000000800 */
[----:B0-----:R-:W-:Y:S01]  /*94800*/  IMAD.WIDE R16, R3, 0x2, R20 ;  /* 0x0000000203107825 */ /* 0x001fe200078e0214 */
[----:B-1----:R-:W3:Y:S04]  /*94810*/  LDL.LU R0, [R1+0x1c8] ;  /* 0x0001c80001007983 */ /* 0x002ee80000300800 */
[----:B------:R0:W-:Y:S04]  /*94820*/  STL [R1+0x34a0], R21 ;  /* 0x0034a01501007387 */ /* 0x0001e80000100800 */
[----:B0-----:R-:W4:Y:S01]  /*94830*/  LDL.LU R21, [R1+0x1d8] ;  /* 0x0001d80001157983 */ /* 0x001f220000300800 */
[----:B--2---:R-:W-:Y:S01]  /*94840*/  ISETP.LT.AND P6, PT, R18, UR6, !P2 ;  /* 0x0000000612007c0c */ /* 0x004fe2000d7c1270 */
[----:B------:R-:W-:Y:S01]  /*94850*/  ULDC UR6, c[0x0][0x228] ;  /* 0x00008a0000067ab9 */ /* 0x000fe20000000800 */
[----:B------:R-:W-:-:S02]  /*94860*/  ISETP.LT.AND P5, PT, R19, UR5, !P2 ;  /* 0x0000000513007c0c */ /* 0x000fc4000d7a1270 */
[----:B------:R-:W-:Y:S02]  /*94870*/  R2UR UR59, R26 ;  /* 0x000000001a3b72ca */ /* 0x000fe400000e0000 */
[----:B------:R-:W-:Y:S01]  /*94880*/  R2UR UR58, R27 ;  /* 0x000000001b3a72ca */ /* 0x000fe200000e0000 */
[----:B------:R-:W-:Y:S01]  /*94890*/  IMAD.WIDE R18, R3, 0x2, R14 ;  /* 0x0000000203127825 */ /* 0x000fe200078e020e */
[----:B------:R-:W-:Y:S01]  /*948a0*/  PRMT R28, R11, 0x7632, R28 ;  /* 0x000076320b1c7816 */ /* 0x000fe2000000001c */
[----:B------:R-:W-:Y:S02]  /*948b0*/  ULDC UR5, c[0x0][0x228] ;  /* 0x00008a0000057ab9 */ /* 0x000fe40000000800 */
[----:B------:R-:W-:-:S06]  /*948c0*/  IMAD.WIDE R4, R3, 0x2, R22 ;  /* 0x0000000203047825 */ /* 0x000fcc00078e0216 */
[----:B------:R-:W-:Y:S01]  /*948d0*/  UMOV UR46, UR59 ;  /* 0x0000003b002e7c82 */ /* 0x000fe20008000000 */
[----:B------:R0:W-:Y:S01]  /*948e0*/  @P6 STG.E.U16 desc[UR50][R4.64], R29 ;  /* 0x0000001d04006986 */ /* 0x0001e2000c101532 */
[----:B------:R-:W-:Y:S01]  /*948f0*/  UMOV UR53, UR58 ;  /* 0x0000003a00357c82 */ /* 0x000fe20008000000 */
[----:B------:R-:W-:Y:S02]  /*94900*/  ULDC.64 UR58, c[0x0][0x228] ;  /* 0x00008a00003a7ab9 */ /* 0x000fe40000000a00 */
[----:B------:R1:W-:Y:S01]  /*94910*/  @P5 STG.E.U16 desc[UR50][R16.64], R11 ;  /* 0x0000000b10005986 */ /* 0x0003e2000c101532 */
[----:B------:R-:W-:-:S03]  /*94920*/  ISETP.GE.AND P0, PT, R2, UR59, PT ;  /* 0x0000003b02007c0c */ /* 0x000fc6000bf06270 */
[----:B------:R-:W2:Y:S04]  /*94930*/  LDL R2, [R1+0x1bec] ;  /* 0x001bec0001027983 */ /* 0x000ea80000100800 */
[----:B0-----:R-:W3:Y:S04]  /*94940*/  LDL R4, [R1+0x1c04] ;  /* 0x001c040001047983 */ /* 0x001ee80000100800 */
[----:B------:R-:W2:Y:S04]  /*94950*/  LDL R5, [R1+0x1c00] ;  /* 0x001c000001057983 */ /* 0x000ea80000100800 */
[----:B-1----:R-:W2:Y:S04]  /*94960*/  LDL.LU R11, [R1+0x34a4] ;  /* 0x0034a400010b7983 */ /* 0x002ea80000300800 */
[----:B------:R0:W-:Y:S04]  /*94970*/  @P4 STG.E.U16 desc[UR50][R18.64], R28 ;  /* 0x0000001c12004986 */ /* 0x0001e8000c101532 */
[----:B------:R-:W2:Y:S04]  /*94980*/  LDL R17, [R1+0x1be8] ;  /* 0x001be80001117983 */ /* 0x000ea80000100800 */
[----:B0-----:R-:W2:Y:S04]  /*94990*/  LDL R18, [R1+0x1bfc] ;  /* 0x001bfc0001127983 */ /* 0x001ea80000100800 */
[----:B------:R-:W2:Y:S01]  /*949a0*/  LDL.LU R19, [R1+0x1e8] ;  /* 0x0001e80001137983 */ /* 0x000ea20000300800 */
[----:B------:R-:W-:Y:S01]  /*949b0*/  IMAD.WIDE R26, R3, 0x2, R12 ;  /* 0x00000002031a7825 */ /* 0x000fe200078e020c */
[----:B----4-:R-:W-:-:S02]  /*949c0*/  PRMT R28, R21, 0x7632, R28 ;  /* 0x00007632151c7816 */ /* 0x010fc4000000001c */
[----:B------:R-:W-:Y:S01]  /*949d0*/  STL [R1+0x3498], R9 ;  /* 0x0034980901007387 */ /* 0x000fe20000100800 */
[----:B---3--:R-:W-:Y:S02]  /*949e0*/  ISETP.LT.AND P4, PT, R4, UR8, !P2 ;  /* 0x0000000804007c0c */ /* 0x008fe4000d781270 */
[----:B--2---:R-:W-:Y:S01]  /*949f0*/  ISETP.LT.AND P5, PT, R2, UR6, !P1 ;  /* 0x0000000602007c0c */ /* 0x004fe2000cfa1270 */
[----:B------:R-:W-:Y:S01]  /*94a00*/  ULDC UR6, c[0x0][0x228] ;  /* 0x00008a0000067ab9 */ /* 0x000fe20000000800 */
[----:B------:R-:W-:Y:S01]  /*94a10*/  @P3 STG.E.U16 desc[UR50][R26.64], R19 ;  /* 0x000000131a003986 */ /* 0x000fe2000c101532 */
[----:B------:R-:W-:Y:S01]  /*94a20*/  ISETP.LT.AND P3, PT, R18, UR5, !P2 ;  /* 0x0000000512007c0c */ /* 0x000fe2000d761270 */
[----:B------:R-:W-:Y:S01]  /*94a30*/  ULDC UR5, c[0x0][0x228] ;  /* 0x00008a0000057ab9 */ /* 0x000fe20000000800 */
[----:B------:R-:W-:Y:S01]  /*94a40*/  ISETP.LT.AND P2, PT, R5, UR10, !P2 ;  /* 0x0000000a05007c0c */ /* 0x000fe2000d741270 */
[----:B------:R-:W-:Y:S01]  /*94a50*/  IMAD.WIDE R4, R3, 0x2, R10 ;  /* 0x0000000203047825 */ /* 0x000fe200078e020a */
[----:B------:R-:W-:-:S02]  /*94a60*/  PRMT R16, R19, 0x7632, R16 ;  /* 0x0000763213107816 */ /* 0x000fc40000000010 */
[----:B------:R-:W-:Y:S01]  /*94a70*/  ISETP.LT.AND P6, PT, R17, UR5, !P1 ;  /* 0x0000000511007c0c */ /* 0x000fe2000cfc1270 */
[----:B------:R-:W-:-:S06]  /*94a80*/  ULDC UR5, c[0x0][0x248] ;  /* 0x0000920000057ab9 */ /* 0x000fcc0000000800 */
[----:B------:R0:W-:Y:S01]  /*94a90*/  @P3 STG.E.U16 desc[UR50][R4.64], R16 ;  /* 0x0000001004003986 */ /* 0x0001e2000c101532 */
[C---:B------:R-:W-:Y:S01]  /*94aa0*/  VIADD R2, R3.reuse, UR5 ;  /* 0x0000000503027c36 */ /* 0x040fe20008000000 */
[----:B------:R-:W-:Y:S01]  /*94ab0*/  UMOV UR14, UR37 ;  /* 0x00000025000e7c82 */ /* 0x000fe20008000000 */
[----:B------:R-:W-:Y:S01]  /*94ac0*/  UMOV UR12, UR36 ;  /* 0x00000024000c7c82 */ /* 0x000fe20008000000 */
[----:B------:R-:W-:Y:S01]  /*94ad0*/  ULDC.64 UR36, c[0x0][0x228] ;  /* 0x00008a0000247ab9 */ /* 0x000fe20000000a00 */
[C---:B0-----:R-:W-:Y:S01]  /*94ae0*/  IMAD.WIDE R4, R3.reuse, 0x2, R8 ;  /* 0x0000000203047825 */ /* 0x041fe200078e0208 */
[----:B------:R-:W-:Y:S01]  /*94af0*/  UMOV UR48, UR38 ;  /* 0x0000002600307c82 */ /* 0x000fe20008000000 */
[----:B------:R-:W2:Y:S01]  /*94b00*/  LDL.LU R9, [R1+0x1b8] ;  /* 0x0001b80001097983 */ /* 0x000ea20000300800 */
[----:B------:R-:W-:Y:S01]  /*94b10*/  ULDC UR5, c[0x0][0x228] ;  /* 0x00008a0000057ab9 */ /* 0x000fe20000000800 */
[----:B------:R-:W-:Y:S02]  /*94b20*/  IMAD.WIDE R16, R3, 0x2, R6 ;  /* 0x0000000203107825 */ /* 0x000fe400078e0206 */
[----:B------:R0:W-:Y:S02]  /*94b30*/  @P2 STG.E.U16 desc[UR50][R4.64], R21 ;  /* 0x0000001504002986 */ /* 0x0001e4000c101532 */
[----:B------:R-:W-:-:S02]  /*94b40*/  IMAD.WIDE R18, R2, 0x2, R24 ;  /* 0x0000000202127825 */ /* 0x000fc400078e0218 */
[----:B------:R1:W-:Y:S01]  /*94b50*/  @P4 STG.E.U16 desc[UR50][R16.64], R28 ;  /* 0x0000001c10004986 */ /* 0x0003e2000c101532 */
[----:B------:R-:W-:-:S03]  /*94b60*/  PRMT R3, R0, 0x7632, R3 ;  /* 0x0000763200037816 */ /* 0x000fc60000000003 */
[----:B0-----:R-:W3:Y:S04]  /*94b70*/  LDL.LU R21, [R1+0x34a0] ;  /* 0x0034a00001157983 */ /* 0x001ee80000300800 */
[----:B-1----:R-:W4:Y:S04]  /*94b80*/  LDL R16, [R1+0x1bf0] ;  /* 0x001bf00001107983 */ /* 0x002f280000100800 */
[----:B------:R-:W3:Y:S04]  /*94b90*/  LDL R4, [R1+0x1bf8] ;  /* 0x001bf80001047983 */ /* 0x000ee80000100800 */
[----:B------:R-:W3:Y:S04]  /*94ba0*/  LDL R5, [R1+0x1bfc] ;  /* 0x001bfc0001057983 */ /* 0x000ee80000100800 */
[----:B------:R-:W3:Y:S04]  /*94bb0*/  LDL R17, [R1+0x1bf4] ;  /* 0x001bf40001117983 */ /* 0x000ee80000100800 */
[----:B------:R0:W-:Y:S04]  /*94bc0*/  @P6 STG.E.U16 desc[UR50][R18.64], R0 ;  /* 0x0000000012006986 */ /* 0x0001e8000c101532 */
[----:B0-----:R-:W3:Y:S04]  /*94bd0*/  LDL.LU R0, [R1+0x349c] ;  /* 0x00349c0001007983 */ /* 0x001ee80000300800 */
[----:B------:R-:W3:Y:S01]  /*94be0*/  LDL.LU R19, [R1+0x210] ;  /* 0x0002100001137983 */ /* 0x000ee20000300800 */
[----:B------:R-:W-:Y:S01]  /*94bf0*/  IMAD.WIDE R26, R2, 0x2, R22 ;  /* 0x00000002021a7825 */ /* 0x000fe200078e0216 */
[----:B------:R-:W-:Y:S01]  /*94c00*/  UMOV UR8, UR36 ;  /* 0x0000002400087c82 */ /* 0x000fe20008000000 */
[----:B------:R-:W-:Y:S01]  /*94c10*/  UMOV UR38, UR37 ;  /* 0x0000002500267c82 */ /* 0x000fe20008000000 */
[----:B------:R-:W-:-:S02]  /*94c20*/  ULDC.64 UR36, c[0x0][0x228] ;  /* 0x00008a0000247ab9 */ /* 0x000fc40000000a00 */
[----:B------:R-:W-:Y:S01]  /*94c30*/  @P5 STG.E.U16 desc[UR50][R26.64], R3 ;  /* 0x000000031a005986 */ /* 0x000fe2000c101532 */
[----:B------:R-:W-:Y:S01]  /*94c40*/  UMOV UR10, UR36 ;  /* 0x00000024000a7c82 */ /* 0x000fe20008000000 */
[----:B------:R-:W-:Y:S01]  /*94c50*/  UMOV UR36, UR37 ;  /* 0x0000002500247c82 */ /* 0x000fe20008000000 */
[----:B------:R-:W-:Y:S01]  /*94c60*/  UMOV UR55, UR61 ;  /* 0x0000003d00377c82 */ /* 0x000fe20008000000 */
[----:B------:R-:W-:Y:S01]  /*94c70*/  UMOV UR57, UR60 ;  /* 0x0000003c00397c82 */ /* 0x000fe20008000000 */
[----:B------:R-:W-:Y:S01]  /*94c80*/  ULDC.64 UR60, c[0x0][0x228] ;  /* 0x00008a00003c7ab9 */ /* 0x000fe20000000a00 */
[----:B--2---:R-:W-:Y:S02]  /*94c90*/  PRMT R29, R9, 0x7632, R29 ;  /* 0x00007632091d7816 */ /* 0x004fe4000000001d */
[----:B----4-:R-:W-:Y:S01]  /*94ca0*/  ISETP.LT.AND P6, PT, R16, UR6, !P1 ;  /* 0x0000000610007c0c */ /* 0x010fe2000cfc1270 */
[----:B---3--:R0:W-:Y:S01]  /*94cb0*/  STL [R1+0x3494], R21 ;  /* 0x0034941501007387 */ /* 0x0081e20000100800 */
[----:B------:R-:W-:Y:S01]  /*94cc0*/  ULDC UR6, c[0x0][0x228] ;  /* 0x00008a0000067ab9 */ /* 0x000fe20000000800 */
[----:B------:R-:W-:Y:S01]  /*94cd0*/  ISETP.LT.AND P4, PT, R4, UR8, !P1 ;  /* 0x0000000804007c0c */ /* 0x000fe2000cf81270 */
[----:B------:R-:W-:Y:S01]  /*94ce0*/  ULDC UR8, c[0x0][0x228] ;  /* 0x00008a0000087ab9 */ /* 0x000fe20000000800 */
[----:B------:R-:W-:Y:S01]  /*94cf0*/  ISETP.LT.AND P3, PT, R5, UR5, !P1 ;  /* 0x0000000505007c0c */ /* 0x000fe2000cf61270 */
[----:B------:R-:W-:Y:S01]  /*94d00*/  IMAD.WIDE R4, R2, 0x2, R20 ;  /* 0x0000000202047825 */ /* 0x000fe200078e0214 */
[----:B------:R-:W-:Y:S01]  /*94d10*/  ULDC UR5, c[0x0][0x248] ;  /* 0x0000920000057ab9 */ /* 0x000fe20000000800 */
[----:B0-----:R-:W2:Y:S04]  /*94d20*/  LDL.LU R21, [R1+0x1a8] ;  /* 0x0001a80001157983 */ /* 0x001ea80000300800 */
[----:B------:R0:W-:Y:S04]  /*94d30*/  STL [R1+0x3490], R13 ;  /* 0x0034900d01007387 */ /* 0x0001e80000100800 */
[----:B------:R1:W-:Y:S01]  /*94d40*/  @P6 STG.E.U16 desc[UR50][R4.64], R9 ;  /* 0x0000000904006986 */ /* 0x0003e2000c101532 */
[----:B------:R-:W-:Y:S01]  /*94d50*/  VIADD R3, R0, 0xf ;  /* 0x0000000f00037836 */ /* 0x000fe20000000000 */
[----:B------:R-:W-:Y:S01]  /*94d60*/  R2UR UR37, R19 ;  /* 0x00000000132572ca */ /* 0x000fe200000e0000 */
[----:B------:R-:W-:-:S03]  /*94d70*/  IMAD.WIDE R18, R2, 0x2, R12 ;  /* 0x0000000202127825 */ /* 0x000fc600078e020c */
[----:B------:R-:W-:Y:S01]  /*94d80*/  ISETP.GE.AND P2, PT, R3, UR61, PT ;  /* 0x0000003d03007c0c */ /* 0x000fe2000bf46270 */
[----:B0-----:R-:W3:Y:S04]  /*94d90*/  LDL.LU R13, [R1+0x198] ;  /* 0x00019800010d7983 */ /* 0x001ee80000300800 */
[----:B------:R-:W4:Y:S04]  /*94da0*/  LDL R3, [R1+0x1c04] ;  /* 0x001c040001037983 */ /* 0x000f280000100800 */
[----:B-1----:R-:W3:Y:S04]  /*94db0*/  LDL.LU R9, [R1+0x3498] ;  /* 0x0034980001097983 */ /* 0x002ee80000300800 */
[----:B------:R-:W3:Y:S04]  /*94dc0*/  LDL R4, [R1+0x1c00] ;  /* 0x001c000001047983 */ /* 0x000ee80000100800 */
[----:B------:R-:W3:Y:S01]  /*94dd0*/  LDL R5, [R1+0x1be8] ;  /* 0x001be80001057983 */ /* 0x000ee20000100800 */
[----:B------:R-:W-:Y:S01]  /*94de0*/  ISETP.LT.AND P5, PT, R17, UR10, !P1 ;  /* 0x0000000a11007c0c */ /* 0x000fe2000cfa1270 */
[----:B------:R-:W-:-:S02]  /*94df0*/  IMAD.WIDE R16, R2, 0x2, R14 ;  /* 0x0000000202107825 */ /* 0x000fc400078e020e */
[----:B------:R-:W-:Y:S02]  /*94e00*/  STL [R1+0x347c], R29 ;  /* 0x00347c1d01007387 */ /* 0x000fe40000100800 */
[----:B------:R-:W-:-:S08]  /*94e10*/  IMAD.WIDE R26, R2, 0x2, R10 ;  /* 0x00000002021a7825 */ /* 0x000fd000078e020a */
[----:B------:R0:W-:Y:S02]  /*94e20*/  @P5 STG.E.U16 desc[UR50][R16.64], R29 ;  /* 0x0000001d10005986 */ /* 0x0001e4000c101532 */
[----:B0-----:R-:W-:Y:S02]  /*94e30*/  IMAD.WIDE R16, R2, 0x2, R6 ;  /* 0x0000000202107825 */ /* 0x001fe400078e0206 */
[----:B--2---:R0:W-:Y:S01]  /*94e40*/  @P4 STG.E.U16 desc[UR50][R18.64], R21 ;  /* 0x0000001512004986 */ /* 0x0041e2000c101532 */
[----:B------:R-:W-:-:S03]  /*94e50*/  PRMT R28, R21, 0x7632, R28 ;  /* 0x00007632151c7816 */ /* 0x000fc6000000001c */
[----:B0-----:R-:W2:Y:S04]  /*94e60*/  LDL R18, [R1+0x1bec] ;  /* 0x001bec0001127983 */ /* 0x001ea80000100800 */
[----:B------:R-:W2:Y:S04]  /*94e70*/  LDL.LU R21, [R1+0x20c] ;  /* 0x00020c0001157983 */ /* 0x000ea80000300800 */
[----:B------:R-:W2:Y:S01]  /*94e80*/  LDL R29, [R1+0x1bf8] ;  /* 0x001bf800011d7983 */ /* 0x000ea20000100800 */
[----:B----4-:R-:W-:Y:S02]  /*94e90*/  ISETP.LT.AND P5, PT, R3, UR6, !P1 ;  /* 0x0000000603007c0c */ /* 0x010fe4000cfa1270 */
[----:B---3--:R-:W-:Y:S01]  /*94ea0*/  ISETP.LT.AND P4, PT, R4, UR8, !P1 ;  /* 0x0000000804007c0c */ /* 0x008fe2000cf81270 */
[----:B------:R-:W-:Y:S01]  /*94eb0*/  ULDC UR8, c[0x0][0x228] ;  /* 0x00008a0000087ab9 */ /* 0x000fe20000000800 */
[----:B------:R-:W-:Y:S01]  /*94ec0*/  PRMT R19, R13, 0x7632, R19 ;  /* 0x000076320d137816 */ /* 0x000fe20000000013 */
[----:B------:R-:W-:Y:S01]  /*94ed0*/  STL [R1+0x348c], R27 ;  /* 0x00348c1b01007387 */ /* 0x000fe20000100800 */
[----:B------:R-:W-:Y:S01]  /*94ee0*/  ISETP.LT.AND P6, PT, R5, UR8, !P0 ;  /* 0x0000000805007c0c */ /* 0x000fe2000c7c1270 */
[----:B------:R-:W-:Y:S01]  /*94ef0*/  IMAD.WIDE R4, R2, 0x2, R8 ;  /* 0x0000000202047825 */ /* 0x000fe200078e0208 */
[----:B------:R-:W-:Y:S01]  /*94f00*/  UMOV UR61, UR12 ;  /* 0x0000000c003d7c82 */ /* 0x000fe20008000000 */
[----:B------:R-:W-:Y:S01]  /*94f10*/  @P3 STG.E.U16 desc[UR50][R26.64], R28 ;  /* 0x0000001c1a003986 */ /* 0x000fe2000c101532 */
[----:B------:R-:W-:-:S03]  /*94f20*/  ULDC UR6, c[0x0][0x228] ;  /* 0x00008a0000067ab9 */ /* 0x000fc60000000800 */
[----:B------:R0:W-:Y:S04]  /*94f30*/  STL [R1+0x3484], R28 ;  /* 0x0034841c01007387 */ /* 0x0001e80000100800 */
[----:B------:R1:W-:Y:S04]  /*94f40*/  @P4 STG.E.U16 desc[UR50][R4.64], R13 ;  /* 0x0000000d04004986 */ /* 0x0003e8000c101532 */
[----:B------:R3:W-:Y:S04]  /*94f50*/  @P5 STG.E.U16 desc[UR50][R16.64], R19 ;  /* 0x0000001310005986 */ /* 0x0007e8000c101532 */
[----:B0-----:R-:W4:Y:S04]  /*94f60*/  LDL R28, [R1+0x1bf0] ;  /* 0x001bf000011c7983 */ /* 0x001f280000100800 */
[----:B------:R-:W4:Y:S04]  /*94f70*/  LDL.LU R27, [R1] ;  /* 0x00000000011b7983 */ /* 0x000f280000300800 */
[----:B-1----:R-:W4:Y:S04]  /*94f80*/  LDL.LU R13, [R1+0x1fc] ;  /* 0x0001fc00010d7983 */ /* 0x002f280000300800 */
[----:B---3--:R-:W3:Y:S01]  /*94f90*/  LDL R17, [R1+0x1bf4] ;  /* 0x001bf40001117983 */ /* 0x008ee20000100800 */
[----:B------:R-:W-:Y:S01]  /*94fa0*/  UMOV UR12, UR53 ;  /* 0x00000035000c7c82 */ /* 0x000fe20008000000 */
[----:B------:R-:W-:Y:S01]  /*94fb0*/  UMOV UR53, UR14 ;  /* 0x0000000e00357c82 */ /* 0x000fe20008000000 */
[----:B------:R-:W-:Y:S01]  /*94fc0*/  UMOV UR14, UR43 ;  /* 0x0000002b000e7c82 */ /* 0x000fe20008000000 */
[----:B------:R-:W-:Y:S01]  /*94fd0*/  UMOV UR10, UR42 ;  /* 0x0000002a000a7c82 */ /* 0x000fe20008000000 */
[----:B------:R-:W-:Y:S01]  /*94fe0*/  VIADD R3, R0, 0x10 ;  /* 0x0000001000037836 */ /* 0x000fe20000000000 */
[----:B------:R-:W-:Y:S01]  /*94ff0*/  ULDC.64 UR42, c[0x0][0x228] ;  /* 0x00008a00002a7ab9 */ /* 0x000fe20000000a00 */
[----:B------:R-:W-:Y:S01]  /*95000*/  UMOV UR8, UR40 ;  /* 0x0000002800087c82 */ /* 0x000fe20008000000 */
[----:B------:R-:W-:-:S02]  /*95010*/  UMOV UR40, UR43 ;  /* 0x0000002b00287c82 */ /* 0x000fc40008000000 */
[----:B------:R-:W-:Y:S01]  /*95020*/  ISETP.GE.AND P1, PT, R3, UR40, PT ;  /* 0x0000002803007c0c */ /* 0x000fe2000bf26270 */
[----:B------:R-:W-:Y:S01]  /*95030*/  UMOV UR59, UR42 ;  /* 0x0000002a003b7c82 */ /* 0x000fe20008000000 */
[----:B------:R-:W-:Y:S02]  /*95040*/  ULDC.64 UR42, c[0x0][0x228] ;  /* 0x00008a00002a7ab9 */ /* 0x000fe40000000a00 */
[----:B------:R-:W-:Y:S01]  /*95050*/  UMOV UR40, UR43 ;  /* 0x0000002b00287c82 */ /* 0x000fe20008000000 */
[----:B--2---:R-:W-:Y:S01]  /*95060*/  ISETP.LT.AND P3, PT, R18, UR6, !P0 ;  /* 0x0000000612007c0c */ /* 0x004fe2000c761270 */
[----:B------:R-:W-:Y:S01]  /*95070*/  VIADD R18, R2, UR5 ;  /* 0x0000000502127c36 */ /* 0x000fe20008000000 */
[----:B------:R-:W-:-:S03]  /*95080*/  ULDC UR5, c[0x0][0x228] ;  /* 0x00008a0000057ab9 */ /* 0x000fc60000000800 */
[----:B------:R-:W-:Y:S01]  /*95090*/  IMAD.WIDE R2, R18, 0x2, R24 ;  /* 0x0000000212027825 */ /* 0x000fe200078e0218 */
[----:B------:R-:W-:-:S03]  /*950a0*/  PRMT R16, R21, 0x7632, R16 ;  /* 0x0000763215107816 */ /* 0x000fc60000000010 */
[----:B------:R-:W-:Y:S01]  /*950b0*/  IMAD.WIDE R4, R18, 0x2, R22 ;  /* 0x0000000212047825 */ /* 0x000fe200078e0216 */
[----:B------:R0:W-:Y:S04]  /*950c0*/  @P6 STG.E.U16 desc[UR50][R2.64], R21 ;  /* 0x0000001502006986 */ /* 0x0001e8000c101532 */
[----:B------:R1:W-:Y:S04]  /*950d0*/  @P3 STG.E.U16 desc[UR50][R4.64], R16 ;  /* 0x0000001004003986 */ /* 0x0003e8000c101532 */
[----:B0-----:R-:W2:Y:S01]  /*950e0*/  LDL.LU R21, [R1+0x3494] ;  /* 0x0034940001157983 */ /* 0x001ea20000300800 */
[----:B----4-:R-:W-:Y:S01]  /*950f0*/  ISETP.LT.AND P5, PT, R28, UR5, !P0 ;  /* 0x000000051c007c0c */ /* 0x010fe2000c7a1270 */
[----:B------:R-:W-:Y:S01]  /*95100*/  UMOV UR5, UR42 ;  /* 0x0000002a00057c82 */ /* 0x000fe20008000000 */
[----:B------:R-:W-:Y:S01]  /*95110*/  ULDC.64 UR42, c[0x0][0x228] ;  /* 0x00008a00002a7ab9 */ /* 0x000fe20000000a00 */
[----:B---3--:R-:W-:Y:S01]  /*95120*/  ISETP.LT.AND P6, PT, R17, UR5, !P0 ;  /* 0x0000000511007c0c */ /* 0x008fe2000c7c1270 */
[----:B------:R-:W-:Y:S01]  /*95130*/  UMOV UR5, UR42 ;  /* 0x0000002a00057c82 */ /* 0x000fe20008000000 */
[----:B------:R-:W-:Y:S01]  /*95140*/  UMOV UR42, UR43 ;  /* 0x0000002b002a7c82 */ /* 0x000fe20008000000 */
[----:B------:R-:W3:Y:S01]  /*95150*/  LDL R17, [R1+0x1be8] ;  /* 0x001be80001117983 */ /* 0x000ee20000100800 */
[----:B------:R-:W-:-:S03]  /*95160*/  R2UR UR43, R27 ;  /* 0x000000001b2b72ca */ /* 0x000fc600000e0000 */
[----:B------:R-:W4:Y:S04]  /*95170*/  LDL.LU R27, [R1+0x1dc] ;  /* 0x0001dc00011b7983 */ /* 0x000f280000300800 */
[----:B-1----:R-:W3:Y:S01]  /*95180*/  LDL R5, [R1+0x1c00] ;  /* 0x001c000001057983 */ /* 0x002ee20000100800 */
[----:B------:R-:W-:Y:S01]  /*95190*/  ISETP.LT.AND P3, PT, R29, UR5, !P0 ;  /* 0x000000051d007c0c */ /* 0x000fe2000c761270 */
[----:B------:R-:W-:Y:S01]  /*951a0*/  ULDC UR5, c[0x0][0x228] ;  /* 0x00008a0000057ab9 */ /* 0x000fe20000000800 */
[----:B------:R-:W-:Y:S01]  /*951b0*/  PRMT R16, R13, 0x7632, R16 ;  /* 0x000076320d107816 */ /* 0x000fe20000000010 */
[----:B--2---:R-:W-:-:S05]  /*951c0*/  IMAD.WIDE R2, R18, 0x2, R20 ;  /* 0x0000000212027825 */ /* 0x004fca00078e0214 */
[----:B------:R0:W-:Y:S04]  /*951d0*/  @P5 STG.E.U16 desc[UR50][R2.64], R13 ;  /* 0x0000000d02005986 */ /* 0x0001e8000c101532 */
[----:B0-----:R-:W2:Y:S04]  /*951e0*/  LDL.LU R13, [R1+0x3490] ;  /* 0x00349000010d7983 */ /* 0x001ea80000300800 */
[----:B------:R-:W2:Y:S01]  /*951f0*/  LDL R3, [R1+0x1bfc] ;  /* 0x001bfc0001037983 */ /* 0x000ea20000100800 */
[----:B---3--:R-:W-:Y:S01]  /*95200*/  ISETP.LT.AND P4, PT, R5, UR5, !P0 ;  /* 0x0000000505007c0c */ /* 0x008fe2000c781270 */
[----:B------:R-:W-:Y:S01]  /*95210*/  IMAD.WIDE R4, R18, 0x2, R14 ;  /* 0x0000000212047825 */ /* 0x000fe200078e020e */
[----:B------:R-:W-:-:S04]  /*95220*/  ULDC UR5, c[0x0][0x228] ;  /* 0x00008a0000057ab9 */ /* 0x000fc80000000800 */
[----:B------:R0:W-:Y:S04]  /*95230*/  @P6 STG.E.U16 desc[UR50][R4.64], R16 ;  /* 0x0000001004006986 */ /* 0x0001e8000c101532 */
[----:B0-----:R-:W3:Y:S04]  /*95240*/  LDL R4, [R1+0x1c04] ;  /* 0x001c040001047983 */ /* 0x001ee80000100800 */
[----:B------:R-:W3:Y:S01]  /*95250*/  LDL.LU R5, [R1+0x1ec] ;  /* 0x0001ec0001057983 */ /* 0x000ee20000300800 */
[----:B----4-:R-:W-:-:S03]  /*95260*/  PRMT R19, R27, 0x7632, R19 ;  /* 0x000076321b137816 */ /* 0x010fc60000000013 */
[----:B------:R-:W-:Y:S01]  /*95270*/  STL [R1+0x3488], R11 ;  /* 0x0034880b01007387 */ /* 0x000fe20000100800 */
[----:B--2---:R-:W-:Y:S01]  /*95280*/  ISETP.LT.AND P5, PT, R3, UR5, !P0 ;  /* 0x0000000503007c0c */ /* 0x004fe2000c7a1270 */
[----:B------:R-:W-:Y:S01]  /*95290*/  IMAD.WIDE R2, R18, 0x2, R12 ;  /* 0x0000000212027825 */ /* 0x000fe200078e020c */
[----:B------:R-:W-:Y:S02]  /*952a0*/  ULDC UR5, c[0x0][0x228] ;  /* 0x00008a0000057ab9 */ /* 0x000fe40000000800 */
[----:B---3--:R-:W-:Y:S01]  /*952b0*/  ISETP.LT.AND P0, PT, R4, UR5, !P0 ;  /* 0x0000000504007c0c */ /* 0x008fe2000c701270 */
[----:B------:R-:W-:Y:S01]  /*952c0*/  ULDC UR5, c[0x0][0x228] ;  /* 0x00008a0000057ab9 */ /* 0x000fe20000000800 */
[----:B------:R0:W-:Y:S01]  /*952d0*/  @P3 STG.E.U16 desc[UR50][R2.64], R5 ;  /* 0x0000000502003986 */ /* 0x0001e2000c101532 */
[----:B------:R-:W-:Y:S02]  /*952e0*/  PRMT R26, R5, 0x7632, R26 ;  /* 0x00007632051a7816 */ /* 0x000fe4000000001a */
[----:B------:R-:W-:Y:S01]  /*952f0*/  ISETP.LT.AND P3, PT, R17, UR5, !P2 ;  /* 0x0000000511007c0c */ /* 0x000fe2000d761270 */
[----:B------:R-:W-:Y:S01]  /*95300*/  ULDC UR5, c[0x0][0x248] ;  /* 0x0000920000057ab9 */ /* 0x000fe20000000800 */
[----:B------:R-:W-:-:S04]  /*95310*/  IMAD.WIDE R16, R18, 0x2, R6 ;  /* 0x0000000212107825 */ /* 0x000fc800078e0206 */
[C---:B0-----:R-:W-:Y:S02]  /*95320*/  IMAD.WIDE R2, R18.reuse, 0x2, R10 ;  /* 0x0000000212027825 */ /* 0x041fe400078e020a */
[----:B------:R-:W2:Y:S02]  /*95330*/  LDL.LU R11, [R1+0x1bc] ;  /* 0x0001bc00010b7983 */ /* 0x000ea40000300800 */
[C---:B------:R-:W-:Y:S02]  /*95340*/  IMAD.WIDE R4, R18.reuse, 0x2, R8 ;  /* 0x0000000212047825 */ /* 0x040fe400078e0208 */
[----:B------:R0:W-:Y:S04]  /*95350*/  @P5 STG.E.U16 desc[UR50][R2.64], R26 ;  /* 0x0000001a02005986 */ /* 0x0001e8000c101532 */
[----:B------:R1:W-:Y:S04]  /*95360*/  @P4 STG.E.U16 desc[UR50][R4.64], R27 ;  /* 0x0000001b04004986 */ /* 0x0003e8000c101532 */
[----:B0-----:R-:W3:Y:S01]  /*95370*/  LDL.LU R2, [R1+0x1cc] ;  /* 0x0001cc0001027983 */ /* 0x001ee20000300800 */
[----:B------:R-:W-:Y:S01]  /*95380*/  VIADD R3, R18, UR5 ;  /* 0x0000000512037c36 */ /* 0x000fe20008000000 */
[----:B------:R-:W-:-:S02]  /*95390*/  ULDC UR5, c[0x0][0x228] ;  /* 0x00008a0000057ab9 */ /* 0x000fc40000000800 */
[----:B------:R-:W4:Y:S04]  /*953a0*/  LDL R18, [R1+0x1bf4] ;  /* 0x001bf40001127983 */ /* 0x000f280000100800 */
[----:B-1----:R-:W3:Y:S04]  /*953b0*/  LDL.LU R27, [R1+0x348c] ;  /* 0x00348c00011b7983 */ /* 0x002ee80000300800 */
[----:B------:R-:W2:Y:S04]  /*953c0*/  LDL R5, [R1+0x1bec] ;  /* 0x001bec0001057983 */ /* 0x000ea80000100800 */
[----:B------:R0:W-:Y:S01]  /*953d0*/  @P0 STG.E.U16 desc[UR50][R16.64], R19 ;  /* 0x0000001310000986 */ /* 0x0001e2000c101532 */
[----:B------:R-:W-:Y:S01]  /*953e0*/  UMOV UR6, UR55 ;  /* 0x0000003700067c82 */ /* 0x000fe20008000000 */
[----:B0-----:R-:W-:Y:S01]  /*953f0*/  IMAD.WIDE R16, R3, 0x2, R20 ;  /* 0x0000000203107825 */ /* 0x001fe200078e0214 */
[----:B--2---:R-:W-:Y:S01]  /*95400*/  ISETP.LT.AND P4, PT, R5, UR5, !P2 ;  /* 0x0000000505007c0c */ /* 0x004fe2000d781270 */
[----:B------:R-:W-:-:S02]  /*95410*/  ULDC UR5, c[0x0][0x228] ;  /* 0x00008a0000057ab9 */ /* 0x000fc40000000800 */
[----:B------:R-:W-:Y:S01]  /*95420*/  ISETP.LT.AND P6, PT, R28, UR5, !P2 ;  /* 0x000000051c007c0c */ /* 0x000fe2000d7c1270 */
[C---:B------:R-:W-:Y:S01]  /*95430*/  IMAD.WIDE R4, R3.reuse, 0x2, R24 ;  /* 0x0000000203047825 */ /* 0x040fe200078e0218 */
[----:B------:R-:W2:Y:S01]  /*95440*/  LDL.LU R28, [R1+0x1ac] ;  /* 0x0001ac00011c7983 */ /* 0x000ea20000300800 */
[----:B----4-:R-:W-:Y:S01]  /*95450*/  ISETP.LT.AND P5, PT, R18, UR56, !P2 ;  /* 0x0000003812007c0c */ /* 0x010fe2000d7a1270 */
[----:B------:R-:W-:Y:S01]  /*95460*/  ULDC UR5, c[0x0][0x228] ;  /* 0x00008a0000057ab9 */ /* 0x000fe20000000800 */
[----:B---3--:R-:W-:Y:S01]  /*95470*/  PRMT R27, R2, 0x7632, R27 ;  /* 0x00007632021b7816 */ /* 0x008fe2000000001b */
[----:B------:R0:W-:Y:S01]  /*95480*/  @P3 STG.E.U16 desc[UR50][R4.64], R2 ;  /* 0x0000000204003986 */ /* 0x0001e2000c101532 */
[----:B------:R-:W-:Y:S01]  /*95490*/  IMAD.WIDE R18, R3, 0x2, R22 ;  /* 0x0000000203127825 */ /* 0x000fe200078e0216 */
[----:B------:R-:W-:Y:S01]  /*954a0*/  ISETP.LT.AND P3, PT, R29, UR54, !P2 ;  /* 0x000000361d007c0c */ /* 0x000fe2000d761270 */
[----:B------:R-:W-:Y:S01]  /*954b0*/  ULDC.64 UR54, c[0x0][0x228] ;  /* 0x00008a0000367ab9 */ /* 0x000fe20000000a00 */
[----:B------:R-:W-:Y:S01]  /*954c0*/  PRMT R26, R11, 0x7632, R26 ;  /* 0x000076320b1a7816 */ /* 0x000fe2000000001a */
[----:B------:R-:W3:Y:S01]  /*954d0*/  LDL.LU R29, [R1+0x180] ;  /* 0x00018000011d7983 */ /* 0x000ee20000300800 */
[----:B0-----:R-:W-:-:S02]  /*954e0*/  VIADD R2, R0, 0x11 ;  /* 0x0000001100027836 */ /* 0x001fc40000000000 */
[C---:B------:R-:W-:Y:S01]  /*954f0*/  IMAD.WIDE R4, R3.reuse, 0x2, R14 ;  /* 0x0000000203047825 */ /* 0x040fe200078e020e */
[----:B------:R0:W-:Y:S02]  /*95500*/  STL [R1+0x3480], R0 ;  /* 0x0034800001007387 */ /* 0x0001e40000100800 */
[----:B------:R-:W-:Y:S02]  /*95510*/  ISETP.GE.AND P0, PT, R2, UR55, PT ;  /* 0x0000003702007c0c */ /* 0x000fe4000bf06270 */
[----:B------:R1:W-:Y:S04]  /*95520*/  @P4 STG.E.U16 desc[UR50][R18.64], R27 ;  /* 0x0000001b12004986 */ /* 0x0003e8000c101532 */
[----:B------:R4:W-:Y:S04]  /*95530*/  @P6 STG.E.U16 desc[UR50][R16.64], R11 ;  /* 0x0000000b10006986 */ /* 0x0009e8000c101532 */
[----:B0-----:R-:W3:Y:S04]  /*95540*/  LDL.LU R0, [R1+0x19c] ;  /* 0x00019c0001007983 */ /* 0x001ee80000300800 */
[----:B------:R-:W3:Y:S04]  /*95550*/  LDL R2, [R1+0x1be8] ;  /* 0x001be80001027983 */ /* 0x000ee80000100800 */
[----:B-1----:R-:W3:Y:S04]  /*95560*/  LDL R27, [R1+0x1bf0] ;  /* 0x001bf000011b7983 */ /* 0x002ee80000100800 */
[----:B----4-:R-:W4:Y:S04]  /*95570*/  LDL.LU R11, [R1+0x3488] ;  /* 0x00348800010b7983 */ /* 0x010f280000300800 */
[----:B------:R0:W-:Y:S01]  /*95580*/  @P5 STG.E.U16 desc[UR50][R4.64], R26 ;  /* 0x0000001a04005986 */ /* 0x0001e2000c101532 */
[----:B------:R-:W-:-:S03]  /*95590*/  IMAD.WIDE R18, R3, 0x2, R12 ;  /* 0x0000000203127825 */ /* 0x000fc600078e020c */
[----:B------:R-:W3:Y:S04]  /*955a0*/  LDL R17, [R1+0x1bec] ;  /* 0x001bec0001117983 */ /* 0x000ee80000100800 */
[----:B0-----:R-:W4:Y:S04]  /*955b0*/  LDL R26, [R1+0x1bfc] ;  /* 0x001bfc00011a7983 */ /* 0x001f280000100800 */
[----:B------:R-:W3:Y:S04]  /*955c0*/  LDL R4, [R1+0x1c04] ;  /* 0x001c040001047983 */ /* 0x000ee80000100800 */
[----:B------:R-:W3:Y:S01]  /*955d0*/  LDL R5, [R1+0x1c00] ;  /* 0x001c000001057983 */ /* 0x000ee20000100800 */
[----:B--2---:R-:W-:-:S03]  /*955e0*/  PRMT R16, R28, 0x7632, R16 ;  /* 0x000076321c107816 */ /* 0x004fc60000000010 */
[----:B------:R0:W-:Y:S04]  /*955f0*/  @P3 STG.E.U16 desc[UR50][R18.64], R28 ;  /* 0x0000001c12003986 */ /* 0x0001e8000c101532 */
[----:B0-----:R-:W2:Y:S01]  /*95600*/  LDL.LU R28, [R1+0x3484] ;  /* 0x00348400011c7983 */ /* 0x001ea20000300800 */
[----:B------:R-:W-:Y:S01]  /*95610*/  UMOV UR55, UR6 ;  /* 0x0000000600377c82 */ /* 0x000fe20008000000 */
[----:B------:R-:W-:Y:S01]  /*95620*/  ULDC UR6, c[0x0][0x228] ;  /* 0x00008a0000067ab9 */ /* 0x000fe20000000800 */
[----:B------:R-:W-:Y:S01]  /*95630*/  IMAD.WIDE R18, R3, 0x2, R6 ;  /* 0x0000000203127825 */ /* 0x000fe200078e0206 */
[----:B------:R0:W-:Y:S04]  /*95640*/  STL [R1+0x3478], R7 ;  /* 0x0034780701007387 */ /* 0x0001e80000100800 */
[----:B0-----:R-:W2:Y:S01]  /*95650*/  LDL.LU R7, [R1+0x160] ;  /* 0x0001600001077983 */ /* 0x001ea20000300800 */
[----:B----4-:R-:W-:Y:S01]  /*95660*/  ISETP.LT.AND P4, PT, R26, UR5, !P2 ;  /* 0x000000051a007c0c */ /* 0x010fe2000d781270 */
[----:B------:R-:W-:-:S02]  /*95670*/  ULDC UR5, c[0x0][0x228] ;  /* 0x00008a0000057ab9 */ /* 0x000fc40000000800 */
[----:B---3--:R-:W-:Y:S01]  /*95680*/  ISETP.LT.AND P3, PT, R4, UR5, !P2 ;  /* 0x0000000504007c0c */ /* 0x008fe2000d761270 */
[----:B------:R-:W-:Y:S01]  /*95690*/  ULDC UR5, c[0x0][0x228] ;  /* 0x00008a0000057ab9 */ /* 0x000fe20000000800 */
[----:B------:R-:W-:Y:S01]  /*956a0*/  ISETP.LT.AND P2, PT, R5, UR6, !P2 ;  /* 0x0000000605007c0c */ /* 0x000fe2000d741270 */
[----:B------:R-:W-:Y:S01]  /*956b0*/  ULDC UR6, c[0x0][0x228] ;  /* 0x00008a0000067ab9 */ /* 0x000fe20000000800 */
[----:B------:R-:W-:Y:S01]  /*956c0*/  IMAD.WIDE R4, R3, 0x2, R10 ;  /* 0x0000000203047825 */ /* 0x000fe200078e020a */
[----:B------:R-:W-:Y:S01]  /*956d0*/  ISETP.LT.AND P6, PT, R2, UR6, !P1 ;  /* 0x0000000602007c0c */ /* 0x000fe2000cfc1270 */
[----:B------:R-:W-:Y:S01]  /*956e0*/  ULDC UR6, c[0x0][0x228] ;  /* 0x00008a0000067ab9 */ /* 0x000fe20000000800 */
[----:B------:R-:W-:Y:S01]  /*956f0*/  ISETP.LT.AND P5, PT, R17, UR5, !P1 ;  /* 0x0000000511007c0c */ /* 0x000fe2000cfa1270 */
[----:B------:R-:W-:Y:S02]  /*95700*/  ULDC UR5, c[0x0][0x248] ;  /* 0x0000920000057ab9 */ /* 0x000fe40000000800 */
[----:B------:R0:W-:Y:S01]  /*95710*/  @P4 STG.E.U16 desc[UR50][R4.64], R16 ;  /* 0x0000001004004986 */ /* 0x0001e2000c101532 */
[----:B------:R-:W-:Y:S01]  /*95720*/  VIADD R2, R3, UR5 ;  /* 0x0000000503027c36 */ /* 0x000fe20008000000 */
[----:B------:R-:W-:Y:S01]  /*95730*/  ISETP.LT.AND P4, PT, R27, UR6, !P1 ;  /* 0x000000061b007c0c */ /* 0x000fe2000cf81270 */
[----:B------:R-:W-:Y:S01]  /*95740*/  IMAD.WIDE R26, R3, 0x2, R8 ;  /* 0x00000002031a7825 */ /* 0x000fe200078e0208 */
[----:B------:R-:W-:Y:S01]  /*95750*/  PRMT R3, R29, 0x7632, R3 ;  /* 0x000076321d037816 */ /* 0x000fe20000000003 */
[----:B------:R-:W-:Y:S01]  /*95760*/  ULDC UR6, c[0x0][0x228] ;  /* 0x00008a0000067ab9 */ /* 0x000fe20000000800 */
[----:B------:R-:W-:-:S02]  /*95770*/  ULDC UR5, c[0x0][0x228] ;  /* 0x00008a0000057ab9 */ /* 0x000fc40000000800 */
[----:B------:R1:W-:Y:S01]  /*95780*/  @P2 STG.E.U16 desc[UR50][R26.64], R0 ;  /* 0x000000001a002986 */ /* 0x0003e2000c101532 */
[----:B0-----:R-:W-:-:S04]  /*95790*/  IMAD.WIDE R16, R2, 0x2, R24 ;  /* 0x0000000202107825 */ /* 0x001fc800078e0218 */
[----:B------:R-:W-:Y:S01]  /*957a0*/  IMAD.WIDE R4, R2, 0x2, R22 ;  /* 0x0000000202047825 */ /* 0x000fe200078e0216 */
[----:B--2---:R-:W-:Y:S02]  /*957b0*/  PRMT R28, R0, 0x7632, R28 ;  /* 0x00007632001c7816 */ /* 0x004fe4000000001c */
[----:B-1----:R-:W2:Y:S04]  /*957c0*/  LDL.LU R0, [R1+0x3480] ;  /* 0x0034800001007983 */ /* 0x002ea80000300800 */
[----:B------:R0:W-:Y:S04]  /*957d0*/  @P3 STG.E.U16 desc[UR50][R18.64], R28 ;  /* 0x0000001c12003986 */ /* 0x0001e8000c101532 */
[----:B------:R1:W-:Y:S04]  /*957e0*/  @P6 STG.E.U16 desc[UR50][R16.64], R29 ;  /* 0x0000001d10006986 */ /* 0x0003e8000c101532 */
[----:B------:R3:W-:Y:S04]  /*957f0*/  @P5 STG.E.U16 desc[UR50][R4.64], R3 ;  /* 0x0000000304005986 */ /* 0x0007e8000c101532 */
[----:B0-----:R-:W4:Y:S04]  /*95800*/  LDL R18, [R1+0x1c00] ;  /* 0x001c000001127983 */ /* 0x001f280000100800 */
[----:B------:R-:W4:Y:S04]  /*95810*/  LDL.LU R19, [R1+0x170] ;  /* 0x0001700001137983 */ /* 0x000f280000300800 */
[----:B-1----:R-:W4:Y:S04]  /*95820*/  LDL.LU R29, [R1+0x347c] ;  /* 0x00347c00011d7983 */ /* 0x002f280000300800 */
[----:B------:R-:W4:Y:S04]  /*95830*/  LDL R16, [R1+0x1bf4] ;  /* 0x001bf40001107983 */ /* 0x000f280000100800 */
[----:B---3--:R-:W3:Y:S04]  /*95840*/  LDL R5, [R1+0x1bf8] ;  /* 0x001bf80001057983 */ /* 0x008ee80000100800 */
[----:B------:R-:W3:Y:S01]  /*95850*/  LDL R17, [R1+0x1bfc] ;  /* 0x001bfc0001117983 */ /* 0x000ee20000100800 */
[----:B------:R-:W-:-:S03]  /*95860*/  IMAD.WIDE R26, R2, 0x2, R20 ;  /* 0x00000002021a7825 */ /* 0x000fc600078e0214 */
[----:B------:R0:W-:Y:S01]  /*95870*/  STL [R1+0x3474], R15 ;  /* 0x0034740f01007387 */ /* 0x0001e20000100800 */
[----:B------:R-:W-:Y:S01]  /*95880*/  PRMT R28, R7, 0x7632, R28 ;  /* 0x00007632071c7816 */ /* 0x000fe2000000001c */
[----:B--2---:R-:W-:Y:S01]  /*95890*/  VIADD R3, R0, 0x12 ;  /* 0x0000001200037836 */ /* 0x004fe20000000000 */
[----:B----4-:R-:W-:Y:S02]  /*958a0*/  ISETP.LT.AND P6, PT, R16, UR58, !P1 ;  /* 0x0000003a10007c0c */ /* 0x010fe4000cfc1270 */
[----:B---3--:R-:W-:Y:S01]  /*958b0*/  ISETP.LT.AND P2, PT, R5, UR52, !P1 ;  /* 0x0000003405007c0c */ /* 0x008fe2000cf41270 */
[C---:B------:R-:W-:Y:S01]  /*958c0*/  IMAD.WIDE R4, R2.reuse, 0x2, R14 ;  /* 0x0000000202047825 */ /* 0x040fe200078e020e */
[----:B------:R-:W-:Y:S01]  /*958d0*/  PRMT R29, R19, 0x7632, R29 ;  /* 0x00007632131d7816 */ /* 0x000fe2000000001d */
[----:B------:R-:W-:Y:S01]  /*958e0*/  UMOV UR58, UR53 ;  /* 0x00000035003a7c82 */ /* 0x000fe20008000000 */
[----:B------:R-:W-:Y:S01]  /*958f0*/  ISETP.LT.AND P5, PT, R17, UR6, !P1 ;  /* 0x0000000611007c0c */ /* 0x000fe2000cfa1270 */
[----:B------:R-:W-:Y:S01]  /*95900*/  IMAD.WIDE R16, R2, 0x2, R12 ;  /* 0x0000000202107825 */ /* 0x000fe200078e020c */
[----:B------:R-:W-:Y:S01]  /*95910*/  ULDC.64 UR52, c[0x0][0x228] ;  /* 0x00008a0000347ab9 */ /* 0x000fe20000000a00 */
[----:B------:R-:W-:Y:S01]  /*95920*/  @P4 STG.E.U16 desc[UR50][R26.64], R19 ;  /* 0x000000131a004986 */ /* 0x000fe2000c101532 */
[----:B------:R-:W-:Y:S01]  /*95930*/  ISETP.GE.AND P3, PT, R3, UR53, PT ;  /* 0x0000003503007c0c */ /* 0x000fe2000bf66270 */
[----:B------:R-:W-:-:S02]  /*95940*/  ULDC UR6, c[0x0][0x228] ;  /* 0x00008a0000067ab9 */ /* 0x000fc40000000800 */
[----:B0-----:R-:W2:Y:S04]  /*95950*/  LDL.LU R15, [R1+0x140] ;  /* 0x00014000010f7983 */ /* 0x001ea80000300800 */
[----:B------:R-:W3:Y:S04]  /*95960*/  LDL.LU R3, [R1+0x150] ;  /* 0x0001500001037983 */ /* 0x000ee80000300800 */
[----:B------:R0:W-:Y:S04]  /*95970*/  @P6 STG.E.U16 desc[UR50][R4.64], R29 ;  /* 0x0000001d04006986 */ /* 0x0001e8000c101532 */
[----:B------:R1:W-:Y:S04]  /*95980*/  @P2 STG.E.U16 desc[UR50][R16.64], R7 ;  /* 0x0000000710002986 */ /* 0x0003e8000c101532 */
[----:B0-----:R-:W4:Y:S04]  /*95990*/  LDL R4, [R1+0x1be8] ;  /* 0x001be80001047983 */ /* 0x001f280000100800 */
[----:B------:R-:W4:Y:S04]  /*959a0*/  LDL R5, [R1+0x1bec] ;  /* 0x001bec0001057983 */ /* 0x000f280000100800 */
[----:B-1----:R-:W4:Y:S04]  /*959b0*/  LDL.LU R7, [R1+0x3478] ;  /* 0x0034780001077983 */ /* 0x002f280000300800 */
[----:B------:R-:W4:Y:S04]  /*959c0*/  LDL R16, [R1+0x1c04] ;  /* 0x001c040001107983 */ /* 0x000f280000100800 */
[----:B------:R-:W4:Y:S01]  /*959d0*/  LDL R17, [R1+0x1bf0] ;  /* 0x001bf00001117983 */ /* 0x000f220000100800 */
[----:B------:R-:W-:Y:S01]  /*959e0*/  ISETP.LT.AND P4, PT, R18, UR5, !P1 ;  /* 0x0000000512007c0c */ /* 0x000fe2000cf81270 */
[C---:B------:R-:W-:Y:S01]  /*959f0*/  IMAD.WIDE R18, R2.reuse, 0x2, R10 ;  /* 0x0000000202127825 */ /* 0x040fe200078e020a */
[----:B------:R-:W-:Y:S01]  /*95a00*/  UMOV UR53, UR8 ;  /* 0x0000000800357c82 */ /* 0x000fe20008000000 */
[----:B------:R-:W-:Y:S01]  /*95a10*/  ULDC UR8, c[0x0][0x228] ;  /* 0x00008a0000087ab9 */ /* 0x000fe20000000800 */
[----:B------:R-:W-:Y:S01]  /*95a20*/  ULDC UR5, c[0x0][0x248] ;  /* 0x0000920000057ab9 */ /* 0x000fe20000000800 */
[C---:B------:R-:W-:Y:S01]  /*95a30*/  IMAD.WIDE R26, R2.reuse, 0x2, R8 ;  /* 0x00000002021a7825 */ /* 0x040fe200078e0208 */
[----:B------:R0:W-:Y:S04]  /*95a40*/  @P5 STG.E.U16 desc[UR50][R18.64], R28 ;  /* 0x0000001c12005986 */ /* 0x0001e8000c101532 */
[----:B------:R-:W-:Y:S01]  /*95a50*/  STL [R1+0x3464], R0 ;  /* 0x0034640001007387 */ /* 0x000fe20000100800 */
[----:B0-----:R-:W-:Y:S01]  /*95a60*/  VIADD R28, R2, UR5 ;  /* 0x00000005021c7c36 */ /* 0x001fe20008000000 */
[----:B------:R-:W-:-:S02]  /*95a70*/  ULDC UR5, c[0x0][0x228] ;  /* 0x00008a0000057ab9 */ /* 0x000fc40000000800 */
[----:B---3--:R0:W-:Y:S01]  /*95a80*/  @P4 STG.E.U16 desc[UR50][R26.64], R3 ;  /* 0x000000031a004986 */ /* 0x0081e2000c101532 */
[----:B------:R-:W-:Y:S01]  /*95a90*/  PRMT R29, R3, 0x7632, R29 ;  /* 0x00007632031d7816 */ /* 0x000fe2000000001d */
[----:B0-----:R-:W-:Y:S02]  /*95aa0*/  VIADD R26, R0, 0x13 ;  /* 0x00000013001a7836 */ /* 0x001fe40000000000 */
[----:B------:R-:W3:Y:S01]  /*95ab0*/  LDL.LU R0, [R1+0x110] ;  /* 0x0001100001007983 */ /* 0x000ee20000300800 */
[----:B--2---:R-:W-:Y:S02]  /*95ac0*/  PRMT R27, R15, 0x7632, R27 ;  /* 0x000076320f1b7816 */ /* 0x004fe4000000001b */
[----:B----4-:R-:W-:Y:S01]  /*95ad0*/  ISETP.LT.AND P1, PT, R16, UR8, !P1 ;  /* 0x0000000810007c0c */ /* 0x010fe2000cf21270 */
[----:B------:R-:W-:Y:S02]  /*95ae0*/  ULDC UR8, c[0x0][0x228] ;  /* 0x00008a0000087ab9 */ /* 0x000fe40000000800 */
[----:B------:R-:W-:-:S02]  /*95af0*/  ISETP.LT.AND P6, PT, R4, UR8, !P0 ;  /* 0x0000000804007c0c */ /* 0x000fc4000c7c1270 */
[----:B------:R-:W-:Y:S01]  /*95b00*/  ISETP.LT.AND P4, PT, R17, UR6, !P0 ;  /* 0x0000000611007c0c */ /* 0x000fe2000c781270 */
[----:B------:R-:W-:Y:S02]  /*95b10*/  ULDC UR6, c[0x0][0x228] ;  /* 0x00008a0000067ab9 */ /* 0x000fe40000000800 */
[----:B------:R-:W-:Y:S01]  /*95b20*/  ISETP.LT.AND P5, PT, R5, UR6, !P0 ;  /* 0x0000000605007c0c */ /* 0x000fe2000c7a1270 */
[----:B------:R-:W-:Y:S01]  /*95b30*/  IMAD.WIDE R2, R2, 0x2, R6 ;  /* 0x0000000202027825 */ /* 0x000fe200078e0206 */
[----:B------:R-:W-:Y:S01]  /*95b40*/  UMOV UR8, UR57 ;  /* 0x0000003900087c82 */ /* 0x000fe20008000000 */
[----:B------:R0:W-:Y:S01]  /*95b50*/  STL [R1+0x346c], R24 ;  /* 0x00346c1801007387 */ /* 0x0001e20000100800 */
[----:B------:R-:W-:Y:S01]  /*95b60*/  ULDC.64 UR56, c[0x0][0x228] ;  /* 0x00008a0000387ab9 */ /* 0x000fe20000000a00 */
[----:B------:R-:W-:Y:S01]  /*95b70*/  IMAD.WIDE R4, R28, 0x2, R24 ;  /* 0x000000021c047825 */ /* 0x000fe200078e0218 */
[----:B------:R-:W-:Y:S01]  /*95b80*/  ISETP.GE.AND P2, PT, R26, UR57, PT ;  /* 0x000000391a007c0c */ /* 0x000fe2000bf46270 */
[----:B------:R1:W-:Y:S01]  /*95b90*/  @P1 STG.E.U16 desc[UR50][R2.64], R29 ;  /* 0x0000001d02001986 */ /* 0x0003e2000c101532 */
[----:B------:R-:W-:Y:S01]  /*95ba0*/  ULDC UR6, c[0x0][0x228] ;  /* 0x00008a0000067ab9 */ /* 0x000fe20000000800 */
[----:B------:R-:W-:-:S02]  /*95bb0*/  IMAD.WIDE R16, R28, 0x2, R22 ;  /* 0x000000021c107825 */ /* 0x000fc400078e0216 */
[----:B0-----:R-:W2:Y:S04]  /*95bc0*/  LDL.LU R24, [R1+0x120] ;  /* 0x0001200001187983 */ /* 0x001ea80000300800 */
[----:B------:R-:W-:Y:S04]  /*95bd0*/  STL [R1+0x3468], R25 ;  /* 0x0034681901007387 */ /* 0x000fe80000100800 */
[----:B------:R-:W-:Y:S04]  /*95be0*/  STL [R1+0x3470], R23 ;  /* 0x0034701701007387 */ /* 0x000fe80000100800 */
[----:B------:R-:W4:Y:S04]  /*95bf0*/  LDL.LU R26, [R1+0x130] ;  /* 0x00013000011a7983 */ /* 0x000f280000300800 */
[----:B-1----:R-:W4:Y:S04]  /*95c00*/  LDL R2, [R1+0x1c00] ;  /* 0x001c000001027983 */ /* 0x002f280000100800 */
[----:B------:R-:W4:Y:S04]  /*95c10*/  LDL R3, [R1+0x1c04] ;  /* 0x001c040001037983 */ /* 0x000f280000100800 */
[----:B------:R0:W-:Y:S04]  /*95c20*/  @P6 STG.E.U16 desc[UR50][R4.64], R15 ;  /* 0x0000000f04006986 */ /* 0x0001e8000c101532 */
[----:B------:R1:W-:Y:S04]  /*95c30*/  @P5 STG.E.U16 desc[UR50][R16.64], R27 ;  /* 0x0000001b10005986 */ /* 0x0003e8000c101532 */
[----:B0-----:R-:W4:Y:S04]  /*95c40*/  LDL.LU R15, [R1+0x3474] ;  /* 0x00347400010f7983 */ /* 0x001f280000300800 */
[----:B------:R-:W4:Y:S04]  /*95c50*/  LDL R4, [R1+0x1bf4] ;  /* 0x001bf40001047983 */ /* 0x000f280000100800 */
[----:B-1----:R-:W4:Y:S04]  /*95c60*/  LDL R17, [R1+0x1bf8] ;  /* 0x001bf80001117983 */ /* 0x002f280000100800 */
[----:B------:R-:W4:Y:S01]  /*95c70*/  LDL R5, [R1+0x1bfc] ;  /* 0x001bfc0001057983 */ /* 0x000f220000100800 */
[----:B------:R-:W-:-:S03]  /*95c80*/  IMAD.WIDE R18, R28, 0x2, R20 ;  /* 0x000000021c127825 */ /* 0x000fc600078e0214 */
[----:B------:R-:W-:Y:S01]  /*95c90*/  STL [R1+0x3460], R13 ;  /* 0x0034600d01007387 */ /* 0x000fe20000100800 */
[----:B---3--:R-:W-:Y:S02]  /*95ca0*/  PRMT R29, R0, 0x7632, R29 ;  /* 0x00007632001d7816 */ /* 0x008fe4000000001d */
[----:B--2---:R-:W-:Y:S01]  /*95cb0*/  PRMT R25, R24, 0x7632, R25 ;  /* 0x0000763218197816 */ /* 0x004fe20000000019 */
[----:B----4-:R0:W-:Y:S01]  /*95cc0*/  @P4 STG.E.U16 desc[UR50][R18.64], R26 ;  /* 0x0000001a12004986 */ /* 0x0101e2000c101532 */
[----:B------:R-:W-:Y:S02]  /*95cd0*/  PRMT R23, R26, 0x7632, R23 ;  /* 0x000076321a177816 */ /* 0x000fe40000000017 */
[----:B------:R-:W-:Y:S01]  /*95ce0*/  ISETP.LT.AND P1, PT, R2, UR6, !P0 ;  /* 0x0000000602007c0c */ /* 0x000fe2000c721270 */
[----:B------:R-:W-:Y:S01]  /*95cf0*/  ULDC UR6, c[0x0][0x228] ;  /* 0x00008a0000067ab9 */ /* 0x000fe20000000800 */
[----:B0-----:R-:W-:Y:S01]  /*95d00*/  IMAD.WIDE R18, R28, 0x2, R8 ;  /* 0x000000021c127825 */ /* 0x001fe200078e0208 */
[----:B------:R-:W-:-:S02]  /*95d10*/  ISETP.LT.AND P6, PT, R4, UR60, !P0 ;  /* 0x0000003c04007c0c */ /* 0x000fc4000c7c1270 */
[----:B------:R-:W-:Y:S01]  /*95d20*/  ISETP.LT.AND P5, PT, R17, UR8, !P0 ;  /* 0x0000000811007c0c */ /* 0x000fe2000c7a1270 */
[----:B------:R-:W-:Y:S02]  /*95d30*/  ULDC UR8, c[0x0][0x228] ;  /* 0x00008a0000087ab9 */ /* 0x000fe40000000800 */
[----:B------:R-:W-:Y:S01]  /*95d40*/  ISETP.LT.AND P4, PT, R5, UR8, !P0 ;  /* 0x0000000805007c0c */ /* 0x000fe2000c781270 */
[C---:B------:R-:W-:Y:S01]  /*95d50*/  IMAD.WIDE R4, R28.reuse, 0x2, R12 ;  /* 0x000000021c047825 */ /* 0x040fe200078e020c */
[----:B------:R-:W-:Y:S01]  /*95d60*/  ISETP.LT.AND P0, PT, R3, UR5, !P0 ;  /* 0x0000000503007c0c */ /* 0x000fe2000c701270 */
[----:B------:R-:W2:Y:S02]  /*95d70*/  LDL.LU R13, [R1+0x174] ;  /* 0x00017400010d7983 */ /* 0x000ea40000300800 */
[C---:B------:R-:W-:Y:S01]  /*95d80*/  IMAD.WIDE R26, R28.reuse, 0x2, R6 ;  /* 0x000000021c1a7825 */ /* 0x040fe200078e0206 */
[----:B------:R-:W-:Y:S01]  /*95d90*/  UMOV UR60, UR10 ;  /* 0x0000000a003c7c82 */ /* 0x000fe20008000000 */
[----:B------:R-:W-:Y:S01]  /*95da0*/  ULDC UR10, c[0x0][0x228] ;  /* 0x00008a00000a7ab9 */ /* 0x000fe20000000800 */
[----:B------:R-:W-:Y:S01]  /*95db0*/  ULDC UR8, c[0x0][0x228] ;  /* 0x00008a0000087ab9 */ /* 0x000fe20000000800 */
[----:B------:R-:W-:Y:S01]  /*95dc0*/  IMAD.WIDE R2, R28, 0x2, R14 ;  /* 0x000000021c027825 */ /* 0x000fe200078e020e */
[----:B------:R-:W-:-:S03]  /*95dd0*/  ULDC UR5, c[0x0][0x248] ;  /* 0x0000920000057ab9 */ /* 0x000fc60000000800 */
[----:B------:R-:W-:Y:S01]  /*95de0*/  IMAD.WIDE R16, R28, 0x2, R10 ;  /* 0x000000021c107825 */ /* 0x000fe200078e020a */
[----:B------:R0:W-:Y:S04]  /*95df0*/  @P6 STG.E.U16 desc[UR50][R2.64], R23 ;  /* 0x0000001702006986 */ /* 0x0001e8000c101532 */
[----:B------:R1:W-:Y:S04]  /*95e00*/  @P5 STG.E.U16 desc[UR50][R4.64], R24 ;  /* 0x0000001804005986 */ /* 0x0003e8000c101532 */
[----:B------:R3:W-:Y:S04]  /*95e10*/  @P4 STG.E.U16 desc[UR50][R16.64], R25 ;  /* 0x0000001910004986 */ /* 0x0007e8000c101532 */
[----:B0-----:R-:W4:Y:S04]  /*95e20*/  LDL.LU R23, [R1+0x3470] ;  /* 0x0034700001177983 */ /* 0x001f280000300800 */
[----:B------:R-:W2:Y:S04]  /*95e30*/  LDL R2, [R1+0x1be8] ;  /* 0x001be80001027983 */ /* 0x000ea80000100800 */
[----:B------:R-:W4:Y:S04]  /*95e40*/  LDL R3, [R1+0x1bf4] ;  /* 0x001bf40001037983 */ /* 0x000f280000100800 */
[----:B-1----:R-:W2:Y:S04]  /*95e50*/  LDL.LU R24, [R1+0x346c] ;  /* 0x00346c0001187983 */ /* 0x002ea80000300800 */
[----:B------:R-:W2:Y:S04]  /*95e60*/  LDL R4, [R1+0x1bec] ;  /* 0x001bec0001047983 */ /* 0x000ea80000100800 */
[----:B------:R-:W2:Y:S04]  /*95e70*/  LDL R5, [R1+0x1bf0] ;  /* 0x001bf00001057983 */ /* 0x000ea80000100800 */
[----:B---3--:R-:W3:Y:S04]  /*95e80*/  LDL.LU R25, [R1+0x3468] ;  /* 0x0034680001197983 */ /* 0x008ee80000300800 */
[----:B------:R0:W-:Y:S04]  /*95e90*/  @P1 STG.E.U16 desc[UR50][R18.64], R0 ;  /* 0x0000000012001986 */ /* 0x0001e8000c101532 */
[----:B0-----:R-:W2:Y:S04]  /*95ea0*/  LDL.LU R0, [R1+0x3464] ;  /* 0x0034640001007983 */ /* 0x001ea80000300800 */
[----:B------:R-:W-:Y:S01]  /*95eb0*/  @P0 STG.E.U16 desc[UR50][R26.64], R29 ;  /* 0x0000001d1a000986 */ /* 0x000fe2000c101532 */
[----:B----4-:R-:W-:Y:S01]  /*95ec0*/  ISETP.LT.AND P0, PT, R3, UR59, !P3 ;  /* 0x0000003b03007c0c */ /* 0x010fe2000df01270 */
[----:B--2---:R-:W-:-:S02]  /*95ed0*/  VIADD R3, R0, 0x14 ;  /* 0x0000001400037836 */ /* 0x004fc40000000000 */
[----:B------:R0:W-:Y:S04]  /*95ee0*/  STL [R1+0x3458], R0 ;  /* 0x0034580001007387 */ /* 0x0001e80000100800 */
[----:B0-----:R-:W2:Y:S01]  /*95ef0*/  LDL.LU R0, [R1+0x184] ;  /* 0x0001840001007983 */ /* 0x001ea20000300800 */
[----:B------:R-:W-:Y:S02]  /*95f00*/  ISETP.LT.AND P6, PT, R2, UR10, !P3 ;  /* 0x0000000a02007c0c */ /* 0x000fe4000dfc1270 */
[----:B------:R-:W-:Y:S01]  /*95f10*/  ISETP.LT.AND P5, PT, R4, UR8, !P3 ;  /* 0x0000000804007c0c */ /* 0x000fe2000dfa1270 */
[----:B------:R-:W-:Y:S01]  /*95f20*/  VIADD R2, R28, UR5 ;  /* 0x000000051c027c36 */ /* 0x000fe20008000000 */
[----:B------:R-:W-:Y:S01]  /*95f30*/  ISETP.LT.AND P4, PT, R5, UR6, !P3 ;  /* 0x0000000605007c0c */ /* 0x000fe2000df81270 */
[----:B------:R-:W-:Y:S01]  /*95f40*/  UMOV UR57, UR58 ;  /* 0x0000003a00397c82 */ /* 0x000fe20008000000 */
[----:B------:R-:W-:Y:S01]  /*95f50*/  ULDC.64 UR58, c[0x0][0x228] ;  /* 0x00008a00003a7ab9 */ /* 0x000fe20000000a00 */
[C---:B---3--:R-:W-:Y:S01]  /*95f60*/  IMAD.WIDE R4, R2.reuse, 0x2, R24 ;  /* 0x0000000202047825 */ /* 0x048fe200078e0218 */
[----:B------:R0:W-:Y:S01]  /*95f70*/  STL [R1+0x345c], R25 ;  /* 0x00345c1901007387 */ /* 0x0001e20000100800 */
[----:B------:R-:W-:Y:S01]  /*95f80*/  PRMT R28, R13, 0x7632, R28 ;  /* 0x000076320d1c7816 */ /* 0x000fe2000000001c */
[----:B------:R-:W-:Y:S01]  /*95f90*/  ULDC UR10, c[0x0][0x228] ;  /* 0x00008a00000a7ab9 */ /* 0x000fe20000000800 */
[C---:B------:R-:W-:Y:S01]  /*95fa0*/  IMAD.WIDE R16, R2.reuse, 0x2, R22 ;  /* 0x0000000202107825 */ /* 0x040fe200078e0216 */
[----:B------:R-:W-:Y:S01]  /*95fb0*/  ISETP.GE.AND P1, PT, R3, UR59, PT ;  /* 0x0000003b03007c0c */ /* 0x000fe2000bf26270 */
[----:B------:R-:W-:Y:S01]  /*95fc0*/  ULDC UR8, c[0x0][0x228] ;  /* 0x00008a0000087ab9 */ /* 0x000fe20000000800 */
[----:B------:R-:W-:Y:S01]  /*95fd0*/  ULDC UR6, c[0x0][0x228] ;  /* 0x00008a0000067ab9 */ /* 0x000fe20000000800 */
[----:B------:R-:W-:Y:S01]  /*95fe0*/  ULDC UR5, c[0x0][0x248] ;  /* 0x0000920000057ab9 */ /* 0x000fe20000000800 */
[----:B0-----:R-:W3:Y:S04]  /*95ff0*/  LDL.LU R25, [R1+0x164] ;  /* 0x0001640001197983 */ /* 0x001ee80000300800 */
[----:B------:R-:W4:Y:S01]  /*96000*/  LDL R3, [R1+0x1be8] ;  /* 0x001be80001037983 */ /* 0x000f220000100800 */
[----:B------:R-:W-:Y:S01]  /*96010*/  IMAD.WIDE R18, R2, 0x2, R20 ;  /* 0x0000000202127825 */ /* 0x000fe200078e0214 */
[----:B--2---:R-:W-:-:S02]  /*96020*/  PRMT R29, R0, 0x7632, R29 ;  /* 0x00007632001d7816 */ /* 0x004fc4000000001d */
[----:B------:R0:W-:Y:S04]  /*96030*/  @P6 STG.E.U16 desc[UR50][R4.64], R0 ;  /* 0x0000000004006986 */ /* 0x0001e8000c101532 */
[----:B------:R1:W-:Y:S04]  /*96040*/  @P5 STG.E.U16 desc[UR50][R16.64], R29 ;  /* 0x0000001d10005986 */ /* 0x0003e8000c101532 */
[----:B0-----:R-:W2:Y:S04]  /*96050*/  LDL R4, [R1+0x1c00] ;  /* 0x001c000001047983 */ /* 0x001ea80000100800 */
[----:B------:R-:W2:Y:S04]  /*96060*/  LDL R5, [R1+0x1c04] ;  /* 0x001c040001057983 */ /* 0x000ea80000100800 */
[----:B------:R-:W2:Y:S04]  /*96070*/  LDL.LU R0, [R1+0x154] ;  /* 0x0001540001007983 */ /* 0x000ea80000300800 */
[----:B-1----:R-:W2:Y:S04]  /*96080*/  LDL R16, [R1+0x1bf8] ;  /* 0x001bf80001107983 */ /* 0x002ea80000100800 */
[----:B------:R-:W2:Y:S04]  /*96090*/  LDL R17, [R1+0x1bfc] ;  /* 0x001bfc0001117983 */ /* 0x000ea80000100800 */
[----:B------:R0:W-:Y:S04]  /*960a0*/  @P4 STG.E.U16 desc[UR50][R18.64], R13 ;  /* 0x0000000d12004986 */ /* 0x0001e8000c101532 */
[----:B0-----:R-:W2:Y:S01]  /*960b0*/  LDL.LU R13, [R1+0x3460] ;  /* 0x00346000010d7983 */ /* 0x001ea20000300800 */
[----:B------:R-:W-:-:S05]  /*960c0*/  IMAD.WIDE R26, R2, 0x2, R14 ;  /* 0x00000002021a7825 */ /* 0x000fca00078e020e */
[----:B------:R3:W-:Y:S01]  /*960d0*/  @P0 STG.E.U16 desc[UR50][R26.64], R28 ;  /* 0x0000001c1a000986 */ /* 0x0007e2000c101532 */
[----:B----4-:R-:W-:Y:S01]  /*960e0*/  ISETP.LT.AND P6, PT, R3, UR6, !P2 ;  /* 0x0000000603007c0c */ /* 0x010fe2000d7c1270 */
[C---:B------:R-:W-:Y:S01]  /*960f0*/  VIADD R3, R2.reuse, UR5 ;  /* 0x0000000502037c36 */ /* 0x040fe20008000000 */
[----:B------:R-:W-:Y:S01]  /*96100*/  ULDC UR6, c[0x0][0x228] ;  /* 0x00008a0000067ab9 */ /* 0x000fe20000000800 */
[----:B------:R0:W-:Y:S01]  /*96110*/  STL [R1+0x3454], R11 ;  /* 0x0034540b01007387 */ /* 0x0001e20000100800 */
[C---:B------:R-:W-:Y:S01]  /*96120*/  IMAD.WIDE R18, R2.reuse, 0x2, R8 ;  /* 0x0000000202127825 */ /* 0x040fe200078e0208 */
[----:B------:R-:W-:Y:S01]  /*96130*/  ULDC UR5, c[0x0][0x228] ;  /* 0x00008a0000057ab9 */ /* 0x000fe20000000800 */
[----:B---3--:R-:W-:Y:S02]  /*96140*/  PRMT R28, R25, 0x7632, R28 ;  /* 0x00007632191c7816 */ /* 0x008fe4000000001c */
[----:B------:R-:W-:Y:S01]  /*96150*/  IMAD.WIDE R26, R2, 0x2, R6 ;  /* 0x00000002021a7825 */ /* 0x000fe200078e0206 */
[----:B--2---:R-:W-:Y:S01]  /*96160*/  ISETP.LT.AND P0, PT, R4, UR10, !P3 ;  /* 0x0000000a04007c0c */ /* 0x004fe2000df01270 */
[----:B------:R-:W-:Y:S01]  /*96170*/  UMOV UR59, UR14 ;  /* 0x0000000e003b7c82 */ /* 0x000fe20008000000 */
[----:B------:R-:W-:Y:S01]  /*96180*/  ULDC UR14, c[0x0][0x228] ;  /* 0x00008a00000e7ab9 */ /* 0x000fe20000000800 */
[----:B------:R-:W-:Y:S01]  /*96190*/  ULDC UR10, c[0x0][0x228] ;  /* 0x00008a00000a7ab9 */ /* 0x000fe20000000800 */
[----:B------:R-:W-:Y:S01]  /*961a0*/  ISETP.LT.AND P5, PT, R16, UR60, !P3 ;  /* 0x0000003c10007c0c */ /* 0x000fe2000dfa1270 */
[----:B------:R-:W-:Y:S01]  /*961b0*/  UMOV UR60, UR53 ;  /* 0x00000035003c7c82 */ /* 0x000fe20008000000 */
[----:B------:R-:W-:Y:S01]  /*961c0*/  UMOV UR53, UR61 ;  /* 0x0000003d00357c82 */ /* 0x000fe20008000000 */
[----:B------:R-:W-:Y:S01]  /*961d0*/  UMOV UR61, UR12 ;  /* 0x0000000c003d7c82 */ /* 0x000fe20008000000 */
[----:B------:R-:W-:-:S02]  /*961e0*/  ULDC UR12, c[0x0][0x228] ;  /* 0x00008a00000c7ab9 */ /* 0x000fc40000000800 */
[----:B------:R-:W-:Y:S01]  /*961f0*/  ISETP.LT.AND P4, PT, R17, UR12, !P3 ;  /* 0x0000000c11007c0c */ /* 0x000fe2000df81270 */
[----:B------:R-:W-:Y:S01]  /*96200*/  ULDC UR12, c[0x0][0x228] ;  /* 0x00008a00000c7ab9 */ /* 0x000fe20000000800 */
[----:B------:R-:W-:Y:S01]  /*96210*/  ISETP.LT.AND P3, PT, R5, UR8, !P3 ;  /* 0x0000000805007c0c */ /* 0x000fe2000df61270 */
[C---:B------:R-:W-:Y:S01]  /*96220*/  IMAD.WIDE R4, R2.reuse, 0x2, R10 ;  /* 0x0000000202047825 */ /* 0x040fe200078e020a */
[----:B------:R-:W-:Y:S01]  /*96230*/  ULDC UR8, c[0x0][0x228] ;  /* 0x00008a0000087ab9 */ /* 0x000fe20000000800 */
[----:B0-----:R-:W2:Y:S02]  /*96240*/  LDL.LU R11, [R1+0x134] ;  /* 0x00013400010b7983 */ /* 0x001ea40000300800 */
[----:B------:R-:W-:Y:S01]  /*96250*/  IMAD.WIDE R16, R2, 0x2, R12 ;  /* 0x0000000202107825 */ /* 0x000fe200078e020c */
[----:B------:R-:W-:-:S04]  /*96260*/  PRMT R2, R0, 0x7632, R2 ;  /* 0x0000763200027816 */ /* 0x000fc80000000002 */
        /* <DEDUP_REMOVED lines=11> */
[----:B--2---:R-:W-:Y:S01]  /*96320*/  PRMT R28, R11, 0x7632, R28 ;  /* 0x000076320b1c7816 */ /* 0x004fe2000000001c */
[----:B----4-:R-:W-:-:S05]  /*96330*/  IMAD.WIDE R16, R3, 0x2, R24 ;  /* 0x0000000203107825 */ /* 0x010fca00078e0218 */
[----:B------:R0:W-:Y:S01]  /*96340*/  @P6 STG.E.U16 desc[UR50][R16.64], R5 ;  /* 0x0000000510006986 */ /* 0x0001e2000c101532 */
[----:B------:R-:W-:Y:S02]  /*96350*/  ISETP.LT.AND P3, PT, R4, UR60, !P2 ;  /* 0x0000003c04007c0c */ /* 0x000fe4000d761270 */
[----:B------:R-:W-:Y:S01]  /*96360*/  PRMT R29, R5, 0x7632, R29 ;  /* 0x00007632051d7816 */ /* 0x000fe2000000001d */
[----:B---3--:R-:W-:Y:S01]  /*96370*/  VIADD R2, R0, 0x15 ;  /* 0x0000001500027836 */ /* 0x008fe20000000000 */
[----:B------:R-:W-:Y:S01]  /*96380*/  UMOV UR60, UR55 ;  /* 0x00000037003c7c82 */ /* 0x000fe20008000000 */
[----:B------:R-:W-:Y:S02]  /*96390*/  ISETP.LT.AND P5, PT, R18, UR5, !P2 ;  /* 0x0000000512007c0c */ /* 0x000fe4000d7a1270 */
[----:B------:R-:W-:Y:S02]  /*963a0*/  ISETP.LT.AND P6, PT, R27, UR6, !P2 ;  /* 0x000000061b007c0c */ /* 0x000fe4000d7c1270 */
[----:B------:R-:W-:Y:S01]  /*963b0*/  ISETP.LT.AND P4, PT, R19, UR54, !P2 ;  /* 0x0000003613007c0c */ /* 0x000fe2000d781270 */
[C---:B0-----:R-:W-:Y:S01]  /*963c0*/  IMAD.WIDE R4, R3.reuse, 0x2, R22 ;  /* 0x0000000203047825 */ /* 0x041fe200078e0216 */
[----:B------:R0:W-:Y:S01]  /*963d0*/  STL [R1+0x344c], R0 ;  /* 0x00344c0001007387 */ /* 0x0001e20000100800 */
[----:B------:R-:W-:Y:S01]  /*963e0*/  ULDC.64 UR54, c[0x0][0x228] ;  /* 0x00008a0000367ab9 */ /* 0x000fe20000000a00 */
[----:B------:R-:W-:Y:S01]  /*963f0*/  ULDC UR5, c[0x0][0x228] ;  /* 0x00008a0000057ab9 */ /* 0x000fe20000000800 */
[----:B------:R-:W-:Y:S01]  /*96400*/  IMAD.WIDE R16, R3, 0x2, R20 ;  /* 0x0000000203107825 */ /* 0x000fe200078e0214 */
[----:B------:R-:W-:Y:S01]  /*96410*/  ISETP.GE.AND P0, PT, R2, UR55, PT ;  /* 0x0000003702007c0c */ /* 0x000fe2000bf06270 */
[----:B------:R-:W-:-:S02]  /*96420*/  ULDC UR6, c[0x0][0x228] ;  /* 0x00008a0000067ab9 */ /* 0x000fc40000000800 */
[C---:B------:R-:W-:Y:S01]  /*96430*/  IMAD.WIDE R18, R3.reuse, 0x2, R14 ;  /* 0x0000000203127825 */ /* 0x040fe200078e020e */
[----:B0-----:R-:W2:Y:S04]  /*96440*/  LDL.LU R0, [R1+0x188] ;  /* 0x0001880001007983 */ /* 0x001ea80000300800 */
[----:B------:R0:W-:Y:S04]  /*96450*/  STL [R1+0x3450], R21 ;  /* 0x0034501501007387 */ /* 0x0001e80000100800 */
[----:B------:R1:W-:Y:S04]  /*96460*/  @P6 STG.E.U16 desc[UR50][R4.64], R29 ;  /* 0x0000001d04006986 */ /* 0x0003e8000c101532 */
[----:B0-----:R-:W3:Y:S04]  /*96470*/  LDL.LU R21, [R1+0x114] ;  /* 0x0001140001157983 */ /* 0x001ee80000300800 */
[----:B------:R-:W4:Y:S04]  /*96480*/  LDL R2, [R1+0x1bec] ;  /* 0x001bec0001027983 */ /* 0x000f280000100800 */
[----:B-1----:R-:W2:Y:S04]  /*96490*/  LDL R4, [R1+0x1bfc] ;  /* 0x001bfc0001047983 */ /* 0x002ea80000100800 */
[----:B------:R-:W3:Y:S04]  /*964a0*/  LDL R5, [R1+0x1c00] ;  /* 0x001c000001057983 */ /* 0x000ee80000100800 */
[----:B------:R0:W-:Y:S04]  /*964b0*/  STL [R1+0x3434], R29 ;  /* 0x0034341d01007387 */ /* 0x0001e80000100800 */
[----:B------:R1:W-:Y:S04]  /*964c0*/  @P5 STG.E.U16 desc[UR50][R16.64], R11 ;  /* 0x0000000b10005986 */ /* 0x0003e8000c101532 */
[----:B------:R1:W-:Y:S04]  /*964d0*/  @P4 STG.E.U16 desc[UR50][R18.64], R28 ;  /* 0x0000001c12004986 */ /* 0x0003e8000c101532 */
[----:B0-----:R-:W3:Y:S04]  /*964e0*/  LDL R29, [R1+0x1be8] ;  /* 0x001be800011d7983 */ /* 0x001ee80000100800 */
[----:B-1----:R-:W3:Y:S04]  /*964f0*/  LDL.LU R11, [R1+0x3454] ;  /* 0x00345400010b7983 */ /* 0x002ee80000300800 */
[----:B------:R-:W3:Y:S04]  /*96500*/  LDL R17, [R1+0x1bf0] ;  /* 0x001bf00001117983 */ /* 0x000ee80000100800 */
[----:B------:R-:W3:Y:S04]  /*96510*/  LDL.LU R18, [R1+0x124] ;  /* 0x0001240001127983 */ /* 0x000ee80000300800 */
[----:B------:R-:W3:Y:S01]  /*96520*/  LDL R19, [R1+0x1c04] ;  /* 0x001c040001137983 */ /* 0x000ee20000100800 */
[C---:B------:R-:W-:Y:S01]  /*96530*/  IMAD.WIDE R26, R3.reuse, 0x2, R12 ;  /* 0x00000002031a7825 */ /* 0x040fe200078e020c */
[----:B--2---:R-:W-:Y:S01]  /*96540*/  ISETP.LT.AND P4, PT, R4, UR5, !P2 ;  /* 0x0000000504007c0c */ /* 0x004fe2000d781270 */
[----:B------:R-:W-:Y:S01]  /*96550*/  ULDC UR5, c[0x0][0x248] ;  /* 0x0000920000057ab9 */ /* 0x000fe20000000800 */
[----:B----4-:R-:W-:Y:S01]  /*96560*/  ISETP.LT.AND P5, PT, R2, UR8, !P1 ;  /* 0x0000000802007c0c */ /* 0x010fe2000cfa1270 */
[----:B------:R-:W-:Y:S01]  /*96570*/  VIADD R2, R3, UR5 ;  /* 0x0000000503027c36 */ /* 0x000fe20008000000 */
[----:B---3--:R-:W-:Y:S01]  /*96580*/  PRMT R28, R21, 0x7632, R28 ;  /* 0x00007632151c7816 */ /* 0x008fe2000000001c */
[----:B------:R-:W-:Y:S01]  /*96590*/  ULDC UR5, c[0x0][0x228] ;  /* 0x00008a0000057ab9 */ /* 0x000fe20000000800 */
[----:B------:R-:W-:Y:S01]  /*965a0*/  UMOV UR55, UR53 ;  /* 0x0000003500377c82 */ /* 0x000fe20008000000 */
[----:B------:R-:W-:Y:S01]  /*965b0*/  ULDC UR8, c[0x0][0x228] ;  /* 0x00008a0000087ab9 */ /* 0x000fe20000000800 */
[----:B------:R-:W-:Y:S01]  /*965c0*/  ISETP.LT.AND P6, PT, R29, UR10, !P1 ;  /* 0x0000000a1d007c0c */ /* 0x000fe2000cfc1270 */
[----:B------:R0:W-:Y:S01]  /*965d0*/  STL [R1+0x3448], R29 ;  /* 0x0034481d01007387 */ /* 0x0001e20000100800 */
[----:B------:R-:W-:-:S03]  /*965e0*/  ULDC UR10, c[0x0][0x228] ;  /* 0x00008a00000a7ab9 */ /* 0x000fc60000000800 */
[----:B0-----:R-:W2:Y:S04]  /*965f0*/  LDL.LU R29, [R1+0x168] ;  /* 0x00016800011d7983 */ /* 0x001ea80000300800 */
[----:B------:R0:W-:Y:S01]  /*96600*/  @P3 STG.E.U16 desc[UR50][R26.64], R18 ;  /* 0x000000121a003986 */ /* 0x0001e2000c101532 */
[----:B------:R-:W-:Y:S02]  /*96610*/  ISETP.LT.AND P3, PT, R5, UR14, !P2 ;  /* 0x0000000e05007c0c */ /* 0x000fe4000d761270 */
[----:B------:R-:W-:Y:S01]  /*96620*/  ISETP.LT.AND P2, PT, R19, UR12, !P2 ;  /* 0x0000000c13007c0c */ /* 0x000fe2000d741270 */
[----:B------:R-:W-:Y:S01]  /*96630*/  IMAD.WIDE R4, R3, 0x2, R10 ;  /* 0x0000000203047825 */ /* 0x000fe200078e020a */
[----:B------:R-:W-:Y:S01]  /*96640*/  PRMT R16, R18, 0x7632, R16 ;  /* 0x0000763212107816 */ /* 0x000fe20000000010 */
[----:B------:R-:W-:-:S04]  /*96650*/  ULDC UR12, c[0x0][0x228] ;  /* 0x00008a00000c7ab9 */ /* 0x000fc80000000800 */
[----:B------:R1:W-:Y:S01]  /*96660*/  @P4 STG.E.U16 desc[UR50][R4.64], R16 ;  /* 0x0000001004004986 */ /* 0x0003e2000c101532 */
[----:B0-----:R-:W-:Y:S01]  /*96670*/  IMAD.WIDE R26, R3, 0x2, R8 ;  /* 0x00000002031a7825 */ /* 0x001fe200078e0208 */
[----:B------:R-:W-:Y:S01]  /*96680*/  ISETP.LT.AND P4, PT, R17, UR6, !P1 ;  /* 0x0000000611007c0c */ /* 0x000fe2000cf81270 */
[----:B------:R-:W-:Y:S02]  /*96690*/  ULDC UR6, c[0x0][0x228] ;  /* 0x00008a0000067ab9 */ /* 0x000fe40000000800 */
[----:B------:R-:W-:Y:S01]  /*966a0*/  IMAD.WIDE R18, R3, 0x2, R6 ;  /* 0x0000000203127825 */ /* 0x000fe200078e0206 */
[----:B------:R0:W-:Y:S03]  /*966b0*/  @P3 STG.E.U16 desc[UR50][R26.64], R21 ;  /* 0x000000151a003986 */ /* 0x0001e6000c101532 */
[----:B-1----:R-:W-:Y:S01]  /*966c0*/  IMAD.WIDE R16, R2, 0x2, R24 ;  /* 0x0000000202107825 */ /* 0x002fe200078e0218 */
[----:B------:R1:W-:Y:S01]  /*966d0*/  @P2 STG.E.U16 desc[UR50][R18.64], R28 ;  /* 0x0000001c12002986 */ /* 0x0003e2000c101532 */
[----:B------:R-:W-:-:S03]  /*966e0*/  PRMT R3, R0, 0x7632, R3 ;  /* 0x0000763200037816 */ /* 0x000fc60000000003 */
[----:B------:R3:W-:Y:S04]  /*966f0*/  @P6 STG.E.U16 desc[UR50][R16.64], R0 ;  /* 0x0000000010006986 */ /* 0x0007e8000c101532 */
[----:B0-----:R-:W4:Y:S04]  /*96700*/  LDL.LU R21, [R1+0x3450] ;  /* 0x0034500001157983 */ /* 0x001f280000300800 */
[----:B-1----:R-:W4:Y:S01]  /*96710*/  LDL.LU R18, [R1+0x178] ;  /* 0x0001780001127983 */ /* 0x002f220000300800 */
[----:B------:R-:W-:-:S03]  /*96720*/  IMAD.WIDE R4, R2, 0x2, R22 ;  /* 0x0000000202047825 */ /* 0x000fc600078e0216 */
[----:B------:R-:W4:Y:S04]  /*96730*/  LDL R19, [R1+0x1c00] ;  /* 0x001c000001137983 */ /* 0x000f280000100800 */
[----:B---3--:R-:W3:Y:S04]  /*96740*/  LDL.LU R0, [R1+0x344c] ;  /* 0x00344c0001007983 */ /* 0x008ee80000300800 */
[----:B------:R-:W3:Y:S04]  /*96750*/  LDL R16, [R1+0x1bf4] ;  /* 0x001bf40001107983 */ /* 0x000ee80000100800 */
[----:B------:R0:W-:Y:S04]  /*96760*/  @P5 STG.E.U16 desc[UR50][R4.64], R3 ;  /* 0x0000000304005986 */ /* 0x0001e8000c101532 */
[----:B------:R-:W3:Y:S04]  /*96770*/  LDL R17, [R1+0x1bfc] ;  /* 0x001bfc0001117983 */ /* 0x000ee80000100800 */
[----:B0-----:R-:W3:Y:S04]  /*96780*/  LDL R5, [R1+0x1bf8] ;  /* 0x001bf80001057983 */ /* 0x001ee80000100800 */
[----:B------:R0:W-:Y:S01]  /*96790*/  STL [R1+0x3444], R13 ;  /* 0x0034440d01007387 */ /* 0x0001e20000100800 */
[----:B--2---:R-:W-:Y:S01]  /*967a0*/  PRMT R28, R29, 0x7632, R28 ;  /* 0x000076321d1c7816 */ /* 0x004fe2000000001c */
[----:B----4-:R-:W-:Y:S01]  /*967b0*/  IMAD.WIDE R26, R2, 0x2, R20 ;  /* 0x00000002021a7825 */ /* 0x010fe200078e0214 */
[----:B------:R-:W-:-:S02]  /*967c0*/  PRMT R3, R18, 0x7632, R3 ;  /* 0x0000763212037816 */ /* 0x000fc40000000003 */
[----:B---3--:R-:W-:Y:S02]  /*967d0*/  ISETP.LT.AND P6, PT, R16, UR52, !P1 ;  /* 0x0000003410007c0c */ /* 0x008fe4000cfc1270 */
[----:B------:R1:W-:Y:S01]  /*967e0*/  @P4 STG.E.U16 desc[UR50][R26.64], R18 ;  /* 0x000000121a004986 */ /* 0x0003e2000c101532 */
[----:B------:R-:W-:Y:S01]  /*967f0*/  ISETP.LT.AND P5, PT, R17, UR6, !P1 ;  /* 0x0000000611007c0c */ /* 0x000fe2000cfa1270 */
[----:B------:R-:W-:Y:S01]  /*96800*/  IMAD.WIDE R16, R2, 0x2, R12 ;  /* 0x0000000202107825 */ /* 0x000fe200078e020c */
[----:B------:R-:W-:-:S03]  /*96810*/  ISETP.LT.AND P3, PT, R5, UR59, !P1 ;  /* 0x0000003b05007c0c */ /* 0x000fc6000cf61270 */
[----:B------:R-:W-:Y:S01]  /*96820*/  IMAD.WIDE R4, R2, 0x2, R14 ;  /* 0x0000000202047825 */ /* 0x000fe200078e020e */
[----:B0-----:R-:W2:Y:S01]  /*96830*/  LDL R13, [R1+0x1bf4] ;  /* 0x001bf400010d7983 */ /* 0x001ea20000100800 */
[----:B------:R-:W-:Y:S01]  /*96840*/  ISETP.LT.AND P4, PT, R19, UR5, !P1 ;  /* 0x0000000513007c0c */ /* 0x000fe2000cf81270 */
[----:B------:R-:W-:Y:S01]  /*96850*/  ULDC.64 UR52, c[0x0][0x228] ;  /* 0x00008a0000347ab9 */ /* 0x000fe20000000a00 */
[----:B-1----:R-:W-:Y:S01]  /*96860*/  VIADD R26, R0, 0x16 ;  /* 0x00000016001a7836 */ /* 0x002fe20000000000 */
[----:B------:R0:W-:Y:S01]  /*96870*/  @P6 STG.E.U16 desc[UR50][R4.64], R3 ;  /* 0x0000000304006986 */ /* 0x0001e2000c101532 */
[----:B------:R-:W-:Y:S01]  /*96880*/  IMAD.WIDE R18, R2, 0x2, R10 ;  /* 0x0000000202127825 */ /* 0x000fe200078e020a */
[----:B------:R-:W-:Y:S01]  /*96890*/  ULDC UR6, c[0x0][0x228] ;  /* 0x00008a0000067ab9 */ /* 0x000fe20000000800 */
[----:B------:R-:W-:Y:S01]  /*968a0*/  ULDC UR5, c[0x0][0x248] ;  /* 0x0000920000057ab9 */ /* 0x000fe20000000800 */
[----:B0-----:R-:W3:Y:S04]  /*968b0*/  LDL.LU R3, [R1+0x158] ;  /* 0x0001580001037983 */ /* 0x001ee80000300800 */
[----:B------:R-:W4:Y:S04]  /*968c0*/  LDL R4, [R1+0x1c04] ;  /* 0x001c040001047983 */ /* 0x000f280000100800 */
[----:B------:R-:W4:Y:S04]  /*968d0*/  LDL R5, [R1+0x1bf0] ;  /* 0x001bf00001057983 */ /* 0x000f280000100800 */
[----:B------:R0:W-:Y:S04]  /*968e0*/  @P3 STG.E.U16 desc[UR50][R16.64], R29 ;  /* 0x0000001d10003986 */ /* 0x0001e8000c101532 */
[----:B------:R-:W-:Y:S04]  /*968f0*/  @P5 STG.E.U16 desc[UR50][R18.64], R28 ;  /* 0x0000001c12005986 */ /* 0x000fe8000c101532 */
[----:B0-----:R-:W4:Y:S04]  /*96900*/  LDL.LU R29, [R1+0x3448] ;  /* 0x00344800011d7983 */ /* 0x001f280000300800 */
[----:B------:R0:W-:Y:S04]  /*96910*/  STL [R1+0x343c], R28 ;  /* 0x00343c1c01007387 */ /* 0x0001e80000100800 */
[----:B0-----:R-:W4:Y:S01]  /*96920*/  LDL R28, [R1+0x1bec] ;  /* 0x001bec00011c7983 */ /* 0x001f220000100800 */
[----:B------:R-:W-:Y:S01]  /*96930*/  ISETP.GE.AND P2, PT, R26, UR53, PT ;  /* 0x000000351a007c0c */ /* 0x000fe2000bf46270 */
[----:B------:R-:W-:Y:S01]  /*96940*/  IMAD.WIDE R26, R2, 0x2, R8 ;  /* 0x00000002021a7825 */ /* 0x000fe200078e0208 */
[----:B------:R-:W-:Y:S01]  /*96950*/  UMOV UR59, UR57 ;  /* 0x00000039003b7c82 */ /* 0x000fe20008000000 */
[----:B--2---:R-:W-:Y:S01]  /*96960*/  ISETP.LT.AND P3, PT, R13, UR56, !P0 ;  /* 0x000000380d007c0c */ /* 0x004fe2000c761270 */
[----:B------:R-:W-:Y:S01]  /*96970*/  ULDC.64 UR56, c[0x0][0x228] ;  /* 0x00008a0000387ab9 */ /* 0x000fe20000000a00 */
[----:B------:R-:W2:Y:S04]  /*96980*/  LDL R13, [R1+0x1bf8] ;  /* 0x001bf800010d7983 */ /* 0x000ea80000100800 */
[----:B---3--:R0:W-:Y:S01]  /*96990*/  @P4 STG.E.U16 desc[UR50][R26.64], R3 ;  /* 0x000000031a004986 */ /* 0x0081e2000c101532 */
[----:B----4-:R-:W-:Y:S01]  /*969a0*/  ISETP.LT.AND P1, PT, R4, UR6, !P1 ;  /* 0x0000000604007c0c */ /* 0x010fe2000cf21270 */
[----:B------:R-:W-:Y:S01]  /*969b0*/  ULDC UR6, c[0x0][0x228] ;  /* 0x00008a0000067ab9 */ /* 0x000fe20000000800 */
[----:B0-----:R-:W-:Y:S01]  /*969c0*/  PRMT R27, R3, 0x7632, R27 ;  /* 0x00007632031b7816 */ /* 0x001fe2000000001b */
[----:B------:R-:W-:Y:S01]  /*969d0*/  VIADD R3, R2, UR5 ;  /* 0x0000000502037c36 */ /* 0x000fe20008000000 */
[----:B------:R-:W-:-:S02]  /*969e0*/  ULDC UR5, c[0x0][0x228] ;  /* 0x00008a0000057ab9 */ /* 0x000fc40000000800 */
[----:B------:R-:W-:Y:S01]  /*969f0*/  ISETP.LT.AND P6, PT, R5, UR5, !P0 ;  /* 0x0000000505007c0c */ /* 0x000fe2000c7c1270 */
[----:B------:R-:W-:Y:S01]  /*96a00*/  IMAD.WIDE R4, R2, 0x2, R6 ;  /* 0x0000000202047825 */ /* 0x000fe200078e0206 */
[----:B------:R-:W-:-:S03]  /*96a10*/  ULDC UR5, c[0x0][0x228] ;  /* 0x00008a0000057ab9 */ /* 0x000fc60000000800 */
[----:B------:R-:W-:Y:S02]  /*96a20*/  VIADD R26, R0, 0x17 ;  /* 0x00000017001a7836 */ /* 0x000fe40000000000 */
[----:B------:R-:W-:Y:S03]  /*96a30*/  @P1 STG.E.U16 desc[UR50][R4.64], R27 ;  /* 0x0000001b04001986 */ /* 0x000fe6000c101532 */
[----:B------:R-:W-:Y:S02]  /*96a40*/  ISETP.GE.AND P1, PT, R26, UR57, PT ;  /* 0x000000391a007c0c */ /* 0x000fe4000bf26270 */
[----:B------:R-:W-:Y:S01]  /*96a50*/  ISETP.LT.AND P5, PT, R28, UR6, !P0 ;  /* 0x000000061c007c0c */ /* 0x000fe2000c7a1270 */
[----:B------:R0:W-:Y:S01]  /*96a60*/  STL [R1+0x3440], R28 ;  /* 0x0034401c01007387 */ /* 0x0001e20000100800 */
[----:B------:R-:W-:Y:S01]  /*96a70*/  ISETP.LT.AND P4, PT, R29, UR8, !P0 ;  /* 0x000000081d007c0c */ /* 0x000fe2000c781270 */
[C---:B------:R-:W-:Y:S01]  /*96a80*/  IMAD.WIDE R16, R3.reuse, 0x2, R24 ;  /* 0x0000000203107825 */ /* 0x040fe200078e0218 */
[----:B------:R-:W-:Y:S01]  /*96a90*/  ULDC UR8, c[0x0][0x228] ;  /* 0x00008a0000087ab9 */ /* 0x000fe20000000800 */
[----:B------:R-:W-:Y:S01]  /*96aa0*/  ULDC UR6, c[0x0][0x228] ;  /* 0x00008a0000067ab9 */ /* 0x000fe20000000800 */
[----:B0-----:R-:W3:Y:S04]  /*96ab0*/  LDL.LU R28, [R1+0x148] ;  /* 0x00014800011c7983 */ /* 0x001ee80000300800 */
[----:B------:R-:W4:Y:S04]  /*96ac0*/  LDL R27, [R1+0x1bfc] ;  /* 0x001bfc00011b7983 */ /* 0x000f280000100800 */
[----:B------:R-:W4:Y:S01]  /*96ad0*/  LDL.LU R26, [R1+0x138] ;  /* 0x00013800011a7983 */ /* 0x000f220000300800 */
[----:B------:R-:W-:-:S04]  /*96ae0*/  IMAD.WIDE R18, R3, 0x2, R22 ;  /* 0x0000000203127825 */ /* 0x000fc800078e0216 */
[----:B------:R-:W-:Y:S01]  /*96af0*/  IMAD.WIDE R4, R3, 0x2, R20 ;  /* 0x0000000203047825 */ /* 0x000fe200078e0214 */
[----:B---3--:R-:W-:Y:S01]  /*96b00*/  PRMT R2, R28, 0x7632, R2 ;  /* 0x000076321c027816 */ /* 0x008fe20000000002 */
[----:B------:R0:W-:Y:S04]  /*96b10*/  @P4 STG.E.U16 desc[UR50][R16.64], R28 ;  /* 0x0000001c10004986 */ /* 0x0001e8000c101532 */
[----:B------:R1:W-:Y:S01]  /*96b20*/  @P5 STG.E.U16 desc[UR50][R18.64], R2 ;  /* 0x0000000212005986 */ /* 0x0003e2000c101532 */
[----:B--2---:R-:W-:-:S03]  /*96b30*/  ISETP.LT.AND P4, PT, R13, UR55, !P0 ;  /* 0x000000370d007c0c */ /* 0x004fc6000c781270 */
[----:B----4-:R2:W-:Y:S01]  /*96b40*/  @P6 STG.E.U16 desc[UR50][R4.64], R26 ;  /* 0x0000001a04006986 */ /* 0x0105e2000c101532 */
[----:B0-----:R-:W-:-:S03]  /*96b50*/  IMAD.WIDE R16, R3, 0x2, R14 ;  /* 0x0000000203107825 */ /* 0x001fc600078e020e */
[----:B------:R-:W3:Y:S01]  /*96b60*/  LDL.LU R28, [R1+0x118] ;  /* 0x00011800011c7983 */ /* 0x000ee20000300800 */
[----:B-1----:R-:W-:-:S03]  /*96b70*/  PRMT R2, R26, 0x7632, R2 ;  /* 0x000076321a027816 */ /* 0x002fc60000000002 */
[----:B------:R-:W4:Y:S04]  /*96b80*/  LDL R18, [R1+0x1c04] ;  /* 0x001c040001127983 */ /* 0x000f280000100800 */
[----:B------:R-:W3:Y:S04]  /*96b90*/  LDL.LU R19, [R1+0x128] ;  /* 0x0001280001137983 */ /* 0x000ee80000300800 */
[----:B------:R-:W4:Y:S04]  /*96ba0*/  LDL.LU R13, [R1+0x3444] ;  /* 0x00344400010d7983 */ /* 0x000f280000300800 */
[----:B------:R0:W-:Y:S01]  /*96bb0*/  @P3 STG.E.U16 desc[UR50][R16.64], R2 ;  /* 0x0000000210003986 */ /* 0x0001e2000c101532 */
[----:B------:R-:W-:Y:S01]  /*96bc0*/  ISETP.LT.AND P5, PT, R27, UR5, !P0 ;  /* 0x000000051b007c0c */ /* 0x000fe2000c7a1270 */
[----:B------:R-:W-:-:S02]  /*96bd0*/  ULDC UR5, c[0x0][0x228] ;  /* 0x00008a0000057ab9 */ /* 0x000fc40000000800 */
[----:B--2---:R-:W2:Y:S04]  /*96be0*/  LDL R26, [R1+0x1bf0] ;  /* 0x001bf000011a7983 */ /* 0x004ea80000100800 */
[----:B0-----:R-:W2:Y:S01]  /*96bf0*/  LDL R17, [R1+0x1c00] ;  /* 0x001c000001117983 */ /* 0x001ea20000100800 */
[----:B---3--:R-:W-:Y:S01]  /*96c00*/  PRMT R2, R19, 0x7632, R2 ;  /* 0x0000763213027816 */ /* 0x008fe20000000002 */
[----:B----4-:R-:W-:-:S05]  /*96c10*/  IMAD.WIDE R4, R3, 0x2, R12 ;  /* 0x0000000203047825 */ /* 0x010fca00078e020c */
[----:B------:R0:W-:Y:S01]  /*96c20*/  @P4 STG.E.U16 desc[UR50][R4.64], R19 ;  /* 0x0000001304004986 */ /* 0x0001e2000c101532 */
[----:B------:R-:W-:Y:S01]  /*96c30*/  ISETP.LT.AND P4, PT, R29, UR5, !P2 ;  /* 0x000000051d007c0c */ /* 0x000fe2000d781270 */
[----:B------:R-:W-:Y:S02]  /*96c40*/  ULDC UR5, c[0x0][0x248] ;  /* 0x0000920000057ab9 */ /* 0x000fe40000000800 */
[----:B------:R-:W3:Y:S01]  /*96c50*/  LDL.LU R29, [R1+0x16c] ;  /* 0x00016c00011d7983 */ /* 0x000ee20000300800 */
[----:B--2---:R-:W-:Y:S01]  /*96c60*/  ISETP.LT.AND P6, PT, R17, UR8, !P0 ;  /* 0x0000000811007c0c */ /* 0x004fe2000c7c1270 */
[----:B------:R-:W-:-:S04]  /*96c70*/  IMAD.WIDE R16, R3, 0x2, R10 ;  /* 0x0000000203107825 */ /* 0x000fc800078e020a */
[C---:B0-----:R-:W-:Y:S01]  /*96c80*/  IMAD.WIDE R4, R3.reuse, 0x2, R8 ;  /* 0x0000000203047825 */ /* 0x041fe200078e0208 */
[----:B------:R0:W-:Y:S01]  /*96c90*/  @P5 STG.E.U16 desc[UR50][R16.64], R2 ;  /* 0x0000000210005986 */ /* 0x0001e2000c101532 */
[----:B------:R-:W-:Y:S01]  /*96ca0*/  ISETP.LT.AND P3, PT, R18, UR6, !P0 ;  /* 0x0000000612007c0c */ /* 0x000fe2000c761270 */
[----:B------:R-:W-:Y:S01]  /*96cb0*/  ULDC UR6, c[0x0][0x228] ;  /* 0x00008a0000067ab9 */ /* 0x000fe20000000800 */
[----:B------:R-:W-:Y:S01]  /*96cc0*/  ULDC UR8, c[0x0][0x228] ;  /* 0x00008a0000087ab9 */ /* 0x000fe20000000800 */
[----:B------:R1:W-:Y:S04]  /*96cd0*/  STL [R1+0x3438], R9 ;  /* 0x0034380901007387 */ /* 0x0003e80000100800 */
[----:B------:R2:W-:Y:S01]  /*96ce0*/  @P6 STG.E.U16 desc[UR50][R4.64], R28 ;  /* 0x0000001c04006986 */ /* 0x0005e2000c101532 */
[C---:B0-----:R-:W-:Y:S01]  /*96cf0*/  VIADD R2, R3.reuse, UR5 ;  /* 0x0000000503027c36 */ /* 0x041fe20008000000 */
[----:B------:R-:W-:Y:S01]  /*96d00*/  ULDC UR5, c[0x0][0x228] ;  /* 0x00008a0000057ab9 */ /* 0x000fe20000000800 */
[----:B------:R-:W-:Y:S01]  /*96d10*/  IMAD.WIDE R16, R3, 0x2, R6 ;  /* 0x0000000203107825 */ /* 0x000fe200078e0206 */
[----:B-1----:R-:W4:Y:S01]  /*96d20*/  LDL.LU R9, [R1+0x17c] ;  /* 0x00017c0001097983 */ /* 0x002f220000300800 */
[----:B------:R-:W-:-:S03]  /*96d30*/  PRMT R3, R28, 0x7632, R3 ;  /* 0x000076321c037816 */ /* 0x000fc60000000003 */
[----:B--2---:R-:W2:Y:S04]  /*96d40*/  LDL.LU R28, [R1+0x3440] ;  /* 0x00344000011c7983 */ /* 0x004ea80000300800 */
[----:B------:R-:W3:Y:S04]  /*96d50*/  LDL R4, [R1+0x1bf8] ;  /* 0x001bf80001047983 */ /* 0x000ee80000100800 */
[----:B------:R-:W4:Y:S04]  /*96d60*/  LDL R5, [R1+0x1bf4] ;  /* 0x001bf40001057983 */ /* 0x000f280000100800 */
[----:B------:R0:W-:Y:S01]  /*96d70*/  @P3 STG.E.U16 desc[UR50][R16.64], R3 ;  /* 0x0000000310003986 */ /* 0x0001e2000c101532 */
[----:B--2---:R-:W-:Y:S01]  /*96d80*/  ISETP.LT.AND P0, PT, R28, UR5, !P2 ;  /* 0x000000051c007c0c */ /* 0x004fe2000d701270 */
[----:B------:R-:W-:-:S02]  /*96d90*/  IMAD.WIDE R18, R2, 0x2, R24 ;  /* 0x0000000202127825 */ /* 0x000fc400078e0218 */
[----:B------:R-:W2:Y:S01]  /*96da0*/  LDL.LU R28, [R1+0x343c] ;  /* 0x00343c00011c7983 */ /* 0x000ea20000300800 */
[----:B------:R-:W-:-:S03]  /*96db0*/  ULDC UR5, c[0x0][0x228] ;  /* 0x00008a0000057ab9 */ /* 0x000fc60000000800 */
[----:B0-----:R-:W4:Y:S01]  /*96dc0*/  LDL.LU R17, [R1+0x18c] ;  /* 0x00018c0001117983 */ /* 0x001f220000300800 */
[----:B------:R-:W-:Y:S01]  /*96dd0*/  ISETP.LT.AND P5, PT, R26, UR5, !P2 ;  /* 0x000000051a007c0c */ /* 0x000fe2000d7a1270 */
[----:B------:R-:W-:Y:S01]  /*96de0*/  VIADD R16, R0, 0x18 ;  /* 0x0000001800107836 */ /* 0x000fe20000000000 */
[----:B---3--:R-:W-:Y:S01]  /*96df0*/  ISETP.LT.AND P3, PT, R4, UR59, !P2 ;  /* 0x0000003b04007c0c */ /* 0x008fe2000d761270 */
[----:B------:R-:W-:Y:S01]  /*96e00*/  STL [R1+0x3430], R15 ;  /* 0x0034300f01007387 */ /* 0x000fe20000100800 */
[----:B------:R-:W-:-:S03]  /*96e10*/  ULDC UR5, c[0x0][0x228] ;  /* 0x00008a0000057ab9 */ /* 0x000fc60000000800 */
[----:B----4-:R0:W-:Y:S01]  /*96e20*/  @P4 STG.E.U16 desc[UR50][R18.64], R17 ;  /* 0x0000001112004986 */ /* 0x0101e2000c101532 */
[----:B------:R-:W-:Y:S01]  /*96e30*/  ISETP.LT.AND P4, PT, R5, UR58, !P2 ;  /* 0x0000003a05007c0c */ /* 0x000fe2000d781270 */
[----:B------:R-:W-:Y:S01]  /*96e40*/  IMAD.WIDE R4, R2, 0x2, R22 ;  /* 0x0000000202047825 */ /* 0x000fe200078e0216 */
[----:B------:R-:W-:Y:S01]  /*96e50*/  PRMT R3, R17, 0x7632, R3 ;  /* 0x0000763211037816 */ /* 0x000fe20000000003 */
[----:B------:R-:W-:-:S04]  /*96e60*/  ULDC.64 UR58, c[0x0][0x228] ;  /* 0x00008a00003a7ab9 */ /* 0x000fc80000000a00 */
[----:B------:R1:W-:Y:S01]  /*96e70*/  @P0 STG.E.U16 desc[UR50][R4.64], R3 ;  /* 0x0000000304000986 */ /* 0x0003e2000c101532 */
[----:B------:R-:W-:Y:S01]  /*96e80*/  ISETP.GE.AND P0, PT, R16, UR59, PT ;  /* 0x0000003b10007c0c */ /* 0x000fe2000bf06270 */
[C---:B0-----:R-:W-:Y:S02]  /*96e90*/  IMAD.WIDE R16, R2.reuse, 0x2, R14 ;  /* 0x0000000202107825 */ /* 0x041fe400078e020e */
[----:B------:R-:W3:Y:S02]  /*96ea0*/  LDL.LU R15, [R1+0x14c] ;  /* 0x00014c00010f7983 */ /* 0x000ee40000300800 */
[----:B------:R-:W-:-:S04]  /*96eb0*/  IMAD.WIDE R18, R2, 0x2, R12 ;  /* 0x0000000202127825 */ /* 0x000fc800078e020c */
[----:B-1----:R-:W-:Y:S01]  /*96ec0*/  IMAD.WIDE R4, R2, 0x2, R20 ;  /* 0x0000000202047825 */ /* 0x002fe200078e0214 */
[----:B------:R-:W-:-:S04]  /*96ed0*/  PRMT R3, R9, 0x7632, R3 ;  /* 0x0000763209037816 */ /* 0x000fc80000000003 */
[----:B------:R0:W-:Y:S01]  /*96ee0*/  @P5 STG.E.U16 desc[UR50][R4.64], R9 ;  /* 0x0000000904005986 */ /* 0x0001e2000c101532 */
[----:B--2---:R-:W-:-:S03]  /*96ef0*/  PRMT R28, R29, 0x7632, R28 ;  /* 0x000076321d1c7816 */ /* 0x004fc6000000001c */
[----:B------:R1:W-:Y:S04]  /*96f00*/  @P4 STG.E.U16 desc[UR50][R16.64], R3 ;  /* 0x0000000310004986 */ /* 0x0003e8000c101532 */
[----:B------:R2:W-:Y:S04]  /*96f10*/  @P3 STG.E.U16 desc[UR50][R18.64], R29 ;  /* 0x0000001d12003986 */ /* 0x0005e8000c101532 */
[----:B0-----:R-:W4:Y:S04]  /*96f20*/  LDL.LU R9, [R1+0x3438] ;  /* 0x0034380001097983 */ /* 0x001f280000300800 */
[----:B------:R-:W3:Y:S04]  /*96f30*/  LDL R4, [R1+0x1c04] ;  /* 0x001c040001047983 */ /* 0x000ee80000100800 */
[----:B------:R-:W4:Y:S04]  /*96f40*/  LDL R5, [R1+0x1bf0] ;  /* 0x001bf00001057983 */ /* 0x000f280000100800 */
[----:B-1----:R-:W3:Y:S04]  /*96f50*/  LDL R3, [R1+0x1bec] ;  /* 0x001bec0001037983 */ /* 0x002ee80000100800 */
[----:B------:R-:W3:Y:S04]  /*96f60*/  LDL R16, [R1+0x1be8] ;  /* 0x001be80001107983 */ /* 0x000ee80000100800 */
[----:B------:R-:W3:Y:S04]  /*96f70*/  LDL.LU R17, [R1+0x15c] ;  /* 0x00015c0001117983 */ /* 0x000ee80000300800 */
[----:B--2---:R-:W2:Y:S04]  /*96f80*/  LDL.LU R29, [R1+0x3434] ;  /* 0x00343400011d7983 */ /* 0x004ea80000300800 */
[----:B------:R-:W2:Y:S01]  /*96f90*/  LDL R19, [R1+0x1c00] ;  /* 0x001c000001137983 */ /* 0x000ea20000100800 */
[----:B------:R-:W-:Y:S01]  /*96fa0*/  ISETP.LT.AND P6, PT, R27, UR5, !P2 ;  /* 0x000000051b007c0c */ /* 0x000fe2000d7c1270 */
[----:B------:R-:W-:Y:S01]  /*96fb0*/  ULDC UR5, c[0x0][0x228] ;  /* 0x00008a0000057ab9 */ /* 0x000fe20000000800 */
[----:B------:R-:W-:Y:S01]  /*96fc0*/  IMAD.WIDE R26, R2, 0x2, R10 ;  /* 0x00000002021a7825 */ /* 0x000fe200078e020a */
[----:B------:R-:W-:Y:S01]  /*96fd0*/  STL [R1+0x3420], R0 ;  /* 0x0034200001007387 */ /* 0x000fe20000100800 */
[----:B------:R-:W-:-:S09]  /*96fe0*/  UMOV UR55, UR60 ;  /* 0x0000003c00377c82 */ /* 0x000fd20008000000 */
[----:B------:R0:W-:Y:S01]  /*96ff0*/  @P6 STG.E.U16 desc[UR50][R26.64], R28 ;  /* 0x0000001c1a006986 */ /* 0x0001e2000c101532 */
[----:B------:R-:W-:Y:S01]  /*97000*/  UMOV UR14, UR61 ;  /* 0x0000003d000e7c82 */ /* 0x000fe20008000000 */
[----:B------:R-:W-:Y:S01]  /*97010*/  ULDC.64 UR60, c[0x0][0x228] ;  /* 0x00008a00003c7ab9 */ /* 0x000fe20000000a00 */
[----:B0-----:R-:W-:Y:S02]  /*97020*/  VIADD R27, R0, 0x19 ;  /* 0x00000019001b7836 */ /* 0x001fe40000000000 */
[----:B------:R-:W2:Y:S04]  /*97030*/  LDL.LU R0, [R1+0x11c] ;  /* 0x00011c0001007983 */ /* 0x000ea80000300800 */
[----:B------:R-:W-:Y:S01]  /*97040*/  STL [R1+0x3428], R24 ;  /* 0x0034281801007387 */ /* 0x000fe20000100800 */
[----:B----4-:R-:W-:Y:S01]  /*97050*/  ISETP.LT.AND P4, PT, R5, UR6, !P1 ;  /* 0x0000000605007c0c */ /* 0x010fe2000cf81270 */
[----:B------:R-:W-:Y:S01]  /*97060*/  ULDC UR6, c[0x0][0x228] ;  /* 0x00008a0000067ab9 */ /* 0x000fe20000000800 */
[----:B---3--:R-:W-:Y:S01]  /*97070*/  ISETP.LT.AND P6, PT, R16, UR10, !P1 ;  /* 0x0000000a10007c0c */ /* 0x008fe2000cfc1270 */
[----:B------:R-:W-:Y:S01]  /*97080*/  ULDC UR10, c[0x0][0x228] ;  /* 0x00008a00000a7ab9 */ /* 0x000fe20000000800 */
[----:B--2---:R-:W-:Y:S01]  /*97090*/  ISETP.LT.AND P3, PT, R19, UR5, !P2 ;  /* 0x0000000513007c0c */ /* 0x004fe2000d761270 */
[----:B------:R-:W-:Y:S01]  /*970a0*/  ULDC UR5, c[0x0][0x248] ;  /* 0x0000920000057ab9 */ /* 0x000fe20000000800 */
[----:B------:R-:W-:Y:S01]  /*970b0*/  ISETP.LT.AND P2, PT, R4, UR12, !P2 ;  /* 0x0000000c04007c0c */ /* 0x000fe2000d741270 */
[C---:B------:R-:W-:Y:S01]  /*970c0*/  IMAD.WIDE R4, R2.reuse, 0x2, R8 ;  /* 0x0000000202047825 */ /* 0x040fe200078e0208 */
[----:B------:R-:W-:Y:S01]  /*970d0*/  ISETP.LT.AND P5, PT, R3, UR8, !P1 ;  /* 0x0000000803007c0c */ /* 0x000fe2000cfa1270 */
[----:B------:R-:W-:Y:S01]  /*970e0*/  ULDC UR8, c[0x0][0x228] ;  /* 0x00008a0000087ab9 */ /* 0x000fe20000000800 */
[----:B------:R-:W-:Y:S01]  /*970f0*/  PRMT R26, R17, 0x7632, R26 ;  /* 0x00007632111a7816 */ /* 0x000fe2000000001a */
[C---:B------:R-:W-:Y:S01]  /*97100*/  VIADD R28, R2.reuse, UR5 ;  /* 0x00000005021c7c36 */ /* 0x040fe20008000000 */
[----:B------:R-:W-:Y:S01]  /*97110*/  PRMT R29, R15, 0x7632, R29 ;  /* 0x000076320f1d7816 */ /* 0x000fe2000000001d */
[----:B------:R-:W-:Y:S01]  /*97120*/  IMAD.WIDE R2, R2, 0x2, R6 ;  /* 0x0000000202027825 */ /* 0x000fe200078e0206 */
[----:B------:R-:W-:Y:S01]  /*97130*/  ULDC UR5, c[0x0][0x228] ;  /* 0x00008a0000057ab9 */ /* 0x000fe20000000800 */
[----:B------:R-:W-:-:S02]  /*97140*/  ULDC UR12, c[0x0][0x228] ;  /* 0x00008a00000c7ab9 */ /* 0x000fc40000000800 */
[----:B------:R0:W-:Y:S01]  /*97150*/  @P3 STG.E.U16 desc[UR50][R4.64], R17 ;  /* 0x0000001104003986 */ /* 0x0001e2000c101532 */
[----:B------:R-:W-:-:S03]  /*97160*/  ISETP.GE.AND P3, PT, R27, UR61, PT ;  /* 0x0000003d1b007c0c */ /* 0x000fc6000bf66270 */
[----:B------:R1:W-:Y:S01]  /*97170*/  @P2 STG.E.U16 desc[UR50][R2.64], R26 ;  /* 0x0000001a02002986 */ /* 0x0003e2000c101532 */
[----:B0-----:R-:W-:-:S03]  /*97180*/  IMAD.WIDE R4, R28, 0x2, R24 ;  /* 0x000000021c047825 */ /* 0x001fc600078e0218 */
[----:B------:R-:W2:Y:S04]  /*97190*/  LDL.LU R24, [R1+0x12c] ;  /* 0x00012c0001187983 */ /* 0x000ea80000300800 */
[----:B------:R-:W-:Y:S04]  /*971a0*/  STL [R1+0x3424], R25 ;  /* 0x0034241901007387 */ /* 0x000fe80000100800 */
[----:B------:R-:W-:Y:S04]  /*971b0*/  STL [R1+0x342c], R23 ;  /* 0x00342c1701007387 */ /* 0x000fe80000100800 */
[----:B------:R-:W3:Y:S04]  /*971c0*/  LDL.LU R27, [R1+0x13c] ;  /* 0x00013c00011b7983 */ /* 0x000ee80000300800 */
[----:B-1----:R-:W4:Y:S04]  /*971d0*/  LDL R26, [R1+0x1bfc] ;  /* 0x001bfc00011a7983 */ /* 0x002f280000100800 */
[----:B------:R-:W4:Y:S04]  /*971e0*/  LDL R2, [R1+0x1c00] ;  /* 0x001c000001027983 */ /* 0x000f280000100800 */
[----:B------:R-:W4:Y:S04]  /*971f0*/  LDL R3, [R1+0x1c04] ;  /* 0x001c040001037983 */ /* 0x000f280000100800 */
[----:B------:R0:W-:Y:S04]  /*97200*/  @P6 STG.E.U16 desc[UR50][R4.64], R15 ;  /* 0x0000000f04006986 */ /* 0x0001e8000c101532 */
[----:B0-----:R-:W4:Y:S04]  /*97210*/  LDL.LU R15, [R1+0x3430] ;  /* 0x00343000010f7983 */ /* 0x001f280000300800 */
[----:B------:R-:W4:Y:S04]  /*97220*/  LDL R5, [R1+0x1bf4] ;  /* 0x001bf40001057983 */ /* 0x000f280000100800 */
[----:B------:R-:W4:Y:S01]  /*97230*/  LDL R4, [R1+0x1bf8] ;  /* 0x001bf80001047983 */ /* 0x000f220000100800 */
[----:B------:R-:W-:-:S04]  /*97240*/  IMAD.WIDE R16, R28, 0x2, R22 ;  /* 0x000000021c107825 */ /* 0x000fc800078e0216 */
[C---:B------:R-:W-:Y:S01]  /*97250*/  IMAD.WIDE R18, R28.reuse, 0x2, R20 ;  /* 0x000000021c127825 */ /* 0x040fe200078e0214 */
[----:B------:R0:W-:Y:S04]  /*97260*/  @P5 STG.E.U16 desc[UR50][R16.64], R29 ;  /* 0x0000001d10005986 */ /* 0x0001e8000c101532 */
[----:B------:R-:W-:Y:S01]  /*97270*/  STL [R1+0x341c], R12 ;  /* 0x00341c0c01007387 */ /* 0x000fe20000100800 */
[----:B0-----:R-:W-:Y:S01]  /*97280*/  IMAD.WIDE R16, R28, 0x2, R10 ;  /* 0x000000021c107825 */ /* 0x001fe200078e020a */
[----:B------:R-:W-:Y:S02]  /*97290*/  PRMT R29, R0, 0x7632, R29 ;  /* 0x00007632001d7816 */ /* 0x000fe4000000001d */
[----:B--2---:R-:W-:Y:S01]  /*972a0*/  PRMT R25, R24, 0x7632, R25 ;  /* 0x0000763218197816 */ /* 0x004fe20000000019 */
[----:B---3--:R0:W-:Y:S01]  /*972b0*/  @P4 STG.E.U16 desc[UR50][R18.64], R27 ;  /* 0x0000001b12004986 */ /* 0x0081e2000c101532 */
[----:B------:R-:W-:-:S02]  /*972c0*/  PRMT R23, R27, 0x7632, R23 ;  /* 0x000076321b177816 */ /* 0x000fc40000000017 */
[----:B----4-:R-:W-:Y:S01]  /*972d0*/  ISETP.LT.AND P4, PT, R26, UR8, !P1 ;  /* 0x000000081a007c0c */ /* 0x010fe2000cf81270 */
[----:B------:R-:W-:Y:S01]  /*972e0*/  ULDC UR8, c[0x0][0x228] ;  /* 0x00008a0000087ab9 */ /* 0x000fe20000000800 */
[----:B------:R-:W-:Y:S01]  /*972f0*/  ISETP.LT.AND P2, PT, R2, UR6, !P1 ;  /* 0x0000000602007c0c */ /* 0x000fe2000cf41270 */
[----:B------:R-:W-:Y:S01]  /*97300*/  ULDC UR6, c[0x0][0x228] ;  /* 0x00008a0000067ab9 */ /* 0x000fe20000000800 */
[----:B0-----:R-:W-:Y:S01]  /*97310*/  IMAD.WIDE R18, R28, 0x2, R8 ;  /* 0x000000021c127825 */ /* 0x001fe200078e0208 */
        /* <DEDUP_REMOVED lines=8> */
[----:B------:R0:W-:Y:S04]  /*973a0*/  STL [R1+0x3418], R13 ;  /* 0x0034180d01007387 */ /* 0x0001e80000100800 */
[----:B------:R1:W-:Y:S04]  /*973b0*/  @P6 STG.E.U16 desc[UR50][R2.64], R23 ;  /* 0x0000001702006986 */ /* 0x0003e8000c101532 */
[----:B------:R3:W-:Y:S04]  /*973c0*/  @P5 STG.E.U16 desc[UR50][R4.64], R24 ;  /* 0x0000001804005986 */ /* 0x0007e8000c101532 */
[----:B0-----:R-:W4:Y:S04]  /*973d0*/  LDL.LU R13, [R1+0xf0] ;  /* 0x0000f000010d7983 */ /* 0x001f280000300800 */
[----:B-1----:R-:W2:Y:S04]  /*973e0*/  LDL.LU R23, [R1+0x342c] ;  /* 0x00342c0001177983 */ /* 0x002ea80000300800 */
[----:B------:R-:W4:Y:S04]  /*973f0*/  LDL R2, [R1+0x1be8] ;  /* 0x001be80001027983 */ /* 0x000f280000100800 */
[----:B------:R-:W2:Y:S04]  /*97400*/  LDL R3, [R1+0x1bf4] ;  /* 0x001bf40001037983 */ /* 0x000ea80000100800 */
[----:B---3--:R-:W3:Y:S04]  /*97410*/  LDL.LU R24, [R1+0x3428] ;  /* 0x0034280001187983 */ /* 0x008ee80000300800 */
[----:B------:R-:W3:Y:S04]  /*97420*/  LDL R4, [R1+0x1bec] ;  /* 0x001bec0001047983 */ /* 0x000ee80000100800 */
[----:B------:R-:W3:Y:S04]  /*97430*/  LDL R5, [R1+0x1bf0] ;  /* 0x001bf00001057983 */ /* 0x000ee80000100800 */
[----:B------:R0:W-:Y:S04]  /*97440*/  @P4 STG.E.U16 desc[UR50][R16.64], R25 ;  /* 0x0000001910004986 */ /* 0x0001e8000c101532 */
[----:B------:R1:W-:Y:S04]  /*97450*/  @P2 STG.E.U16 desc[UR50][R18.64], R0 ;  /* 0x0000000012002986 */ /* 0x0003e8000c101532 */
[----:B0-----:R-:W3:Y:S04]  /*97460*/  LDL.LU R25, [R1+0x3424] ;  /* 0x0034240001197983 */ /* 0x001ee80000300800 */
[----:B-1----:R-:W3:Y:S01]  /*97470*/  LDL.LU R0, [R1+0x3420] ;  /* 0x0034200001007983 */ /* 0x002ee20000300800 */
[----:B------:R-:W-:-:S05]  /*97480*/  IMAD.WIDE R26, R28, 0x2, R6 ;  /* 0x000000021c1a7825 */ /* 0x000fca00078e0206 */
[----:B------:R0:W-:Y:S01]  /*97490*/  @P1 STG.E.U16 desc[UR50][R26.64], R29 ;  /* 0x0000001d1a001986 */ /* 0x0001e2000c101532 */
[----:B----4-:R-:W-:Y:S01]  /*974a0*/  ISETP.LT.AND P6, PT, R2, UR10, !P0 ;  /* 0x0000000a02007c0c */ /* 0x010fe2000c7c1270 */
[----:B------:R-:W-:Y:S01]  /*974b0*/  VIADD R2, R28, UR5 ;  /* 0x000000051c027c36 */ /* 0x000fe20008000000 */
[----:B--2---:R-:W-:Y:S02]  /*974c0*/  ISETP.LT.AND P1, PT, R3, UR52, !P0 ;  /* 0x0000003403007c0c */ /* 0x004fe4000c721270 */
[----:B---3--:R-:W-:Y:S01]  /*974d0*/  ISETP.LT.AND P5, PT, R4, UR8, !P0 ;  /* 0x0000000804007c0c */ /* 0x008fe2000c7a1270 */
[----:B------:R-:W-:Y:S01]  /*974e0*/  IMAD.WIDE R16, R2, 0x2, R22 ;  /* 0x0000000202107825 */ /* 0x000fe200078e0216 */
[----:B------:R-:W-:Y:S01]  /*974f0*/  PRMT R28, R12, 0x7632, R28 ;  /* 0x000076320c1c7816 */ /* 0x000fe2000000001c */
[----:B------:R-:W-:Y:S01]  /*97500*/  ULDC.64 UR52, c[0x0][0x228] ;  /* 0x00008a0000347ab9 */ /* 0x000fe20000000a00 */
[----:B------:R-:W-:Y:S01]  /*97510*/  ISETP.LT.AND P2, PT, R5, UR6, !P0 ;  /* 0x0000000605007c0c */ /* 0x000fe2000c741270 */
[----:B------:R-:W-:Y:S01]  /*97520*/  IMAD.WIDE R18, R2, 0x2, R20 ;  /* 0x0000000202127825 */ /* 0x000fe200078e0214 */
[----:B0-----:R-:W-:Y:S01]  /*97530*/  PRMT R29, R13, 0x7632, R29 ;  /* 0x000076320d1d7816 */ /* 0x001fe2000000001d */
[----:B------:R-:W-:Y:S01]  /*97540*/  ULDC UR10, c[0x0][0x228] ;  /* 0x00008a00000a7ab9 */ /* 0x000fe20000000800 */
[----:B------:R-:W-:Y:S01]  /*97550*/  ULDC UR8, c[0x0][0x228] ;  /* 0x00008a0000087ab9 */ /* 0x000fe20000000800 */
[----:B------:R0:W-:Y:S01]  /*97560*/  STL [R1+0x3414], R0 ;  /* 0x0034140001007387 */ /* 0x0001e20000100800 */
[----:B------:R-:W-:Y:S01]  /*97570*/  VIADD R3, R0, 0x1a ;  /* 0x0000001a00037836 */ /* 0x000fe20000000000 */
[----:B------:R-:W-:Y:S01]  /*97580*/  ULDC UR6, c[0x0][0x228] ;  /* 0x00008a0000067ab9 */ /* 0x000fe20000000800 */
[----:B------:R-:W-:Y:S01]  /*97590*/  IMAD.WIDE R4, R2, 0x2, R24 ;  /* 0x0000000202047825 */ /* 0x000fe200078e0218 */
[----:B------:R-:W-:-:S02]  /*975a0*/  ULDC UR5, c[0x0][0x248] ;  /* 0x0000920000057ab9 */ /* 0x000fc40000000800 */
[----:B------:R-:W-:Y:S02]  /*975b0*/  ISETP.GE.AND P4, PT, R3, UR53, PT ;  /* 0x0000003503007c0c */ /* 0x000fe4000bf86270 */
[----:B------:R1:W-:Y:S04]  /*975c0*/  @P6 STG.E.U16 desc[UR50][R4.64], R12 ;  /* 0x0000000c04006986 */ /* 0x0003e8000c101532 */
[----:B0-----:R-:W2:Y:S04]  /*975d0*/  LDL.LU R0, [R1+0xe0] ;  /* 0x0000e00001007983 */ /* 0x001ea80000300800 */
[----:B------:R-:W3:Y:S04]  /*975e0*/  LDL R3, [R1+0x1be8] ;  /* 0x001be80001037983 */ /* 0x000ee80000100800 */
[----:B-1----:R-:W4:Y:S04]  /*975f0*/  LDL.LU R12, [R1+0x341c] ;  /* 0x00341c00010c7983 */ /* 0x002f280000300800 */
[----:B------:R0:W-:Y:S04]  /*97600*/  @P5 STG.E.U16 desc[UR50][R16.64], R28 ;  /* 0x0000001c10005986 */ /* 0x0001e8000c101532 */
[----:B------:R-:W3:Y:S04]  /*97610*/  LDL R4, [R1+0x1c00] ;  /* 0x001c000001047983 */ /* 0x000ee80000100800 */
[----:B------:R-:W4:Y:S04]  /*97620*/  LDL R5, [R1+0x1c04] ;  /* 0x001c040001057983 */ /* 0x000f280000100800 */
[----:B0-----:R-:W4:Y:S04]  /*97630*/  LDL R16, [R1+0x1bf8] ;  /* 0x001bf80001107983 */ /* 0x001f280000100800 */
[----:B------:R-:W4:Y:S04]  /*97640*/  LDL R17, [R1+0x1bfc] ;  /* 0x001bfc0001117983 */ /* 0x000f280000100800 */
[----:B------:R0:W-:Y:S04]  /*97650*/  @P2 STG.E.U16 desc[UR50][R18.64], R13 ;  /* 0x0000000d12002986 */ /* 0x0001e8000c101532 */
[----:B0-----:R-:W4:Y:S01]  /*97660*/  LDL.LU R13, [R1+0x3418] ;  /* 0x00341800010d7983 */ /* 0x001f220000300800 */
[----:B------:R-:W-:-:S03]  /*97670*/  IMAD.WIDE R18, R2, 0x2, R10 ;  /* 0x0000000202127825 */ /* 0x000fc600078e020a */
[----:B------:R0:W-:Y:S04]  /*97680*/  STL [R1+0x3410], R10 ;  /* 0x0034100a01007387 */ /* 0x0001e80000100800 */
[----:B0-----:R-:W4:Y:S04]  /*97690*/  LDL.LU R10, [R1+0xb0] ;  /* 0x0000b000010a7983 */ /* 0x001f280000300800 */
[----:B------:R0:W-:Y:S04]  /*976a0*/  STL [R1+0x340c], R11 ;  /* 0x00340c0b01007387 */ /* 0x0001e80000100800 */
[----:B0-----:R-:W4:Y:S01]  /*976b0*/  LDL.LU R11, [R1+0xd0] ;  /* 0x0000d000010b7983 */ /* 0x001f220000300800 */
[----:B------:R-:W-:-:S05]  /*976c0*/  IMAD.WIDE R26, R2, 0x2, R14 ;  /* 0x00000002021a7825 */ /* 0x000fca00078e020e */
[----:B------:R0:W-:Y:S01]  /*976d0*/  @P1 STG.E.U16 desc[UR50][R26.64], R29 ;  /* 0x0000001d1a001986 */ /* 0x0001e2000c101532 */
[----:B--2---:R-:W-:Y:S02]  /*976e0*/  PRMT R28, R0, 0x7632, R28 ;  /* 0x00007632001c7816 */ /* 0x004fe4000000001c */
[----:B---3--:R-:W-:Y:S01]  /*976f0*/  ISETP.LT.AND P1, PT, R4, UR10, !P0 ;  /* 0x0000000a04007c0c */ /* 0x008fe2000c721270 */
[----:B------:R-:W-:Y:S01]  /*97700*/  ULDC UR10, c[0x0][0x228] ;  /* 0x00008a00000a7ab9 */ /* 0x000fe20000000800 */
[----:B----4-:R-:W-:Y:S01]  /*97710*/  ISETP.LT.AND P5, PT, R16, UR55, !P0 ;  /* 0x0000003710007c0c */ /* 0x010fe2000c7a1270 */
[----:B------:R-:W-:Y:S01]  /*97720*/  ULDC.64 UR54, c[0x0][0x228] ;  /* 0x00008a0000367ab9 */ /* 0x000fe20000000a00 */
[----:B------:R-:W-:Y:S01]  /*97730*/  ISETP.LT.AND P2, PT, R17, UR12, !P0 ;  /* 0x0000000c11007c0c */ /* 0x000fe2000c741270 */
[----:B------:R-:W-:-:S04]  /*97740*/  IMAD.WIDE R16, R2, 0x2, R8 ;  /* 0x0000000202107825 */ /* 0x000fc800078e0208 */
[----:B0-----:R-:W-:Y:S01]  /*97750*/  IMAD.WIDE R26, R2, 0x2, R12 ;  /* 0x00000002021a7825 */ /* 0x001fe200078e020c */
[----:B------:R-:W-:Y:S01]  /*97760*/  ISETP.LT.AND P6, PT, R3, UR6, !P3 ;  /* 0x0000000603007c0c */ /* 0x000fe2000dfc1270 */
[----:B------:R-:W-:Y:S01]  /*97770*/  ULDC UR6, c[0x0][0x228] ;  /* 0x00008a0000067ab9 */ /* 0x000fe20000000800 */
[----:B------:R-:W-:-:S03]  /*97780*/  ULDC UR12, c[0x0][0x228] ;  /* 0x00008a00000c7ab9 */ /* 0x000fc60000000800 */
[----:B------:R0:W-:Y:S04]  /*97790*/  @P5 STG.E.U16 desc[UR50][R26.64], R0 ;  /* 0x000000001a005986 */ /* 0x0001e8000c101532 */
[----:B------:R1:W-:Y:S04]  /*977a0*/  @P2 STG.E.U16 desc[UR50][R18.64], R28 ;  /* 0x0000001c12002986 */ /* 0x0003e8000c101532 */
[----:B0-----:R-:W2:Y:S04]  /*977b0*/  LDL.LU R0, [R1+0x3414] ;  /* 0x0034140001007983 */ /* 0x001ea80000300800 */
[----:B-1----:R-:W3:Y:S04]  /*977c0*/  LDL R28, [R1+0x1bf4] ;  /* 0x001bf400011c7983 */ /* 0x002ee80000100800 */
[----:B------:R-:W4:Y:S04]  /*977d0*/  LDL R18, [R1+0x1bf8] ;  /* 0x001bf80001127983 */ /* 0x000f280000100800 */
[----:B------:R-:W2:Y:S04]  /*977e0*/  LDL.LU R19, [R1+0xc0] ;  /* 0x0000c00001137983 */ /* 0x000ea80000300800 */
[----:B------:R0:W-:Y:S04]  /*977f0*/  @P1 STG.E.U16 desc[UR50][R16.64], R11 ;  /* 0x0000000b10001986 */ /* 0x0001e8000c101532 */
[----:B0-----:R-:W4:Y:S04]  /*97800*/  LDL R16, [R1+0x1bec] ;  /* 0x001bec0001107983 */ /* 0x001f280000100800 */
[----:B------:R-:W4:Y:S01]  /*97810*/  LDL R17, [R1+0x1bf0] ;  /* 0x001bf00001117983 */ /* 0x000f220000100800 */
[----:B------:R-:W-:Y:S01]  /*97820*/  ISETP.LT.AND P0, PT, R5, UR8, !P0 ;  /* 0x0000000805007c0c */ /* 0x000fe2000c701270 */
[C---:B------:R-:W-:Y:S01]  /*97830*/  VIADD R3, R2.reuse, UR5 ;  /* 0x0000000502037c36 */ /* 0x040fe20008000000 */
[----:B------:R-:W-:Y:S01]  /*97840*/  ULDC UR5, c[0x0][0x228] ;  /* 0x00008a0000057ab9 */ /* 0x000fe20000000800 */
[----:B------:R-:W-:Y:S01]  /*97850*/  IMAD.WIDE R4, R2, 0x2, R6 ;  /* 0x0000000202047825 */ /* 0x000fe200078e0206 */
[----:B------:R-:W-:Y:S01]  /*97860*/  PRMT R2, R11, 0x7632, R2 ;  /* 0x000076320b027816 */ /* 0x000fe20000000002 */
[----:B------:R-:W-:Y:S01]  /*97870*/  ULDC UR8, c[0x0][0x228] ;  /* 0x00008a0000087ab9 */ /* 0x000fe20000000800 */
[----:B------:R-:W4:Y:S01]  /*97880*/  LDL R11, [R1+0xa0] ;  /* 0x0000a000010b7983 */ /* 0x000f220000100800 */
[----:B------:R-:W-:-:S06]  /*97890*/  IMAD.WIDE R26, R3, 0x2, R24 ;  /* 0x00000002031a7825 */ /* 0x000fcc00078e0218 */
[----:B------:R0:W-:Y:S01]  /*978a0*/  @P0 STG.E.U16 desc[UR50][R4.64], R2 ;  /* 0x0000000204000986 */ /* 0x0001e2000c101532 */
[----:B------:R-:W-:Y:S01]  /*978b0*/  PRMT R29, R10, 0x7632, R29 ;  /* 0x000076320a1d7816 */ /* 0x000fe2000000001d */
[----:B0-----:R-:W-:Y:S01]  /*978c0*/  IMAD.WIDE R4, R3, 0x2, R22 ;  /* 0x0000000203047825 */ /* 0x001fe200078e0216 */
[----:B---3--:R-:W-:Y:S01]  /*978d0*/  ISETP.LT.AND P2, PT, R28, UR56, !P3 ;  /* 0x000000381c007c0c */ /* 0x008fe2000df41270 */
[----:B--2---:R-:W-:Y:S01]  /*978e0*/  @P6 STG.E.U16 desc[UR50][R26.64], R19 ;  /* 0x000000131a006986 */ /* 0x004fe2000c101532 */
[----:B----4-:R-:W-:Y:S02]  /*978f0*/  ISETP.LT.AND P0, PT, R18, UR48, !P3 ;  /* 0x0000003012007c0c */ /* 0x010fe4000df01270 */
[----:B------:R-:W-:Y:S01]  /*97900*/  PRMT R2, R19, 0x7632, R2 ;  /* 0x0000763213027816 */ /* 0x000fe20000000002 */
[----:B------:R-:W-:Y:S01]  /*97910*/  VIADD R28, R0, 0x1b ;  /* 0x0000001b001c7836 */ /* 0x000fe20000000000 */
[----:B------:R0:W-:Y:S01]  /*97920*/  STL [R1+0x3404], R0 ;  /* 0x0034040001007387 */ /* 0x0001e20000100800 */
[----:B------:R-:W-:Y:S01]  /*97930*/  ULDC.64 UR56, c[0x0][0x228] ;  /* 0x00008a0000387ab9 */ /* 0x000fe20000000a00 */
[----:B------:R-:W-:-:S02]  /*97940*/  ISETP.LT.AND P6, PT, R16, UR6, !P3 ;  /* 0x0000000610007c0c */ /* 0x000fc4000dfc1270 */
[----:B0-----:R-:W2:Y:S01]  /*97950*/  LDL.LU R0, [R1+0x104] ;  /* 0x0001040001007983 */ /* 0x001ea20000300800 */
[----:B------:R-:W-:Y:S01]  /*97960*/  ISETP.LT.AND P5, PT, R17, UR5, !P3 ;  /* 0x0000000511007c0c */ /* 0x000fe2000dfa1270 */
[C---:B------:R-:W-:Y:S02]  /*97970*/  IMAD.WIDE R16, R3.reuse, 0x2, R20 ;  /* 0x0000000203107825 */ /* 0x040fe400078e0214 */
[----:B------:R0:W-:Y:S01]  /*97980*/  STL [R1+0x3408], R21 ;  /* 0x0034081501007387 */ /* 0x0001e20000100800 */
[----:B------:R-:W-:Y:S01]  /*97990*/  ULDC UR5, c[0x0][0x228] ;  /* 0x00008a0000057ab9 */ /* 0x000fe20000000800 */
[----:B------:R-:W-:-:S04]  /*979a0*/  IMAD.WIDE R18, R3, 0x2, R14 ;  /* 0x0000000203127825 */ /* 0x000fc800078e020e */
[----:B------:R-:W-:Y:S01]  /*979b0*/  IMAD.WIDE R26, R3, 0x2, R12 ;  /* 0x00000002031a7825 */ /* 0x000fe200078e020c */
[----:B------:R1:W-:Y:S01]  /*979c0*/  @P6 STG.E.U16 desc[UR50][R4.64], R2 ;  /* 0x0000000204006986 */ /* 0x0003e2000c101532 */
[----:B------:R-:W-:Y:S01]  /*979d0*/  ISETP.GE.AND P1, PT, R28, UR55, PT ;  /* 0x000000371c007c0c */ /* 0x000fe2000bf26270 */
[----:B------:R-:W-:Y:S02]  /*979e0*/  ULDC UR6, c[0x0][0x228] ;  /* 0x00008a0000067ab9 */ /* 0x000fe40000000800 */
[----:B0-----:R-:W3:Y:S04]  /*979f0*/  LDL.LU R21, [R1+0x90] ;  /* 0x0000900001157983 */ /* 0x001ee80000300800 */
[----:B------:R0:W-:Y:S04]  /*97a00*/  @P5 STG.E.U16 desc[UR50][R16.64], R10 ;  /* 0x0000000a10005986 */ /* 0x0001e8000c101532 */
[----:B-1----:R-:W4:Y:S04]  /*97a10*/  LDL R4, [R1+0x1bfc] ;  /* 0x001bfc0001047983 */ /* 0x002f280000100800 */
[----:B------:R-:W2:Y:S04]  /*97a20*/  LDL R5, [R1+0x1c00] ;  /* 0x001c000001057983 */ /* 0x000ea80000100800 */
[----:B------:R-:W3:Y:S04]  /*97a30*/  LDL R2, [R1+0x1be8] ;  /* 0x001be80001027983 */ /* 0x000ee80000100800 */
[----:B0-----:R-:W3:Y:S04]  /*97a40*/  LDL.LU R10, [R1+0x3410] ;  /* 0x00341000010a7983 */ /* 0x001ee80000300800 */
[----:B------:R0:W-:Y:S04]  /*97a50*/  @P2 STG.E.U16 desc[UR50][R18.64], R29 ;  /* 0x0000001d12002986 */ /* 0x0001e8000c101532 */
[----:B------:R-:W3:Y:S04]  /*97a60*/  LDL R17, [R1+0x1bf0] ;  /* 0x001bf00001117983 */ /* 0x000ee80000100800 */
[----:B------:R1:W-:Y:S04]  /*97a70*/  @P0 STG.E.U16 desc[UR50][R26.64], R11 ;  /* 0x0000000b1a000986 */ /* 0x0003e8000c101532 */
[----:B0-----:R-:W3:Y:S04]  /*97a80*/  LDL R18, [R1+0x1c04] ;  /* 0x001c040001127983 */ /* 0x001ee80000100800 */
[----:B------:R-:W3:Y:S04]  /*97a90*/  LDL R19, [R1+0x1bec] ;  /* 0x001bec0001137983 */ /* 0x000ee80000100800 */
[----:B-1----:R-:W3:Y:S04]  /*97aa0*/  LDL.LU R11, [R1+0x340c] ;  /* 0x00340c00010b7983 */ /* 0x002ee80000300800 */
[----:B------:R-:W3:Y:S04]  /*97ab0*/  LDL.LU R27, [R1+0xa0] ;  /* 0x0000a000011b7983 */ /* 0x000ee80000300800 */
[----:B------:R0:W-:Y:S01]  /*97ac0*/  STL [R1+0x3400], R7 ;  /* 0x0034000701007387 */ /* 0x0001e20000100800 */
[----:B----4-:R-:W-:Y:S01]  /*97ad0*/  ISETP.LT.AND P2, PT, R4, UR5, !P3 ;  /* 0x0000000504007c0c */ /* 0x010fe2000df41270 */
[----:B------:R-:W-:Y:S01]  /*97ae0*/  ULDC UR5, c[0x0][0x248] ;  /* 0x0000920000057ab9 */ /* 0x000fe20000000800 */
[----:B--2---:R-:W-:Y:S01]  /*97af0*/  ISETP.LT.AND P0, PT, R5, UR14, !P3 ;  /* 0x0000000e05007c0c */ /* 0x004fe2000df01270 */
[----:B------:R-:W-:Y:S01]  /*97b00*/  ULDC UR14, c[0x0][0x228] ;  /* 0x00008a00000e7ab9 */ /* 0x000fe20000000800 */
[----:B---3--:R-:W-:Y:S01]  /*97b10*/  ISETP.LT.AND P6, PT, R2, UR10, !P4 ;  /* 0x0000000a02007c0c */ /* 0x008fe2000e7c1270 */
[----:B------:R-:W-:Y:S01]  /*97b20*/  VIADD R2, R3, UR5 ;  /* 0x0000000503027c36 */ /* 0x000fe20008000000 */
[----:B------:R-:W-:Y:S01]  /*97b30*/  PRMT R28, R21, 0x7632, R28 ;  /* 0x00007632151c7816 */ /* 0x000fe2000000001c */
[----:B------:R-:W-:Y:S01]  /*97b40*/  ULDC UR5, c[0x0][0x228] ;  /* 0x00008a0000057ab9 */ /* 0x000fe20000000800 */
[----:B------:R-:W-:Y:S01]  /*97b50*/  ULDC UR10, c[0x0][0x228] ;  /* 0x00008a00000a7ab9 */ /* 0x000fe20000000800 */
[----:B------:R-:W-:Y:S01]  /*97b60*/  ISETP.LT.AND P3, PT, R18, UR12, !P3 ;  /* 0x0000000c12007c0c */ /* 0x000fe2000df61270 */
[----:B------:R-:W-:Y:S01]  /*97b70*/  ULDC UR12, c[0x0][0x228] ;  /* 0x00008a00000c7ab9 */ /* 0x000fe20000000800 */
[----:B------:R-:W-:Y:S01]  /*97b80*/  ISETP.LT.AND P5, PT, R19, UR8, !P4 ;  /* 0x0000000813007c0c */ /* 0x000fe2000e7a1270 */
[----:B------:R-:W-:Y:S01]  /*97b90*/  IMAD.WIDE R4, R3, 0x2, R10 ;  /* 0x0000000203047825 */ /* 0x000fe200078e020a */
[----:B------:R-:W-:Y:S01]  /*97ba0*/  ULDC UR8, c[0x0][0x228] ;  /* 0x00008a0000087ab9 */ /* 0x000fe20000000800 */
[----:B------:R-:W-:-:S02]  /*97bb0*/  PRMT R16, R27, 0x7632, R16 ;  /* 0x000076321b107816 */ /* 0x000fc40000000010 */
[----:B------:R-:W-:-:S03]  /*97bc0*/  IMAD.WIDE R26, R3, 0x2, R8 ;  /* 0x00000002031a7825 */ /* 0x000fc600078e0208 */
[----:B------:R1:W-:Y:S01]  /*97bd0*/  @P2 STG.E.U16 desc[UR50][R4.64], R16 ;  /* 0x0000001004002986 */ /* 0x0003e2000c101532 */
[----:B------:R-:W-:Y:S01]  /*97be0*/  IMAD.WIDE R18, R3, 0x2, R6 ;  /* 0x0000000203127825 */ /* 0x000fe200078e0206 */
[----:B------:R-:W-:Y:S01]  /*97bf0*/  ISETP.LT.AND P2, PT, R17, UR6, !P4 ;  /* 0x0000000611007c0c */ /* 0x000fe2000e741270 */
[----:B------:R-:W-:Y:S01]  /*97c00*/  ULDC UR6, c[0x0][0x228] ;  /* 0x00008a0000067ab9 */ /* 0x000fe20000000800 */
[----:B0-----:R-:W2:Y:S01]  /*97c10*/  LDL.LU R7, [R1+0xe4] ;  /* 0x0000e40001077983 */ /* 0x001ea20000300800 */
[----:B------:R-:W-:-:S03]  /*97c20*/  PRMT R3, R0, 0x7632, R3 ;  /* 0x0000763200037816 */ /* 0x000fc60000000003 */
[----:B------:R0:W-:Y:S01]  /*97c30*/  @P0 STG.E.U16 desc[UR50][R26.64], R21 ;  /* 0x000000151a000986 */ /* 0x0001e2000c101532 */
[----:B-1----:R-:W-:-:S03]  /*97c40*/  IMAD.WIDE R16, R2, 0x2, R24 ;  /* 0x0000000202107825 */ /* 0x002fc600078e0218 */
[----:B------:R1:W-:Y:S04]  /*97c50*/  @P3 STG.E.U16 desc[UR50][R18.64], R28 ;  /* 0x0000001c12003986 */ /* 0x0003e8000c101532 */
[----:B------:R3:W-:Y:S04]  /*97c60*/  @P6 STG.E.U16 desc[UR50][R16.64], R0 ;  /* 0x0000000010006986 */ /* 0x0007e8000c101532 */
[----:B0-----:R-:W4:Y:S04]  /*97c70*/  LDL.LU R21, [R1+0x3408] ;  /* 0x0034080001157983 */ /* 0x001f280000300800 */
[----:B-1----:R-:W4:Y:S04]  /*97c80*/  LDL R28, [R1+0x1bfc] ;  /* 0x001bfc00011c7983 */ /* 0x002f280000100800 */
[----:B------:R-:W4:Y:S04]  /*97c90*/  LDL R18, [R1+0x1c00] ;  /* 0x001c000001127983 */ /* 0x000f280000100800 */
[----:B------:R-:W4:Y:S04]  /*97ca0*/  LDL.LU R19, [R1+0xf4] ;  /* 0x0000f40001137983 */ /* 0x000f280000300800 */
[----:B---3--:R-:W3:Y:S04]  /*97cb0*/  LDL.LU R0, [R1+0x3404] ;  /* 0x0034040001007983 */ /* 0x008ee80000300800 */
[----:B------:R-:W3:Y:S04]  /*97cc0*/  LDL R17, [R1+0x1bf4] ;  /* 0x001bf40001117983 */ /* 0x000ee80000100800 */
[----:B------:R-:W3:Y:S01]  /*97cd0*/  LDL R16, [R1+0x1bf8] ;  /* 0x001bf80001107983 */ /* 0x000ee20000100800 */
[----:B------:R-:W-:-:S05]  /*97ce0*/  IMAD.WIDE R4, R2, 0x2, R22 ;  /* 0x0000000202047825 */ /* 0x000fca00078e0216 */
[----:B------:R0:W-:Y:S04]  /*97cf0*/  @P5 STG.E.U16 desc[UR50][R4.64], R3 ;  /* 0x0000000304005986 */ /* 0x0001e8000c101532 */
[----:B------:R1:W-:Y:S01]  /*97d00*/  STL [R1+0x33fc], R15 ;  /* 0x0033fc0f01007387 */ /* 0x0003e20000100800 */
[----:B0-----:R-:W-:-:S03]  /*97d10*/  IMAD.WIDE R4, R2, 0x2, R14 ;  /* 0x0000000202047825 */ /* 0x001fc600078e020e */
[----:B-1----:R-:W3:Y:S01]  /*97d20*/  LDL.LU R15, [R1+0xc4] ;  /* 0x0000c400010f7983 */ /* 0x002ee20000300800 */
[----:B--2---:R-:W-:Y:S01]  /*97d30*/  PRMT R29, R7, 0x7632, R29 ;  /* 0x00007632071d7816 */ /* 0x004fe2000000001d */
[----:B----4-:R-:W-:Y:S01]  /*97d40*/  IMAD.WIDE R26, R2, 0x2, R20 ;  /* 0x00000002021a7825 */ /* 0x010fe200078e0214 */
[----:B------:R-:W-:Y:S01]  /*97d50*/  ISETP.LT.AND P5, PT, R28, UR6, !P4 ;  /* 0x000000061c007c0c */ /* 0x000fe2000e7a1270 */
[----:B------:R-:W-:Y:S01]  /*97d60*/  ULDC UR6, c[0x0][0x228] ;  /* 0x00008a0000067ab9 */ /* 0x000fe20000000800 */
[----:B------:R-:W-:Y:S02]  /*97d70*/  PRMT R3, R19, 0x7632, R3 ;  /* 0x0000763213037816 */ /* 0x000fe40000000003 */
[----:B---3--:R-:W-:Y:S02]  /*97d80*/  ISETP.LT.AND P6, PT, R17, UR58, !P4 ;  /* 0x0000003a11007c0c */ /* 0x008fe4000e7c1270 */
[----:B------:R-:W-:Y:S01]  /*97d90*/  ISETP.LT.AND P0, PT, R16, UR46, !P4 ;  /* 0x0000002e10007c0c */ /* 0x000fe2000e701270 */
[----:B------:R-:W-:Y:S01]  /*97da0*/  VIADD R28, R0, 0x1c ;  /* 0x0000001c001c7836 */ /* 0x000fe20000000000 */
[----:B------:R-:W-:Y:S01]  /*97db0*/  @P2 STG.E.U16 desc[UR50][R26.64], R19 ;  /* 0x000000131a002986 */ /* 0x000fe2000c101532 */
[----:B------:R-:W-:Y:S01]  /*97dc0*/  IMAD.WIDE R16, R2, 0x2, R12 ;  /* 0x0000000202107825 */ /* 0x000fe200078e020c */
[----:B------:R-:W-:Y:S01]  /*97dd0*/  ISETP.LT.AND P3, PT, R18, UR5, !P4 ;  /* 0x0000000512007c0c */ /* 0x000fe2000e761270 */
[----:B------:R-:W-:Y:S01]  /*97de0*/  ULDC UR5, c[0x0][0x248] ;  /* 0x0000920000057ab9 */ /* 0x000fe20000000800 */
[----:B------:R-:W-:Y:S01]  /*97df0*/  ISETP.GE.AND P2, PT, R28, UR57, PT ;  /* 0x000000391c007c0c */ /* 0x000fe2000bf46270 */
[----:B------:R-:W-:Y:S01]  /*97e00*/  ULDC.64 UR58, c[0x0][0x228] ;  /* 0x00008a00003a7ab9 */ /* 0x000fe20000000a00 */
[----:B------:R-:W2:Y:S04]  /*97e10*/  LDL R28, [R1+0x1bec] ;  /* 0x001bec00011c7983 */ /* 0x000ea80000100800 */
[----:B------:R0:W-:Y:S04]  /*97e20*/  @P6 STG.E.U16 desc[UR50][R4.64], R3 ;  /* 0x0000000304006986 */ /* 0x0001e8000c101532 */
[----:B------:R1:W-:Y:S04]  /*97e30*/  @P0 STG.E.U16 desc[UR50][R16.64], R7 ;  /* 0x0000000710000986 */ /* 0x0003e8000c101532 */
[----:B0-----:R-:W3:Y:S04]  /*97e40*/  LDL R3, [R1+0x1bf0] ;  /* 0x001bf00001037983 */ /* 0x001ee80000100800 */
[----:B------:R-:W4:Y:S04]  /*97e50*/  LDL R4, [R1+0x1be8] ;  /* 0x001be80001047983 */ /* 0x000f280000100800 */
[----:B------:R-:W3:Y:S04]  /*97e60*/  LDL.LU R5, [R1+0xd4] ;  /* 0x0000d40001057983 */ /* 0x000ee80000300800 */
[----:B-1----:R-:W3:Y:S04]  /*97e70*/  LDL.LU R7, [R1+0x3400] ;  /* 0x0034000001077983 */ /* 0x002ee80000300800 */
[----:B------:R-:W3:Y:S01]  /*97e80*/  LDL R17, [R1+0x1c04] ;  /* 0x001c040001117983 */ /* 0x000ee20000100800 */
[----:B------:R-:W-:-:S04]  /*97e90*/  IMAD.WIDE R18, R2, 0x2, R10 ;  /* 0x0000000202127825 */ /* 0x000fc800078e020a */
[----:B------:R-:W-:Y:S01]  /*97ea0*/  IMAD.WIDE R26, R2, 0x2, R8 ;  /* 0x00000002021a7825 */ /* 0x000fe200078e0208 */
[----:B------:R0:W-:Y:S04]  /*97eb0*/  @P5 STG.E.U16 desc[UR50][R18.64], R29 ;  /* 0x0000001d12005986 */ /* 0x0001e8000c101532 */
[----:B------:R-:W-:Y:S01]  /*97ec0*/  STL [R1+0x33ec], R0 ;  /* 0x0033ec0001007387 */ /* 0x000fe20000100800 */
[----:B0-----:R-:W-:Y:S02]  /*97ed0*/  PRMT R29, R15, 0x7632, R29 ;  /* 0x000076320f1d7816 */ /* 0x001fe4000000001d */
[----:B--2---:R-:W-:Y:S01]  /*97ee0*/  ISETP.LT.AND P5, PT, R28, UR8, !P1 ;  /* 0x000000081c007c0c */ /* 0x004fe2000cfa1270 */
[----:B------:R-:W-:Y:S01]  /*97ef0*/  VIADD R28, R2, UR5 ;  /* 0x00000005021c7c36 */ /* 0x000fe20008000000 */
[----:B------:R-:W-:Y:S01]  /*97f00*/  ULDC UR8, c[0x0][0x228] ;  /* 0x00008a0000087ab9 */ /* 0x000fe20000000800 */
[----:B------:R-:W-:Y:S01]  /*97f10*/  ULDC UR5, c[0x0][0x228] ;  /* 0x00008a0000057ab9 */ /* 0x000fe20000000800 */
[----:B----4-:R-:W-:Y:S01]  /*97f20*/  ISETP.LT.AND P6, PT, R4, UR10, !P1 ;  /* 0x0000000a04007c0c */ /* 0x010fe2000cfc1270 */
[----:B---3--:R0:W-:Y:S01]  /*97f30*/  @P3 STG.E.U16 desc[UR50][R26.64], R5 ;  /* 0x000000051a003986 */ /* 0x0081e2000c101532 */
[----:B------:R-:W-:-:S02]  /*97f40*/  ISETP.LT.AND P3, PT, R3, UR6, !P1 ;  /* 0x0000000603007c0c */ /* 0x000fc4000cf61270 */
[----:B------:R-:W-:Y:S01]  /*97f50*/  ISETP.LT.AND P4, PT, R17, UR12, !P4 ;  /* 0x0000000c11007c0c */ /* 0x000fe2000e781270 */
[----:B------:R-:W-:Y:S01]  /*97f60*/  IMAD.WIDE R2, R2, 0x2, R6 ;  /* 0x0000000202027825 */ /* 0x000fe200078e0206 */
[----:B------:R-:W-:Y:S01]  /*97f70*/  ULDC UR6, c[0x0][0x228] ;  /* 0x00008a0000067ab9 */ /* 0x000fe20000000800 */
[----:B------:R-:W-:Y:S01]  /*97f80*/  ULDC UR12, c[0x0][0x228] ;  /* 0x00008a00000c7ab9 */ /* 0x000fe20000000800 */
[----:B0-----:R-:W-:Y:S01]  /*97f90*/  PRMT R27, R5, 0x7632, R27 ;  /* 0x00007632051b7816 */ /* 0x001fe2000000001b */
[----:B------:R-:W-:Y:S01]  /*97fa0*/  VIADD R26, R0, 0x1d ;  /* 0x0000001d001a7836 */ /* 0x000fe20000000000 */
[----:B------:R-:W-:Y:S01]  /*97fb0*/  ULDC UR10, c[0x0][0x228] ;  /* 0x00008a00000a7ab9 */ /* 0x000fe20000000800 */
[----:B------:R-:W2:Y:S01]  /*97fc0*/  LDL.LU R0, [R1+0x94] ;  /* 0x0000940001007983 */ /* 0x000ea20000300800 */
[----:B------:R-:W-:-:S03]  /*97fd0*/  IMAD.WIDE R4, R28, 0x2, R24 ;  /* 0x000000021c047825 */ /* 0x000fc600078e0218 */
[----:B------:R0:W-:Y:S01]  /*97fe0*/  STL [R1+0x33f4], R24 ;  /* 0x0033f41801007387 */ /* 0x0001e20000100800 */
[----:B------:R-:W-:-:S03]  /*97ff0*/  ISETP.GE.AND P0, PT, R26, UR59, PT ;  /* 0x0000003b1a007c0c */ /* 0x000fc6000bf06270 */
[----:B------:R1:W-:Y:S04]  /*98000*/  @P4 STG.E.U16 desc[UR50][R2.64], R27 ;  /* 0x0000001b02004986 */ /* 0x0003e8000c101532 */
[----:B0-----:R-:W3:Y:S04]  /*98010*/  LDL.LU R24, [R1+0xa4] ;  /* 0x0000a40001187983 */ /* 0x001ee80000300800 */
[----:B------:R-:W-:Y:S04]  /*98020*/  STL [R1+0x33f0], R25 ;  /* 0x0033f01901007387 */ /* 0x000fe80000100800 */
[----:B------:R-:W-:Y:S04]  /*98030*/  STL [R1+0x33f8], R23 ;  /* 0x0033f81701007387 */ /* 0x000fe80000100800 */
[----:B------:R-:W4:Y:S04]  /*98040*/  LDL.LU R26, [R1+0xb4] ;  /* 0x0000b400011a7983 */ /* 0x000f280000300800 */
        /* <DEDUP_REMOVED lines=12> */
[----:B--2---:R-:W-:Y:S02]  /*98110*/  PRMT R29, R0, 0x7632, R29 ;  /* 0x00007632001d7816 */ /* 0x004fe4000000001d */
[----:B---3--:R-:W-:Y:S01]  /*98120*/  PRMT R25, R24, 0x7632, R25 ;  /* 0x0000763218197816 */ /* 0x008fe20000000019 */
[----:B----4-:R0:W-:Y:S01]  /*98130*/  @P3 STG.E.U16 desc[UR50][R18.64], R26 ;  /* 0x0000001a12003986 */ /* 0x0101e2000c101532 */
[----:B------:R-:W-:-:S02]  /*98140*/  PRMT R23, R26, 0x7632, R23 ;  /* 0x000076321a177816 */ /* 0x000fc40000000017 */
[----:B------:R-:W-:Y:S01]  /*98150*/  ISETP.LT.AND P4, PT, R27, UR8, !P1 ;  /* 0x000000081b007c0c */ /* 0x000fe2000cf81270 */
        /* <DEDUP_REMOVED lines=8> */
[----:B------:R-:W-:Y:S01]  /*981e0*/  ULDC UR5, c[0x0][0x248] ;  /* 0x0000920000057ab9 */ /* 0x000fe20000000800 */
[----:B------:R-:W-:Y:S01]  /*981f0*/  ULDC.64 UR60, c[0x0][0x228] ;  /* 0x00008a00003c7ab9 */ /* 0x000fe20000000a00 */
[----:B------:R-:W-:-:S04]  /*98200*/  IMAD.WIDE R2, R28, 0x2, R14 ;  /* 0x000000021c027825 */ /* 0x000fc800078e020e */
[C---:B------:R-:W-:Y:S02]  /*98210*/  IMAD.WIDE R4, R28.reuse, 0x2, R12 ;  /* 0x000000021c047825 */ /* 0x040fe400078e020c */
[----:B------:R-:W2:Y:S04]  /*98220*/  LDL.LU R12, [R1+0x108] ;  /* 0x00010800010c7983 */ /* 0x000ea80000300800 */
        /* <DEDUP_REMOVED lines=13> */
[----:B-1----:R-:W3:Y:S04]  /*98300*/  LDL.LU R0, [R1+0x33ec] ;  /* 0x0033ec0001007983 */ /* 0x002ee80000300800 */
[----:B------:R0:W-:Y:S01]  /*98310*/  @P1 STG.E.U16 desc[UR50][R26.64], R29 ;  /* 0x0000001d1a001986 */ /* 0x0001e2000c101532 */
[----:B----4-:R-:W-:Y:S01]  /*98320*/  ISETP.LT.AND P6, PT, R3, UR12, !P2 ;  /* 0x0000000c03007c0c */ /* 0x010fe2000d7c1270 */
[----:B------:R-:W-:Y:S01]  /*98330*/  VIADD R3, R28, UR5 ;  /* 0x000000051c037c36 */ /* 0x000fe20008000000 */
[----:B--2---:R-:W-:-:S02]  /*98340*/  ISETP.LT.AND P1, PT, R2, UR6, !P2 ;  /* 0x0000000602007c0c */ /* 0x004fc4000d721270 */
[----:B---3--:R-:W-:Y:S01]  /*98350*/  ISETP.LT.AND P5, PT, R4, UR10, !P2 ;  /* 0x0000000a04007c0c */ /* 0x008fe2000d7a1270 */
[----:B------:R-:W-:Y:S01]  /*98360*/  IMAD.WIDE R16, R3, 0x2, R22 ;  /* 0x0000000203107825 */ /* 0x000fe200078e0216 */
[----:B------:R-:W-:Y:S01]  /*98370*/  PRMT R28, R12, 0x7632, R28 ;  /* 0x000076320c1c7816 */ /* 0x000fe2000000001c */
[----:B------:R-:W-:Y:S01]  /*98380*/  ULDC UR12, c[0x0][0x228] ;  /* 0x00008a00000c7ab9 */ /* 0x000fe20000000800 */
        /* <DEDUP_REMOVED lines=10> */
[----:B------:R-:W-:Y:S01]  /*98430*/  ISETP.GE.AND P3, PT, R2, UR61, PT ;  /* 0x0000003d02007c0c */ /* 0x000fe2000bf66270 */
[----:B0-----:R-:W2:Y:S04]  /*98440*/  LDL.LU R0, [R1+0xd8] ;  /* 0x0000d80001007983 */ /* 0x001ea80000300800 */
[----:B------:R0:W-:Y:S04]  /*98450*/  STL [R1+0x33e0], R25 ;  /* 0x0033e01901007387 */ /* 0x0001e80000100800 */
[----:B------:R1:W-:Y:S04]  /*98460*/  @P6 STG.E.U16 desc[UR50][R4.64], R12 ;  /* 0x0000000c04006986 */ /* 0x0003e8000c101532 */
[----:B------:R3:W-:Y:S04]  /*98470*/  @P5 STG.E.U16 desc[UR50][R16.64], R28 ;  /* 0x0000001c10005986 */ /* 0x0007e8000c101532 */
[----:B0-----:R-:W4:Y:S04]  /*98480*/  LDL.LU R25, [R1+0xe8] ;  /* 0x0000e80001197983 */ /* 0x001f280000300800 */
[----:B------:R-:W2:Y:S04]  /*98490*/  LDL R2, [R1+0x1be8] ;  /* 0x001be80001027983 */ /* 0x000ea80000100800 */
[----:B-1----:R-:W2:Y:S04]  /*984a0*/  LDL.LU R12, [R1+0x33e8] ;  /* 0x0033e800010c7983 */ /* 0x002ea80000300800 */
[----:B---3--:R-:W3:Y:S04]  /*984b0*/  LDL R16, [R1+0x1bf8] ;  /* 0x001bf80001107983 */ /* 0x008ee80000100800 */
[----:B------:R-:W2:Y:S04]  /*984c0*/  LDL R4, [R1+0x1c00] ;  /* 0x001c000001047983 */ /* 0x000ea80000100800 */
[----:B------:R-:W2:Y:S04]  /*984d0*/  LDL R5, [R1+0x1c04] ;  /* 0x001c040001057983 */ /* 0x000ea80000100800 */
[----:B------:R-:W2:Y:S04]  /*984e0*/  LDL R17, [R1+0x1bfc] ;  /* 0x001bfc0001117983 */ /* 0x000ea80000100800 */
[----:B------:R0:W-:Y:S04]  /*984f0*/  @P4 STG.E.U16 desc[UR50][R18.64], R13 ;  /* 0x0000000d12004986 */ /* 0x0001e8000c101532 */
[----:B0-----:R-:W2:Y:S01]  /*98500*/  LDL.LU R13, [R1+0x33e4] ;  /* 0x0033e400010d7983 */ /* 0x001ea20000300800 */
[----:B------:R-:W-:-:S05]  /*98510*/  IMAD.WIDE R26, R3, 0x2, R14 ;  /* 0x00000002031a7825 */ /* 0x000fca00078e020e */
[----:B------:R-:W-:Y:S01]  /*98520*/  @P1 STG.E.U16 desc[UR50][R26.64], R29 ;  /* 0x0000001d1a001986 */ /* 0x000fe2000c101532 */
[----:B------:R-:W-:-:S03]  /*98530*/  IMAD.WIDE R18, R3, 0x2, R10 ;  /* 0x0000000203127825 */ /* 0x000fc600078e020a */
[----:B------:R0:W-:Y:S04]  /*98540*/  STL [R1+0x33d8], R11 ;  /* 0x0033d80b01007387 */ /* 0x0001e80000100800 */
[----:B0-----:R-:W2:Y:S01]  /*98550*/  LDL.LU R11, [R1+0xb8] ;  /* 0x0000b800010b7983 */ /* 0x001ea20000300800 */
[----:B---3--:R-:W-:Y:S01]  /*98560*/  ISETP.LT.AND P5, PT, R16, UR52, !P2 ;  /* 0x0000003410007c0c */ /* 0x008fe2000d7a1270 */
[----:B------:R-:W-:Y:S01]  /*98570*/  ULDC.64 UR52, c[0x0][0x228] ;  /* 0x00008a0000347ab9 */ /* 0x000fe20000000a00 */
[----:B----4-:R-:W-:Y:S01]  /*98580*/  PRMT R28, R25, 0x7632, R28 ;  /* 0x00007632191c7816 */ /* 0x010fe2000000001c */
[----:B--2---:R-:W-:-:S10]  /*98590*/  IMAD.WIDE R26, R3, 0x2, R12 ;  /* 0x00000002031a7825 */ /* 0x004fd400078e020c */
[----:B------:R0:W-:Y:S04]  /*985a0*/  @P5 STG.E.U16 desc[UR50][R26.64], R25 ;  /* 0x000000191a005986 */ /* 0x0001e8000c101532 */
[----:B0-----:R-:W2:Y:S01]  /*985b0*/  LDL.LU R25, [R1+0x33e0] ;  /* 0x0033e00001197983 */ /* 0x001ea20000300800 */
[----:B------:R-:W-:Y:S02]  /*985c0*/  ISETP.LT.AND P4, PT, R17, UR12, !P2 ;  /* 0x0000000c11007c0c */ /* 0x000fe4000d781270 */
[----:B------:R-:W-:Y:S02]  /*985d0*/  ISETP.LT.AND P1, PT, R4, UR10, !P2 ;  /* 0x0000000a04007c0c */ /* 0x000fe4000d721270 */
[----:B------:R-:W-:Y:S01]  /*985e0*/  ISETP.LT.AND P6, PT, R2, UR6, !P0 ;  /* 0x0000000602007c0c */ /* 0x000fe2000c7c1270 */
[----:B------:R-:W-:-:S02]  /*985f0*/  VIADD R2, R3, UR5 ;  /* 0x0000000503027c36 */ /* 0x000fc40008000000 */
[----:B------:R-:W-:Y:S01]  /*98600*/  IMAD.WIDE R16, R3, 0x2, R8 ;  /* 0x0000000203107825 */ /* 0x000fe200078e0208 */
[----:B------:R-:W-:Y:S01]  /*98610*/  ISETP.LT.AND P2, PT, R5, UR8, !P2 ;  /* 0x0000000805007c0c */ /* 0x000fe2000d741270 */
[----:B------:R-:W-:Y:S01]  /*98620*/  ULDC UR8, c[0x0][0x228] ;  /* 0x00008a0000087ab9 */ /* 0x000fe20000000800 */
[----:B------:R-:W-:Y:S01]  /*98630*/  ULDC UR6, c[0x0][0x228] ;  /* 0x00008a0000067ab9 */ /* 0x000fe20000000800 */
[----:B------:R-:W-:Y:S01]  /*98640*/  IMAD.WIDE R4, R3, 0x2, R6 ;  /* 0x0000000203047825 */ /* 0x000fe200078e0206 */
[----:B------:R-:W-:Y:S01]  /*98650*/  PRMT R3, R0, 0x7632, R3 ;  /* 0x0000763200037816 */ /* 0x000fe20000000003 */
[----:B------:R-:W-:Y:S01]  /*98660*/  @P4 STG.E.U16 desc[UR50][R18.64], R28 ;  /* 0x0000001c12004986 */ /* 0x000fe2000c101532 */
[----:B------:R-:W-:Y:S01]  /*98670*/  ULDC UR5, c[0x0][0x228] ;  /* 0x00008a0000057ab9 */ /* 0x000fe20000000800 */
[----:B------:R-:W-:Y:S01]  /*98680*/  PRMT R29, R11, 0x7632, R29 ;  /* 0x000076320b1d7816 */ /* 0x000fe2000000001d */
[----:B------:R-:W-:Y:S01]  /*98690*/  ULDC UR12, c[0x0][0x228] ;  /* 0x00008a00000c7ab9 */ /* 0x000fe20000000800 */
[----:B------:R-:W-:Y:S01]  /*986a0*/  @P1 STG.E.U16 desc[UR50][R16.64], R0 ;  /* 0x0000000010001986 */ /* 0x000fe2000c101532 */
[----:B------:R-:W-:Y:S01]  /*986b0*/  ULDC UR10, c[0x0][0x228] ;  /* 0x00008a00000a7ab9 */ /* 0x000fe20000000800 */
[----:B--2---:R-:W-:-:S02]  /*986c0*/  IMAD.WIDE R26, R2, 0x2, R24 ;  /* 0x00000002021a7825 */ /* 0x004fc400078e0218 */
[----:B------:R0:W-:Y:S04]  /*986d0*/  STL [R1+0x33d4], R25 ;  /* 0x0033d41901007387 */ /* 0x0001e80000100800 */
[----:B0-----:R-:W2:Y:S04]  /*986e0*/  LDL.LU R25, [R1+0xc8] ;  /* 0x0000c80001197983 */ /* 0x001ea80000300800 */
[----:B------:R-:W3:Y:S04]  /*986f0*/  LDL R28, [R1+0x1bf0] ;  /* 0x001bf000011c7983 */ /* 0x000ee80000100800 */
[----:B------:R-:W4:Y:S04]  /*98700*/  LDL R18, [R1+0x1bf4] ;  /* 0x001bf40001127983 */ /* 0x000f280000100800 */
[----:B------:R-:W4:Y:S04]  /*98710*/  LDL R19, [R1+0x1bf8] ;  /* 0x001bf80001137983 */ /* 0x000f280000100800 */
[----:B------:R-:W4:Y:S04]  /*98720*/  LDL.LU R0, [R1+0x33dc] ;  /* 0x0033dc0001007983 */ /* 0x000f280000300800 */
[----:B------:R-:W3:Y:S04]  /*98730*/  LDL R17, [R1+0x1bec] ;  /* 0x001bec0001117983 */ /* 0x000ee80000100800 */
[----:B------:R0:W-:Y:S02]  /*98740*/  @P2 STG.E.U16 desc[UR50][R4.64], R3 ;  /* 0x0000000304002986 */ /* 0x0001e4000c101532 */
[----:B0-----:R-:W-:-:S02]  /*98750*/  IMAD.WIDE R4, R2, 0x2, R22 ;  /* 0x0000000202047825 */ /* 0x001fc400078e0216 */
[----:B--2---:R0:W-:Y:S01]  /*98760*/  @P6 STG.E.U16 desc[UR50][R26.64], R25 ;  /* 0x000000191a006986 */ /* 0x0041e2000c101532 */
[----:B------:R-:W-:-:S03]  /*98770*/  PRMT R3, R25, 0x7632, R3 ;  /* 0x0000763219037816 */ /* 0x000fc60000000003 */
[----:B0-----:R-:W2:Y:S01]  /*98780*/  LDL R25, [R1+0x98] ;  /* 0x0000980001197983 */ /* 0x001ea20000100800 */
[----:B---3--:R-:W-:Y:S02]  /*98790*/  ISETP.LT.AND P6, PT, R17, UR8, !P0 ;  /* 0x0000000811007c0c */ /* 0x008fe4000c7c1270 */
[----:B------:R-:W-:Y:S02]  /*987a0*/  ISETP.LT.AND P5, PT, R28, UR6, !P0 ;  /* 0x000000061c007c0c */ /* 0x000fe4000c7a1270 */
[----:B----4-:R-:W-:Y:S02]  /*987b0*/  ISETP.LT.AND P4, PT, R18, UR5, !P0 ;  /* 0x0000000512007c0c */ /* 0x010fe4000c781270 */
[----:B------:R-:W-:Y:S01]  /*987c0*/  ISETP.LT.AND P1, PT, R19, UR54, !P0 ;  /* 0x0000003613007c0c */ /* 0x000fe2000c721270 */
[----:B------:R-:W-:Y:S01]  /*987d0*/  IMAD.WIDE R16, R2, 0x2, R20 ;  /* 0x0000000202107825 */ /* 0x000fe200078e0214 */
[----:B------:R-:W-:Y:S01]  /*987e0*/  ULDC UR6, c[0x0][0x228] ;  /* 0x00008a0000067ab9 */ /* 0x000fe20000000800 */
[----:B------:R-:W-:Y:S01]  /*987f0*/  ULDC UR5, c[0x0][0x228] ;  /* 0x00008a0000057ab9 */ /* 0x000fe20000000800 */
[----:B------:R-:W-:-:S03]  /*98800*/  ULDC UR8, c[0x0][0x228] ;  /* 0x00008a0000087ab9 */ /* 0x000fc60000000800 */
[----:B------:R0:W-:Y:S01]  /*98810*/  @P6 STG.E.U16 desc[UR50][R4.64], R3 ;  /* 0x0000000304006986 */ /* 0x0001e2000c101532 */
[C---:B------:R-:W-:Y:S01]  /*98820*/  IMAD.WIDE R18, R2.reuse, 0x2, R14 ;  /* 0x0000000202127825 */ /* 0x040fe200078e020e */
[----:B------:R-:W-:Y:S02]  /*98830*/  ULDC.64 UR54, c[0x0][0x228] ;  /* 0x00008a0000367ab9 */ /* 0x000fe40000000a00 */
[----:B0-----:R-:W3:Y:S01]  /*98840*/  LDL.LU R3, [R1+0xa8] ;  /* 0x0000a80001037983 */ /* 0x001ee20000300800 */
[----:B------:R-:W-:-:S03]  /*98850*/  IMAD.WIDE R26, R2, 0x2, R12 ;  /* 0x00000002021a7825 */ /* 0x000fc600078e020c */
[----:B------:R-:W4:Y:S04]  /*98860*/  LDL R4, [R1+0x1c04] ;  /* 0x001c040001047983 */ /* 0x000f280000100800 */
[----:B------:R-:W2:Y:S04]  /*98870*/  LDL R5, [R1+0x1be8] ;  /* 0x001be80001057983 */ /* 0x000ea80000100800 */
[----:B------:R0:W-:Y:S04]  /*98880*/  @P5 STG.E.U16 desc[UR50][R16.64], R11 ;  /* 0x0000000b10005986 */ /* 0x0001e8000c101532 */
[----:B------:R-:W-:Y:S04]  /*98890*/  @P4 STG.E.U16 desc[UR50][R18.64], R29 ;  /* 0x0000001d12004986 */ /* 0x000fe8000c101532 */
[----:B0-----:R-:W2:Y:S04]  /*988a0*/  LDL.LU R11, [R1+0x33d8] ;  /* 0x0033d800010b7983 */ /* 0x001ea80000300800 */
[----:B------:R-:W4:Y:S04]  /*988b0*/  LDL R17, [R1+0x1c00] ;  /* 0x001c000001117983 */ /* 0x000f280000100800 */
[----:B------:R-:W-:Y:S04]  /*988c0*/  STL [R1+0x33cc], R29 ;  /* 0x0033cc1d01007387 */ /* 0x000fe80000100800 */
[----:B---3--:R0:W-:Y:S04]  /*988d0*/  @P1 STG.E.U16 desc[UR50][R26.64], R3 ;  /* 0x000000031a001986 */ /* 0x0081e8000c101532 */
[----:B0-----:R-:W3:Y:S01]  /*988e0*/  LDL R27, [R1+0x1bfc] ;  /* 0x001bfc00011b7983 */ /* 0x001ee20000100800 */
[----:B------:R-:W-:Y:S01]  /*988f0*/  PRMT R26, R3, 0x7632, R26 ;  /* 0x00007632031a7816 */ /* 0x000fe2000000001a */
[----:B------:R-:W-:-:S02]  /*98900*/  IMAD.WIDE R18, R2, 0x2, R6 ;  /* 0x0000000202127825 */ /* 0x000fc400078e0206 */
[----:B------:R-:W2:Y:S04]  /*98910*/  LDL.LU R29, [R1+0xec] ;  /* 0x0000ec00011d7983 */ /* 0x000ea80000300800 */
[----:B------:R0:W-:Y:S01]  /*98920*/  STL [R1+0x33d0], R9 ;  /* 0x0033d00901007387 */ /* 0x0001e20000100800 */
[----:B----4-:R-:W-:Y:S01]  /*98930*/  ISETP.LT.AND P1, PT, R17, UR5, !P0 ;  /* 0x0000000511007c0c */ /* 0x010fe2000c721270 */
[----:B------:R-:W-:Y:S01]  /*98940*/  ULDC UR5, c[0x0][0x228] ;  /* 0x00008a0000057ab9 */ /* 0x000fe20000000800 */
[----:B------:R-:W-:Y:S02]  /*98950*/  IMAD.WIDE R16, R2, 0x2, R8 ;  /* 0x0000000202107825 */ /* 0x000fe400078e0208 */
[----:B0-----:R-:W4:Y:S01]  /*98960*/  LDL.LU R9, [R1+0xfc] ;  /* 0x0000fc0001097983 */ /* 0x001f220000300800 */
[----:B---3--:R-:W-:Y:S01]  /*98970*/  ISETP.LT.AND P5, PT, R27, UR6, !P0 ;  /* 0x000000061b007c0c */ /* 0x008fe2000c7a1270 */
[----:B------:R-:W-:Y:S01]  /*98980*/  ULDC UR6, c[0x0][0x228] ;  /* 0x00008a0000067ab9 */ /* 0x000fe20000000800 */
[----:B------:R-:W-:Y:S01]  /*98990*/  ISETP.LT.AND P0, PT, R4, UR5, !P0 ;  /* 0x0000000504007c0c */ /* 0x000fe2000c701270 */
[----:B------:R-:W-:Y:S01]  /*989a0*/  ULDC UR5, c[0x0][0x248] ;  /* 0x0000920000057ab9 */ /* 0x000fe20000000800 */
[----:B--2---:R-:W-:Y:S01]  /*989b0*/  ISETP.LT.AND P4, PT, R5, UR6, !P3 ;  /* 0x0000000605007c0c */ /* 0x004fe2000df81270 */
[----:B------:R-:W-:Y:S01]  /*989c0*/  IMAD.WIDE R4, R2, 0x2, R10 ;  /* 0x0000000202047825 */ /* 0x000fe200078e020a */
[----:B------:R-:W-:-:S03]  /*989d0*/  ULDC UR6, c[0x0][0x228] ;  /* 0x00008a0000067ab9 */ /* 0x000fc60000000800 */
[----:B------:R-:W-:Y:S01]  /*989e0*/  VIADD R3, R2, UR5 ;  /* 0x0000000502037c36 */ /* 0x000fe20008000000 */
[----:B------:R-:W-:Y:S01]  /*989f0*/  PRMT R2, R25, 0x7632, R2 ;  /* 0x0000763219027816 */ /* 0x000fe20000000002 */
[----:B------:R-:W-:Y:S01]  /*98a00*/  ULDC UR5, c[0x0][0x228] ;  /* 0x00008a0000057ab9 */ /* 0x000fe20000000800 */
[----:B------:R-:W2:Y:S04]  /*98a10*/  LDL.LU R25, [R1+0x33d4] ;  /* 0x0033d40001197983 */ /* 0x000ea80000300800 */
[----:B------:R0:W-:Y:S04]  /*98a20*/  @P5 STG.E.U16 desc[UR50][R4.64], R26 ;  /* 0x0000001a04005986 */ /* 0x0001e8000c101532 */
[----:B0-----:R-:W3:Y:S04]  /*98a30*/  LDL.LU R5, [R1+0x98] ;  /* 0x0000980001057983 */ /* 0x001ee80000300800 */
[----:B------:R-:W4:Y:S04]  /*98a40*/  LDL R26, [R1+0x1bf4] ;  /* 0x001bf400011a7983 */ /* 0x000f280000100800 */
[----:B---3--:R0:W-:Y:S04]  /*98a50*/  @P1 STG.E.U16 desc[UR50][R16.64], R5 ;  /* 0x0000000510001986 */ /* 0x0081e8000c101532 */
[----:B------:R1:W-:Y:S04]  /*98a60*/  @P0 STG.E.U16 desc[UR50][R18.64], R2 ;  /* 0x0000000212000986 */ /* 0x0003e8000c101532 */
[----:B0-----:R-:W3:Y:S04]  /*98a70*/  LDL R16, [R1+0x1bf8] ;  /* 0x001bf80001107983 */ /* 0x001ee80000100800 */
[----:B-1----:R-:W3:Y:S04]  /*98a80*/  LDL R18, [R1+0x1bec] ;  /* 0x001bec0001127983 */ /* 0x002ee80000100800 */
[----:B------:R-:W3:Y:S04]  /*98a90*/  LDL R17, [R1+0x1bf0] ;  /* 0x001bf00001117983 */ /* 0x000ee80000100800 */
[----:B------:R-:W3:Y:S01]  /*98aa0*/  LDL.LU R19, [R1+0x10c] ;  /* 0x00010c0001137983 */ /* 0x000ee20000300800 */
[----:B--2---:R-:W-:Y:S01]  /*98ab0*/  IMAD.WIDE R4, R3, 0x2, R24 ;  /* 0x0000000203047825 */ /* 0x004fe200078e0218 */
[----:B----4-:R-:W-:Y:S01]  /*98ac0*/  ISETP.LT.AND P5, PT, R26, UR6, !P3 ;  /* 0x000000061a007c0c */ /* 0x010fe2000dfa1270 */
[----:B------:R-:W-:-:S02]  /*98ad0*/  ULDC UR6, c[0x0][0x228] ;  /* 0x00008a0000067ab9 */ /* 0x000fc40000000800 */
[----:B------:R-:W-:Y:S01]  /*98ae0*/  VIADD R28, R0, 0x1f ;  /* 0x0000001f001c7836 */ /* 0x000fe20000000000 */
[----:B------:R-:W-:Y:S04]  /*98af0*/  STL [R1+0x33c8], R15 ;  /* 0x0033c80f01007387 */ /* 0x000fe80000100800 */
[----:B------:R-:W-:Y:S02]  /*98b00*/  ISETP.GE.AND P2, PT, R28, UR53, PT ;  /* 0x000000351c007c0c */ /* 0x000fe4000bf46270 */
[----:B------:R-:W-:Y:S02]  /*98b10*/  PRMT R28, R29, 0x7632, R28 ;  /* 0x000076321d1c7816 */ /* 0x000fe4000000001c */
[----:B---3--:R-:W-:Y:S01]  /*98b20*/  ISETP.LT.AND P1, PT, R18, UR5, !P3 ;  /* 0x0000000512007c0c */ /* 0x008fe2000df21270 */
[----:B------:R-:W-:Y:S01]  /*98b30*/  ULDC UR5, c[0x0][0x228] ;  /* 0x00008a0000057ab9 */ /* 0x000fe20000000800 */
[----:B------:R-:W-:Y:S01]  /*98b40*/  ISETP.LT.AND P0, PT, R16, UR56, !P3 ;  /* 0x0000003810007c0c */ /* 0x000fe2000df01270 */
[----:B------:R-:W-:Y:S01]  /*98b50*/  VIADD R16, R0, 0x20 ;  /* 0x0000002000107836 */ /* 0x000fe20000000000 */
[----:B------:R-:W-:Y:S01]  /*98b60*/  ULDC.64 UR56, c[0x0][0x228] ;  /* 0x00008a0000387ab9 */ /* 0x000fe20000000a00 */
[----:B------:R0:W-:Y:S01]  /*98b70*/  @P4 STG.E.U16 desc[UR50][R4.64], R19 ;  /* 0x0000001304004986 */ /* 0x0001e2000c101532 */
[----:B------:R-:W-:Y:S01]  /*98b80*/  ISETP.LT.AND P4, PT, R17, UR8, !P3 ;  /* 0x0000000811007c0c */ /* 0x000fe2000df81270 */
[----:B------:R-:W-:Y:S01]  /*98b90*/  ULDC UR8, c[0x0][0x228] ;  /* 0x00008a0000087ab9 */ /* 0x000fe20000000800 */
[----:B------:R-:W-:Y:S01]  /*98ba0*/  PRMT R2, R19, 0x7632, R2 ;  /* 0x0000763213027816 */ /* 0x000fe20000000002 */
[----:B0-----:R-:W-:-:S05]  /*98bb0*/  IMAD.WIDE R4, R3, 0x2, R22 ;  /* 0x0000000203047825 */ /* 0x001fca00078e0216 */
[----:B------:R0:W-:Y:S01]  /*98bc0*/  @P1 STG.E.U16 desc[UR50][R4.64], R2 ;  /* 0x0000000204001986 */ /* 0x0001e2000c101532 */
[----:B------:R-:W-:Y:S01]  /*98bd0*/  ISETP.GE.AND P1, PT, R16, UR57, PT ;  /* 0x0000003910007c0c */ /* 0x000fe2000bf26270 */
[C---:B------:R-:W-:Y:S02]  /*98be0*/  IMAD.WIDE R16, R3.reuse, 0x2, R14 ;  /* 0x0000000203107825 */ /* 0x040fe400078e020e */
[----:B------:R-:W2:Y:S02]  /*98bf0*/  LDL.LU R15, [R1+0xcc] ;  /* 0x0000cc00010f7983 */ /* 0x000ea40000300800 */
[----:B------:R-:W-:-:S04]  /*98c00*/  IMAD.WIDE R18, R3, 0x2, R12 ;  /* 0x0000000203127825 */ /* 0x000fc800078e020c */
[----:B0-----:R-:W-:Y:S01]  /*98c10*/  IMAD.WIDE R4, R3, 0x2, R20 ;  /* 0x0000000203047825 */ /* 0x001fe200078e0214 */
[----:B------:R-:W-:-:S04]  /*98c20*/  PRMT R2, R9, 0x7632, R2 ;  /* 0x0000763209027816 */ /* 0x000fc80000000002 */
[----:B------:R0:W-:Y:S04]  /*98c30*/  @P4 STG.E.U16 desc[UR50][R4.64], R9 ;  /* 0x0000000904004986 */ /* 0x0001e8000c101532 */
[----:B------:R1:W-:Y:S04]  /*98c40*/  @P5 STG.E.U16 desc[UR50][R16.64], R2 ;  /* 0x0000000210005986 */ /* 0x0003e8000c101532 */
[----:B------:R3:W-:Y:S04]  /*98c50*/  @P0 STG.E.U16 desc[UR50][R18.64], R29 ;  /* 0x0000001d12000986 */ /* 0x0007e8000c101532 */
[----:B0-----:R-:W4:Y:S04]  /*98c60*/  LDL.LU R9, [R1+0x33d0] ;  /* 0x0033d00001097983 */ /* 0x001f280000300800 */
[----:B------:R-:W2:Y:S04]  /*98c70*/  LDL R4, [R1+0x1c04] ;  /* 0x001c040001047983 */ /* 0x000ea80000100800 */
[----:B------:R-:W4:Y:S04]  /*98c80*/  LDL R5, [R1+0x1bf0] ;  /* 0x001bf00001057983 */ /* 0x000f280000100800 */
[----:B-1----:R-:W2:Y:S04]  /*98c90*/  LDL R2, [R1+0x1bec] ;  /* 0x001bec0001027983 */ /* 0x002ea80000100800 */
[----:B------:R-:W2:Y:S04]  /*98ca0*/  LDL R16, [R1+0x1be8] ;  /* 0x001be80001107983 */ /* 0x000ea80000100800 */
[----:B------:R-:W2:Y:S04]  /*98cb0*/  LDL.LU R17, [R1+0xdc] ;  /* 0x0000dc0001117983 */ /* 0x000ea80000300800 */
[----:B---3--:R-:W3:Y:S04]  /*98cc0*/  LDL.LU R29, [R1+0x33cc] ;  /* 0x0033cc00011d7983 */ /* 0x008ee80000300800 */
[----:B------:R-:W3:Y:S01]  /*98cd0*/  LDL R19, [R1+0x1c00] ;  /* 0x001c000001137983 */ /* 0x000ee20000100800 */
[----:B------:R-:W-:Y:S01]  /*98ce0*/  ISETP.LT.AND P6, PT, R27, UR5, !P3 ;  /* 0x000000051b007c0c */ /* 0x000fe2000dfc1270 */
[----:B------:R-:W-:Y:S01]  /*98cf0*/  ULDC UR5, c[0x0][0x228] ;  /* 0x00008a0000057ab9 */ /* 0x000fe20000000800 */
[----:B------:R-:W-:Y:S01]  /*98d00*/  IMAD.WIDE R26, R3, 0x2, R10 ;  /* 0x00000002031a7825 */ /* 0x000fe200078e020a */
[----:B------:R-:W-:Y:S10]  /*98d10*/  STL [R1+0x33b8], R0 ;  /* 0x0033b80001007387 */ /* 0x000ff40000100800 */
[----:B------:R0:W-:Y:S02]  /*98d20*/  @P6 STG.E.U16 desc[UR50][R26.64], R28 ;  /* 0x0000001c1a006986 */ /* 0x0001e4000c101532 */
[----:B0-----:R-:W-:-:S02]  /*98d30*/  VIADD R27, R0, 0x21 ;  /* 0x00000021001b7836 */ /* 0x001fc40000000000 */
[----:B------:R-:W3:Y:S04]  /*98d40*/  LDL.LU R0, [R1+0x9c] ;  /* 0x00009c0001007983 */ /* 0x000ee80000300800 */
[----:B------:R-:W-:Y:S01]  /*98d50*/  STL [R1+0x33c0], R24 ;  /* 0x0033c01801007387 */ /* 0x000fe20000100800 */
[----:B----4-:R-:W-:Y:S01]  /*98d60*/  ISETP.LT.AND P4, PT, R5, UR6, !P2 ;  /* 0x0000000605007c0c */ /* 0x010fe2000d781270 */
[----:B------:R-:W-:Y:S01]  /*98d70*/  ULDC UR6, c[0x0][0x228] ;  /* 0x00008a0000067ab9 */ /* 0x000fe20000000800 */
[----:B--2---:R-:W-:Y:S01]  /*98d80*/  ISETP.LT.AND P6, PT, R16, UR10, !P2 ;  /* 0x0000000a10007c0c */ /* 0x004fe2000d7c1270 */
[----:B------:R-:W-:Y:S01]  /*98d90*/  ULDC UR10, c[0x0][0x228] ;  /* 0x00008a00000a7ab9 */ /* 0x000fe20000000800 */
[----:B---3--:R-:W-:Y:S01]  /*98da0*/  ISETP.LT.AND P0, PT, R19, UR5, !P3 ;  /* 0x0000000513007c0c */ /* 0x008fe2000df01270 */
[----:B------:R-:W-:Y:S01]  /*98db0*/  ULDC UR5, c[0x0][0x248] ;  /* 0x0000920000057ab9 */ /* 0x000fe20000000800 */
[----:B------:R-:W-:Y:S01]  /*98dc0*/  ISETP.LT.AND P3, PT, R4, UR12, !P3 ;  /* 0x0000000c04007c0c */ /* 0x000fe2000df61270 */
[----:B------:R-:W-:Y:S01]  /*98dd0*/  IMAD.WIDE R4, R3, 0x2, R8 ;  /* 0x0000000203047825 */ /* 0x000fe200078e0208 */
[----:B------:R-:W-:Y:S01]  /*98de0*/  ISETP.LT.AND P5, PT, R2, UR8, !P2 ;  /* 0x0000000802007c0c */ /* 0x000fe2000d7a1270 */
[----:B------:R-:W-:Y:S01]  /*98df0*/  ULDC UR8, c[0x0][0x228] ;  /* 0x00008a0000087ab9 */ /* 0x000fe20000000800 */
[----:B------:R-:W-:Y:S01]  /*98e00*/  PRMT R26, R17, 0x7632, R26 ;  /* 0x00007632111a7816 */ /* 0x000fe2000000001a */
[----:B------:R-:W-:Y:S01]  /*98e10*/  VIADD R28, R3, UR5 ;  /* 0x00000005031c7c36 */ /* 0x000fe20008000000 */
        /* <DEDUP_REMOVED lines=30> */
[----:B0-----:R-:W-:Y:S01]  /*99000*/  IMAD.WIDE R18, R28, 0x2, R8 ;  /* 0x000000021c127825 */ /* 0x001fe200078e0208 */
[----:B------:R-:W-:Y:S01]  /*99010*/  ISETP.LT.AND P6, PT, R5, UR6, !P2 ;  /* 0x0000000605007c0c */ /* 0x000fe2000d7c1270 */
[----:B------:R-:W-:Y:S01]  /*99020*/  ULDC UR6, c[0x0][0x228] ;  /* 0x00008a0000067ab9 */ /* 0x000fe20000000800 */
[----:B------:R-:W-:Y:S02]  /*99030*/  ISETP.LT.AND P5, PT, R4, UR58, !P2 ;  /* 0x0000003a04007c0c */ /* 0x000fe4000d7a1270 */
[----:B------:R-:W-:Y:S01]  /*99040*/  ISETP.LT.AND P3, PT, R2, UR6, !P2 ;  /* 0x0000000602007c0c */ /* 0x000fe2000d761270 */
[C---:B------:R-:W-:Y:S01]  /*99050*/  IMAD.WIDE R4, R28.reuse, 0x2, R12 ;  /* 0x000000021c047825 */ /* 0x040fe200078e020c */
[----:B------:R-:W-:Y:S01]  /*99060*/  ISETP.LT.AND P2, PT, R3, UR5, !P2 ;  /* 0x0000000503007c0c */ /* 0x000fe2000d741270 */
[----:B------:R-:W2:Y:S01]  /*99070*/  LDL.LU R12, [R1+0x80] ;  /* 0x00008000010c7983 */ /* 0x000ea20000300800 */
[----:B------:R-:W-:Y:S01]  /*99080*/  ULDC UR5, c[0x0][0x248] ;  /* 0x0000920000057ab9 */ /* 0x000fe20000000800 */
[----:B------:R-:W-:Y:S01]  /*99090*/  IMAD.WIDE R2, R28, 0x2, R14 ;  /* 0x000000021c027825 */ /* 0x000fe200078e020e */
[----:B------:R-:W-:Y:S01]  /*990a0*/  ULDC UR6, c[0x0][0x228] ;  /* 0x00008a0000067ab9 */ /* 0x000fe20000000800 */
[----:B------:R0:W-:Y:S01]  /*990b0*/  STL [R1+0x33b0], R13 ;  /* 0x0033b00d01007387 */ /* 0x0001e20000100800 */
[----:B------:R-:W-:-:S03]  /*990c0*/  ULDC.64 UR58, c[0x0][0x228] ;  /* 0x00008a00003a7ab9 */ /* 0x000fc60000000a00 */
        /* <DEDUP_REMOVED lines=88> */
[----:B------:R-:W-:Y:S01]  /*99650*/  ULDC UR5, c[0x0][0x228] ;  /* 0x00008a0000057ab9 */ /* 0x000fe20000000800 */
[----:B------:R-:W-:Y:S01]  /*99660*/  ULDC.64 UR52, c[0x0][0x228] ;  /* 0x00008a0000347ab9 */ /* 0x000fe20000000a00 */
[----:B------:R-:W-:Y:S01]  /*99670*/  ISETP.LT.AND P6, PT, R16, UR8, !P0 ;  /* 0x0000000810007c0c */ /* 0x000fe2000c7c1270 */
[----:B0-----:R-:W2:Y:S01]  /*99680*/  LDL.LU R0, [R1+0x84] ;  /* 0x0000840001007983 */ /* 0x001ea20000300800 */
[----:B------:R-:W-:Y:S01]  /*99690*/  ISETP.LT.AND P5, PT, R17, UR6, !P0 ;  /* 0x0000000611007c0c */ /* 0x000fe2000c7a1270 */
[----:B------:R-:W-:-:S02]  /*996a0*/  IMAD.WIDE R16, R3, 0x2, R20 ;  /* 0x0000000203107825 */ /* 0x000fc400078e0214 */
[----:B------:R0:W-:Y:S01]  /*996b0*/  STL [R1+0x33a0], R21 ;  /* 0x0033a01501007387 */ /* 0x0001e20000100800 */
[----:B------:R-:W-:Y:S01]  /*996c0*/  ULDC UR8, c[0x0][0x228] ;  /* 0x00008a0000087ab9 */ /* 0x000fe20000000800 */
[----:B------:R-:W-:-:S04]  /*996d0*/  IMAD.WIDE R18, R3, 0x2, R14 ;  /* 0x0000000203127825 */ /* 0x000fc800078e020e */
[----:B------:R-:W-:Y:S02]  /*996e0*/  IMAD.WIDE R26, R3, 0x2, R12 ;  /* 0x00000002031a7825 */ /* 0x000fe400078e020c */
        /* <DEDUP_REMOVED lines=65> */
[----:B------:R-:W-:Y:S01]  /*99b00*/  ULDC UR5, c[0x0][0x228] ;  /* 0x00008a0000057ab9 */ /* 0x000fe20000000800 */
[----:B------:R-:W-:Y:S01]  /*99b10*/  ULDC.64 UR56, c[0x0][0x228] ;  /* 0x00008a0000387ab9 */ /* 0x000fe20000000a00 */
[----:B------:R-:W-:-:S02]  /*99b20*/  ISETP.GE.AND P3, PT, R28, UR61, PT ;  /* 0x0000003d1c007c0c */ /* 0x000fc4000bf66270 */
        /* <DEDUP_REMOVED lines=8> */
[----:B------:R-:W-:Y:S01]  /*99bb0*/  ISETP.LT.AND P1, PT, R18, UR5, !P4 ;  /* 0x0000000512007c0c */ /* 0x000fe2000e721270 */
[----:B------:R-:W-:Y:S01]  /*99bc0*/  IMAD.WIDE R18, R2, 0x2, R10 ;  /* 0x0000000202127825 */ /* 0x000fe200078e020a */
[----:B------:R-:W-:-:S03]  /*99bd0*/  ULDC UR5, c[0x0][0x248] ;  /* 0x0000920000057ab9 */ /* 0x000fc60000000800 */
        /* <DEDUP_REMOVED lines=8> */
[----:B----4-:R-:W-:-:S02]  /*99c60*/  ISETP.LT.AND P6, PT, R4, UR10, !P2 ;  /* 0x0000000a04007c0c */ /* 0x010fc4000d7c1270 */
[----:B---3--:R-:W-:Y:S01]  /*99c70*/  ISETP.LT.AND P0, PT, R3, UR6, !P2 ;  /* 0x0000000603007c0c */ /* 0x008fe2000d701270 */
[----:B------:R-:W-:Y:S01]  /*99c80*/  ULDC UR6, c[0x0][0x228] ;  /* 0x00008a0000067ab9 */ /* 0x000fe20000000800 */
[----:B------:R0:W-:Y:S01]  /*99c90*/  @P1 STG.E.U16 desc[UR50][R26.64], R5 ;  /* 0x000000051a001986 */ /* 0x0001e2000c101532 */
[----:B------:R-:W-:Y:S01]  /*99ca0*/  ISETP.LT.AND P4, PT, R17, UR12, !P4 ;  /* 0x0000000c11007c0c */ /* 0x000fe2000e781270 */
[----:B------:R-:W-:Y:S01]  /*99cb0*/  IMAD.WIDE R2, R2, 0x2, R6 ;  /* 0x0000000202027825 */ /* 0x000fe200078e0206 */
[----:B------:R-:W-:Y:S01]  /*99cc0*/  ULDC UR12, c[0x0][0x228] ;  /* 0x00008a00000c7ab9 */ /* 0x000fe20000000800 */
[----:B------:R-:W-:Y:S01]  /*99cd0*/  ULDC UR10, c[0x0][0x228] ;  /* 0x00008a00000a7ab9 */ /* 0x000fe20000000800 */
[----:B0-----:R-:W-:Y:S01]  /*99ce0*/  PRMT R27, R5, 0x7632, R27 ;  /* 0x00007632051b7816 */ /* 0x001fe2000000001b */
[----:B------:R-:W-:Y:S02]  /*99cf0*/  VIADD R26, R0, 0x25 ;  /* 0x00000025001a7836 */ /* 0x000fe40000000000 */
        /* <DEDUP_REMOVED lines=130> */
[C---:B------:R-:W-:Y:S01]  /*9a520*/  IMAD.WIDE R16, R2.reuse, 0x2, R20 ;  /* 0x0000000202107825 */ /* 0x040fe200078e0214 */
[----:B------:R-:W-:Y:S01]  /*9a530*/  ULDC UR6, c[0x0][0x228] ;  /* 0x00008a0000067ab9 */ /* 0x000fe20000000800 */
[----:B------:R-:W-:Y:S01]  /*9a540*/  ULDC.64 UR52, c[0x0][0x228] ;  /* 0x00008a0000347ab9 */ /* 0x000fe20000000a00 */
[----:B------:R-:W-:Y:S01]  /*9a550*/  ULDC UR5, c[0x0][0x228] ;  /* 0x00008a0000057ab9 */ /* 0x000fe20000000800 */
[C---:B------:R-:W-:Y:S01]  /*9a560*/  IMAD.WIDE R26, R2.reuse, 0x2, R12 ;  /* 0x00000002021a7825 */ /* 0x040fe200078e020c */
[----:B------:R-:W-:Y:S01]  /*9a570*/  ULDC UR8, c[0x0][0x228] ;  /* 0x00008a0000087ab9 */ /* 0x000fe20000000800 */
[----:B------:R0:W-:Y:S04]  /*9a580*/  @P6 STG.E.U16 desc[UR50][R4.64], R3 ;  /* 0x0000000304006986 */ /* 0x0001e8000c101532 */
        /* <DEDUP_REMOVED lines=11> */
[----:B------:R-:W-:Y:S01]  /*9a640*/  VIADD R28, R0, 0x26 ;  /* 0x00000026001c7836 */ /* 0x000fe20000000000 */
[----:B------:R-:W-:Y:S01]  /*9a650*/  PRMT R26, R3, 0x7632, R26 ;  /* 0x00007632031a7816 */ /* 0x000fe2000000001a */
[----:B------:R-:W-:Y:S01]  /*9a660*/  IMAD.WIDE R18, R2, 0x2, R6 ;  /* 0x0000000202127825 */ /* 0x000fe200078e0206 */
[----:B------:R-:W2:Y:S02]  /*9a670*/  LDL.LU R29, [R1+0x6c] ;  /* 0x00006c00011d7983 */ /* 0x000ea40000300800 */
[----:B------:R-:W-:-:S02]  /*9a680*/  ISETP.GE.AND P2, PT, R28, UR53, PT ;  /* 0x000000351c007c0c */ /* 0x000fc4000bf46270 */
        /* <DEDUP_REMOVED lines=27> */
[----:B------:R-:W-:Y:S01]  /*9a840*/  ULDC UR6, c[0x0][0x228] ;  /* 0x00008a0000067ab9 */ /* 0x000fe20000000800 */
[----:B------:R-:W-:Y:S01]  /*9a850*/  STL [R1+0x3360], R15 ;  /* 0x0033600f01007387 */ /* 0x000fe20000100800 */
[----:B------:R-:W-:-:S02]  /*9a860*/  PRMT R28, R29, 0x7632, R28 ;  /* 0x000076321d1c7816 */ /* 0x000fc4000000001c */
[----:B---3--:R-:W-:Y:S01]  /*9a870*/  ISETP.LT.AND P1, PT, R18, UR5, !P2 ;  /* 0x0000000512007c0c */ /* 0x008fe2000d721270 */
[----:B------:R-:W-:Y:S01]  /*9a880*/  ULDC UR5, c[0x0][0x228] ;  /* 0x00008a0000057ab9 */ /* 0x000fe20000000800 */
[----:B------:R-:W-:Y:S01]  /*9a890*/  ISETP.LT.AND P4, PT, R17, UR8, !P2 ;  /* 0x0000000811007c0c */ /* 0x000fe2000d781270 */
[----:B------:R-:W-:Y:S01]  /*9a8a0*/  ULDC UR8, c[0x0][0x228] ;  /* 0x00008a0000087ab9 */ /* 0x000fe20000000800 */
[----:B------:R0:W-:Y:S01]  /*9a8b0*/  @P3 STG.E.U16 desc[UR50][R4.64], R19 ;  /* 0x0000001304003986 */ /* 0x0001e2000c101532 */
[----:B------:R-:W-:Y:S02]  /*9a8c0*/  PRMT R2, R19, 0x7632, R2 ;  /* 0x0000763213027816 */ /* 0x000fe40000000002 */
[----:B------:R-:W-:Y:S01]  /*9a8d0*/  ISETP.LT.AND P3, PT, R16, UR60, !P2 ;  /* 0x0000003c10007c0c */ /* 0x000fe2000d761270 */
[----:B------:R-:W-:Y:S01]  /*9a8e0*/  VIADD R16, R0, 0x27 ;  /* 0x0000002700107836 */ /* 0x000fe20000000000 */
[----:B------:R-:W-:Y:S01]  /*9a8f0*/  ULDC.64 UR60, c[0x0][0x228] ;  /* 0x00008a00003c7ab9 */ /* 0x000fe20000000a00 */
        /* <DEDUP_REMOVED lines=14> */
[----:B-1----:R-:W4:Y:S04]  /*9a9e0*/  LDL R2, [R1+0x1c04] ;  /* 0x001c040001027983 */ /* 0x002f280000100800 */
[----:B------:R-:W4:Y:S04]  /*9a9f0*/  LDL R16, [R1+0x1be8] ;  /* 0x001be80001107983 */ /* 0x000f280000100800 */
[----:B------:R-:W4:Y:S04]  /*9aa00*/  LDL.LU R17, [R1+0x5c] ;  /* 0x00005c0001117983 */ /* 0x000f280000300800 */
        /* <DEDUP_REMOVED lines=10> */
[----:B--2---:R-:W-:Y:S01]  /*9aab0*/  ISETP.LT.AND P4, PT, R4, UR6, !P1 ;  /* 0x0000000604007c0c */ /* 0x004fe2000cf81270 */
[----:B------:R-:W-:Y:S01]  /*9aac0*/  ULDC UR6, c[0x0][0x228] ;  /* 0x00008a0000067ab9 */ /* 0x000fe20000000800 */
[----:B----4-:R-:W-:Y:S01]  /*9aad0*/  ISETP.LT.AND P5, PT, R5, UR8, !P1 ;  /* 0x0000000805007c0c */ /* 0x010fe2000cfa1270 */
[----:B------:R-:W-:Y:S01]  /*9aae0*/  IMAD.WIDE R4, R3, 0x2, R8 ;  /* 0x0000000203047825 */ /* 0x000fe200078e0208 */
[----:B------:R-:W-:Y:S01]  /*9aaf0*/  ULDC UR8, c[0x0][0x228] ;  /* 0x00008a0000087ab9 */ /* 0x000fe20000000800 */
[----:B------:R-:W-:Y:S01]  /*9ab00*/  ISETP.LT.AND P6, PT, R16, UR10, !P1 ;  /* 0x0000000a10007c0c */ /* 0x000fe2000cfc1270 */
[----:B------:R-:W-:Y:S01]  /*9ab10*/  ULDC UR10, c[0x0][0x228] ;  /* 0x00008a00000a7ab9 */ /* 0x000fe20000000800 */
[----:B---3--:R-:W-:Y:S01]  /*9ab20*/  ISETP.LT.AND P3, PT, R19, UR5, !P2 ;  /* 0x0000000513007c0c */ /* 0x008fe2000d761270 */
[----:B------:R-:W-:Y:S01]  /*9ab30*/  ULDC UR5, c[0x0][0x248] ;  /* 0x0000920000057ab9 */ /* 0x000fe20000000800 */
[----:B------:R-:W-:Y:S01]  /*9ab40*/  ISETP.LT.AND P2, PT, R2, UR12, !P2 ;  /* 0x0000000c02007c0c */ /* 0x000fe2000d741270 */
[----:B------:R-:W-:Y:S01]  /*9ab50*/  VIADD R28, R3, UR5 ;  /* 0x00000005031c7c36 */ /* 0x000fe20008000000 */
[----:B------:R-:W-:Y:S01]  /*9ab60*/  PRMT R26, R17, 0x7632, R26 ;  /* 0x00007632111a7816 */ /* 0x000fe2000000001a */
[----:B------:R-:W-:Y:S01]  /*9ab70*/  IMAD.WIDE R2, R3, 0x2, R6 ;  /* 0x0000000203027825 */ /* 0x000fe200078e0206 */
[----:B------:R-:W-:Y:S01]  /*9ab80*/  PRMT R29, R15, 0x7632, R29 ;  /* 0x000076320f1d7816 */ /* 0x000fe2000000001d */
[----:B------:R-:W-:Y:S01]  /*9ab90*/  ULDC UR5, c[0x0][0x228] ;  /* 0x00008a0000057ab9 */ /* 0x000fe20000000800 */
[----:B------:R-:W-:-:S05]  /*9aba0*/  ULDC UR12, c[0x0][0x228] ;  /* 0x00008a00000c7ab9 */ /* 0x000fca0000000800 */
        /* <DEDUP_REMOVED lines=133> */
[----:B------:R0:W-:Y:S02]  /*9b400*/  STL [R1+0x3338], R21 ;  /* 0x0033381501007387 */ /* 0x0001e40000100800 */
[----:B------:R-:W-:-:S04]  /*9b410*/  IMAD.WIDE R18, R3, 0x2, R14 ;  /* 0x0000000203127825 */ /* 0x000fc800078e020e */
[----:B------:R-:W-:Y:S02]  /*9b420*/  IMAD.WIDE R26, R3, 0x2, R12 ;  /* 0x00000002031a7825 */ /* 0x000fe400078e020c */
[----:B------:R1:W-:Y:S01]  /*9b430*/  @P6 STG.E.U16 desc[UR50][R4.64], R2 ;  /* 0x0000000204006986 */ /* 0x0003e2000c101532 */
[----:B------:R-:W-:Y:S01]  /*9b440*/  ISETP.GE.AND P1, PT, R28, UR53, PT ;  /* 0x000000351c007c0c */ /* 0x000fe2000bf26270 */
[----:B------:R-:W-:Y:S01]  /*9b450*/  ULDC UR8, c[0x0][0x228] ;  /* 0x00008a0000087ab9 */ /* 0x000fe20000000800 */
[----:B------:R-:W-:Y:S01]  /*9b460*/  ULDC UR6, c[0x0][0x228] ;  /* 0x00008a0000067ab9 */ /* 0x000fe20000000800 */
        /* <DEDUP_REMOVED lines=54> */
[----:B------:R-:W-:Y:S02]  /*9b7d0*/  PRMT R3, R19, 0x7632, R3 ;  /* 0x0000763213037816 */ /* 0x000fe40000000003 */
[----:B---3--:R-:W-:Y:S02]  /*9b7e0*/  ISETP.LT.AND P6, PT, R17, UR5, !P1 ;  /* 0x0000000511007c0c */ /* 0x008fe4000cfc1270 */
[----:B------:R0:W-:Y:S01]  /*9b7f0*/  @P5 STG.E.U16 desc[UR50][R26.64], R19 ;  /* 0x000000131a005986 */ /* 0x0001e2000c101532 */
[----:B------:R-:W-:Y:S01]  /*9b800*/  ISETP.LT.AND P3, PT, R16, UR58, !P1 ;  /* 0x0000003a10007c0c */ /* 0x000fe2000cf61270 */
[----:B------:R-:W-:Y:S01]  /*9b810*/  ULDC UR5, c[0x0][0x228] ;  /* 0x00008a0000057ab9 */ /* 0x000fe20000000800 */
[----:B------:R-:W-:Y:S01]  /*9b820*/  ISETP.LT.AND P5, PT, R28, UR6, !P1 ;  /* 0x000000061c007c0c */ /* 0x000fe2000cfa1270 */
[----:B------:R-:W-:-:S02]  /*9b830*/  VIADD R28, R0, 0x2b ;  /* 0x0000002b001c7836 */ /* 0x000fc40000000000 */
[----:B------:R-:W-:-:S05]  /*9b840*/  IMAD.WIDE R16, R2, 0x2, R12 ;  /* 0x0000000202107825 */ /* 0x000fca00078e020c */
[----:B------:R1:W-:Y:S01]  /*9b850*/  @P6 STG.E.U16 desc[UR50][R4.64], R3 ;  /* 0x0000000304006986 */ /* 0x0003e2000c101532 */
[----:B------:R-:W-:Y:S01]  /*9b860*/  ISETP.GE.AND P2, PT, R28, UR61, PT ;  /* 0x0000003d1c007c0c */ /* 0x000fe2000bf46270 */
[----:B0-----:R-:W-:Y:S01]  /*9b870*/  IMAD.WIDE R26, R2, 0x2, R8 ;  /* 0x00000002021a7825 */ /* 0x001fe200078e0208 */
[----:B------:R-:W-:Y:S01]  /*9b880*/  ISETP.LT.AND P4, PT, R18, UR5, !P1 ;  /* 0x0000000512007c0c */ /* 0x000fe2000cf81270 */
[----:B------:R-:W2:Y:S01]  /*9b890*/  LDL R28, [R1+0x1bec] ;  /* 0x001bec00011c7983 */ /* 0x000ea20000100800 */
[----:B------:R-:W-:Y:S01]  /*9b8a0*/  ULDC UR5, c[0x0][0x248] ;  /* 0x0000920000057ab9 */ /* 0x000fe20000000800 */
[----:B------:R-:W-:Y:S01]  /*9b8b0*/  ULDC.64 UR58, c[0x0][0x228] ;  /* 0x00008a00003a7ab9 */ /* 0x000fe20000000a00 */
[----:B------:R-:W-:Y:S01]  /*9b8c0*/  ULDC UR6, c[0x0][0x228] ;  /* 0x00008a0000067ab9 */ /* 0x000fe20000000800 */
[----:B-1----:R-:W3:Y:S04]  /*9b8d0*/  LDL R3, [R1+0x1c04] ;  /* 0x001c040001037983 */ /* 0x002ee80000100800 */
[----:B------:R-:W4:Y:S04]  /*9b8e0*/  LDL R4, [R1+0x1be8] ;  /* 0x001be80001047983 */ /* 0x000f280000100800 */
[----:B------:R-:W4:Y:S04]  /*9b8f0*/  LDL.LU R5, [R1+0x5d4] ;  /* 0x0005d40001057983 */ /* 0x000f280000300800 */
[----:B------:R0:W-:Y:S04]  /*9b900*/  @P3 STG.E.U16 desc[UR50][R16.64], R7 ;  /* 0x0000000710003986 */ /* 0x0001e8000c101532 */
[----:B0-----:R-:W4:Y:S01]  /*9b910*/  LDL.LU R7, [R1+0x3330] ;  /* 0x0033300001077983 */ /* 0x001f220000300800 */
[----:B------:R-:W-:-:S03]  /*9b920*/  IMAD.WIDE R18, R2, 0x2, R10 ;  /* 0x0000000202127825 */ /* 0x000fc600078e020a */
[----:B------:R-:W4:Y:S04]  /*9b930*/  LDL R17, [R1+0x1bf0] ;  /* 0x001bf00001117983 */ /* 0x000f280000100800 */
[----:B------:R0:W-:Y:S04]  /*9b940*/  @P5 STG.E.U16 desc[UR50][R18.64], R29 ;  /* 0x0000001d12005986 */ /* 0x0001e8000c101532 */
[----:B------:R-:W-:Y:S01]  /*9b950*/  STL [R1+0x331c], R0 ;  /* 0x00331c0001007387 */ /* 0x000fe20000100800 */
[----:B0-----:R-:W-:Y:S02]  /*9b960*/  PRMT R29, R15, 0x7632, R29 ;  /* 0x000076320f1d7816 */ /* 0x001fe4000000001d */
[----:B--2---:R-:W-:Y:S01]  /*9b970*/  ISETP.LT.AND P5, PT, R28, UR8, !P2 ;  /* 0x000000081c007c0c */ /* 0x004fe2000d7a1270 */
[----:B------:R-:W-:Y:S01]  /*9b980*/  VIADD R28, R2, UR5 ;  /* 0x00000005021c7c36 */ /* 0x000fe20008000000 */
[----:B------:R-:W-:Y:S01]  /*9b990*/  ULDC UR8, c[0x0][0x228] ;  /* 0x00008a0000087ab9 */ /* 0x000fe20000000800 */
[----:B------:R-:W-:Y:S01]  /*9b9a0*/  ULDC UR5, c[0x0][0x228] ;  /* 0x00008a0000057ab9 */ /* 0x000fe20000000800 */
[----:B---3--:R-:W-:-:S02]  /*9b9b0*/  ISETP.LT.AND P3, PT, R3, UR12, !P1 ;  /* 0x0000000c03007c0c */ /* 0x008fc4000cf61270 */
[----:B----4-:R-:W-:Y:S01]  /*9b9c0*/  ISETP.LT.AND P6, PT, R4, UR10, !P2 ;  /* 0x0000000a04007c0c */ /* 0x010fe2000d7c1270 */
[----:B------:R0:W-:Y:S01]  /*9b9d0*/  @P4 STG.E.U16 desc[UR50][R26.64], R5 ;  /* 0x000000051a004986 */ /* 0x0001e2000c101532 */
[----:B------:R-:W-:Y:S01]  /*9b9e0*/  IMAD.WIDE R18, R28, 0x2, R20 ;  /* 0x000000021c127825 */ /* 0x000fe200078e0214 */
[----:B------:R-:W-:Y:S01]  /*9b9f0*/  ULDC UR12, c[0x0][0x228] ;  /* 0x00008a00000c7ab9 */ /* 0x000fe20000000800 */
[----:B------:R-:W-:Y:S02]  /*9ba00*/  ULDC UR10, c[0x0][0x228] ;  /* 0x00008a00000a7ab9 */ /* 0x000fe40000000800 */
[----:B0-----:R-:W-:Y:S01]  /*9ba10*/  VIADD R26, R0, 0x2c ;  /* 0x0000002c001a7836 */ /* 0x001fe20000000000 */
[----:B------:R-:W-:Y:S01]  /*9ba20*/  PRMT R27, R5, 0x7632, R27 ;  /* 0x00007632051b7816 */ /* 0x000fe2000000001b */
[----:B------:R-:W2:Y:S01]  /*9ba30*/  LDL.LU R0, [R1+0x5f4] ;  /* 0x0005f40001007983 */ /* 0x000ea20000300800 */
[----:B------:R-:W-:-:S03]  /*9ba40*/  IMAD.WIDE R4, R28, 0x2, R24 ;  /* 0x000000021c047825 */ /* 0x000fc600078e0218 */
[----:B------:R0:W-:Y:S01]  /*9ba50*/  STL [R1+0x3324], R24 ;  /* 0x0033241801007387 */ /* 0x0001e20000100800 */
[----:B------:R-:W-:Y:S01]  /*9ba60*/  IMAD.WIDE R2, R2, 0x2, R6 ;  /* 0x0000000202027825 */ /* 0x000fe200078e0206 */
[----:B------:R-:W-:-:S04]  /*9ba70*/  ISETP.GE.AND P1, PT, R26, UR59, PT ;  /* 0x0000003b1a007c0c */ /* 0x000fc8000bf26270 */
        /* <DEDUP_REMOVED lines=12> */
[----:B------:R-:W-:Y:S01]  /*9bb40*/  ISETP.LT.AND P4, PT, R17, UR6, !P2 ;  /* 0x0000000611007c0c */ /* 0x000fe2000d781270 */
[----:B------:R-:W-:Y:S01]  /*9bb50*/  IMAD.WIDE R16, R28, 0x2, R22 ;  /* 0x000000021c107825 */ /* 0x000fe200078e0216 */
[----:B------:R-:W-:-:S04]  /*9bb60*/  ULDC UR6, c[0x0][0x228] ;  /* 0x00008a0000067ab9 */ /* 0x000fc80000000800 */
        /* <DEDUP_REMOVED lines=168> */
[----:B------:R-:W-:Y:S01]  /*9c5f0*/  VIADD R16, R0, 0x2f ;  /* 0x0000002f00107836 */ /* 0x000fe20000000000 */
[----:B------:R0:W-:Y:S01]  /*9c600*/  @P4 STG.E.U16 desc[UR50][R4.64], R19 ;  /* 0x0000001304004986 */ /* 0x0001e2000c101532 */
[----:B------:R-:W-:Y:S01]  /*9c610*/  ISETP.LT.AND P4, PT, R17, UR8, !P2 ;  /* 0x0000000811007c0c */ /* 0x000fe2000d781270 */
[----:B------:R-:W-:Y:S01]  /*9c620*/  ULDC UR8, c[0x0][0x228] ;  /* 0x00008a0000087ab9 */ /* 0x000fe20000000800 */
[----:B------:R-:W-:Y:S01]  /*9c630*/  PRMT R2, R19, 0x7632, R2 ;  /* 0x0000763213027816 */ /* 0x000fe20000000002 */
        /* <DEDUP_REMOVED lines=1541> */
[----:B----4-:R-:W-:Y:S02]  /*a2690*/  PRMT R28, R25, 0x7632, R28 ;  /* 0x00007632191c7816 */ /* 0x010fe4000000001c */
[----:B---3--:R-:W-:Y:S01]  /*a26a0*/  ISETP.LT.AND P5, PT, R16, UR52, !P3 ;  /* 0x0000003410007c0c */ /* 0x008fe2000dfa1270 */
[----:B------:R-:W-:Y:S01]  /*a26b0*/  ULDC.64 UR52, c[0x0][0x228] ;  /* 0x00008a0000347ab9 */ /* 0x000fe20000000a00 */
[----:B--2---:R-:W-:Y:S02]  /*a26c0*/  ISETP.LT.AND P4, PT, R17, UR12, !P3 ;  /* 0x0000000c11007c0c */ /* 0x004fe4000df81270 */
[----:B------:R-:W-:Y:S01]  /*a26d0*/  ISETP.LT.AND P1, PT, R4, UR10, !P3 ;  /* 0x0000000a04007c0c */ /* 0x000fe2000df21270 */
[C---:B------:R-:W-:Y:S01]  /*a26e0*/  IMAD.WIDE R16, R2.reuse, 0x2, R8 ;  /* 0x0000000202107825 */ /* 0x040fe200078e0208 */
[----:B------:R-:W-:Y:S01]  /*a26f0*/  ISETP.LT.AND P6, PT, R3, UR6, !P2 ;  /* 0x0000000603007c0c */ /* 0x000fe2000d7c1270 */
[----:B------:R-:W-:Y:S01]  /*a2700*/  ULDC UR6, c[0x0][0x228] ;  /* 0x00008a0000067ab9 */ /* 0x000fe20000000800 */
[----:B------:R-:W-:Y:S01]  /*a2710*/  ISETP.LT.AND P3, PT, R5, UR8, !P3 ;  /* 0x0000000805007c0c */ /* 0x000fe2000df61270 */
[C---:B------:R-:W-:Y:S01]  /*a2720*/  VIADD R3, R2.reuse, UR5 ;  /* 0x0000000502037c36 */ /* 0x040fe20008000000 */
[----:B------:R-:W-:Y:S01]  /*a2730*/  ULDC UR8, c[0x0][0x228] ;  /* 0x00008a0000087ab9 */ /* 0x000fe20000000800 */
[C---:B------:R-:W-:Y:S01]  /*a2740*/  IMAD.WIDE R4, R2.reuse, 0x2, R6 ;  /* 0x0000000202047825 */ /* 0x040fe200078e0206 */
[----:B------:R-:W-:Y:S01]  /*a2750*/  ULDC UR5, c[0x0][0x228] ;  /* 0x00008a0000057ab9 */ /* 0x000fe20000000800 */
[----:B------:R-:W-:Y:S01]  /*a2760*/  ULDC UR12, c[0x0][0x228] ;  /* 0x00008a00000c7ab9 */ /* 0x000fe20000000800 */
[----:B------:R-:W-:Y:S01]  /*a2770*/  ULDC UR10, c[0x0][0x228] ;  /* 0x00008a00000a7ab9 */ /* 0x000fe20000000800 */
[----:B------:R-:W-:-:S05]  /*a2780*/  IMAD.WIDE R26, R2, 0x2, R12 ;  /* 0x00000002021a7825 */ /* 0x000fca00078e020c */
[----:B------:R0:W-:Y:S01]  /*a2790*/  @P5 STG.E.U16 desc[UR50][R26.64], R25 ;  /* 0x000000191a005986 */ /* 0x0001e2000c101532 */
[----:B------:R-:W-:-:S03]  /*a27a0*/  PRMT R2, R0, 0x7632, R2 ;  /* 0x0000763200027816 */ /* 0x000fc60000000002 */
[----:B------:R1:W-:Y:S04]  /*a27b0*/  @P4 STG.E.U16 desc[UR50][R18.64], R28 ;  /* 0x0000001c12004986 */ /* 0x0003e8000c101532 */
[----:B------:R2:W-:Y:S04]  /*a27c0*/  @P1 STG.E.U16 desc[UR50][R16.64], R0 ;  /* 0x0000000010001986 */ /* 0x0005e8000c101532 */
[----:B0-----:R-:W3:Y:S04]  /*a27d0*/  LDL.LU R25, [R1+0x31a4] ;  /* 0x0031a40001197983 */ /* 0x001ee80000300800 */
[----:B-1----:R-:W4:Y:S04]  /*a27e0*/  LDL R28, [R1+0x1bf4] ;  /* 0x001bf400011c7983 */ /* 0x002f280000100800 */
[----:B------:R-:W4:Y:S04]  /*a27f0*/  LDL R18, [R1+0x1bf8] ;  /* 0x001bf80001127983 */ /* 0x000f280000100800 */
[----:B------:R-:W4:Y:S04]  /*a2800*/  LDL.LU R19, [R1+0x490] ;  /* 0x0004900001137983 */ /* 0x000f280000300800 */
[----:B--2---:R-:W2:Y:S04]  /*a2810*/  LDL.LU R0, [R1+0x31a0] ;  /* 0x0031a00001007983 */ /* 0x004ea80000300800 */
[----:B------:R-:W2:Y:S04]  /*a2820*/  LDL R16, [R1+0x1bec] ;  /* 0x001bec0001107983 */ /* 0x000ea80000100800 */
[----:B------:R-:W2:Y:S04]  /*a2830*/  LDL R17, [R1+0x1bf0] ;  /* 0x001bf00001117983 */ /* 0x000ea80000100800 */
[----:B------:R0:W-:Y:S01]  /*a2840*/  @P3 STG.E.U16 desc[UR50][R4.64], R2 ;  /* 0x0000000204003986 */ /* 0x0001e2000c101532 */
[----:B------:R-:W-:Y:S01]  /*a2850*/  PRMT R29, R11, 0x7632, R29 ;  /* 0x000076320b1d7816 */ /* 0x000fe2000000001d */
[----:B0-----:R-:W-:-:S04]  /*a2860*/  IMAD.WIDE R4, R3, 0x2, R22 ;  /* 0x0000000203047825 */ /* 0x001fc800078e0216 */
[----:B---3--:R-:W-:Y:S01]  /*a2870*/  IMAD.WIDE R26, R3, 0x2, R24 ;  /* 0x00000002031a7825 */ /* 0x008fe200078e0218 */
[----:B----4-:R-:W-:Y:S01]  /*a2880*/  ISETP.LT.AND P4, PT, R28, UR5, !P2 ;  /* 0x000000051c007c0c */ /* 0x010fe2000d781270 */
[----:B------:R-:W-:-:S03]  /*a2890*/  ULDC UR5, c[0x0][0x228] ;  /* 0x00008a0000057ab9 */ /* 0x000fc60000000800 */
[----:B------:R0:W-:Y:S01]  /*a28a0*/  @P6 STG.E.U16 desc[UR50][R26.64], R19 ;  /* 0x000000131a006986 */ /* 0x0001e2000c101532 */
[----:B--2---:R-:W-:Y:S02]  /*a28b0*/  ISETP.LT.AND P6, PT, R16, UR8, !P2 ;  /* 0x0000000810007c0c */ /* 0x004fe4000d7c1270 */
[----:B------:R-:W-:Y:S01]  /*a28c0*/  ISETP.LT.AND P5, PT, R17, UR6, !P2 ;  /* 0x0000000611007c0c */ /* 0x000fe2000d7a1270 */
[----:B------:R-:W-:Y:S01]  /*a28d0*/  IMAD.WIDE R16, R3, 0x2, R20 ;  /* 0x0000000203107825 */ /* 0x000fe200078e0214 */
[----:B------:R-:W-:Y:S01]  /*a28e0*/  PRMT R2, R19, 0x7632, R2 ;  /* 0x0000763213027816 */ /* 0x000fe20000000002 */
[----:B------:R1:W-:Y:S01]  /*a28f0*/  STL [R1+0x3194], R0 ;  /* 0x0031940001007387 */ /* 0x0003e20000100800 */
[----:B------:R-:W-:Y:S01]  /*a2900*/  ISETP.LT.AND P3, PT, R18, UR60, !P2 ;  /* 0x0000003c12007c0c */ /* 0x000fe2000d761270 */
[----:B------:R-:W-:Y:S01]  /*a2910*/  VIADD R28, R0, 0x4a ;  /* 0x0000004a001c7836 */ /* 0x000fe20000000000 */
[----:B------:R-:W-:Y:S01]  /*a2920*/  ULDC UR8, c[0x0][0x228] ;  /* 0x00008a0000087ab9 */ /* 0x000fe20000000800 */
[----:B0-----:R-:W-:Y:S01]  /*a2930*/  IMAD.WIDE R18, R3, 0x2, R14 ;  /* 0x0000000203127825 */ /* 0x001fe200078e020e */
[----:B------:R-:W-:-:S03]  /*a2940*/  ULDC UR6, c[0x0][0x228] ;  /* 0x00008a0000067ab9 */ /* 0x000fc60000000800 */
[----:B------:R-:W-:Y:S04]  /*a2950*/  @P6 STG.E.U16 desc[UR50][R4.64], R2 ;  /* 0x0000000204006986 */ /* 0x000fe8000c101532 */
[----:B-1----:R-:W2:Y:S04]  /*a2960*/  LDL.LU R0, [R1+0x404] ;  /* 0x0004040001007983 */ /* 0x002ea80000300800 */
[----:B------:R0:W-:Y:S04]  /*a2970*/  STL [R1+0x3198], R21 ;  /* 0x0031981501007387 */ /* 0x0001e80000100800 */
[----:B------:R1:W-:Y:S04]  /*a2980*/  @P5 STG.E.U16 desc[UR50][R16.64], R11 ;  /* 0x0000000b10005986 */ /* 0x0003e8000c101532 */
[----:B0-----:R-:W3:Y:S04]  /*a2990*/  LDL.LU R21, [R1+0x460] ;  /* 0x0004600001157983 */ /* 0x001ee80000300800 */
[----:B------:R-:W4:Y:S04]  /*a29a0*/  LDL R4, [R1+0x1bfc] ;  /* 0x001bfc0001047983 */ /* 0x000f280000100800 */
[----:B------:R-:W2:Y:S04]  /*a29b0*/  LDL R5, [R1+0x1c00] ;  /* 0x001c000001057983 */ /* 0x000ea80000100800 */
[----:B------:R-:W2:Y:S04]  /*a29c0*/  LDL R2, [R1+0x1c04] ;  /* 0x001c040001027983 */ /* 0x000ea80000100800 */
[----:B-1----:R-:W2:Y:S04]  /*a29d0*/  LDL.LU R11, [R1+0x319c] ;  /* 0x00319c00010b7983 */ /* 0x002ea80000300800 */
[----:B------:R-:W2:Y:S04]  /*a29e0*/  LDL R17, [R1+0x1bf0] ;  /* 0x001bf00001117983 */ /* 0x000ea80000100800 */
[----:B------:R0:W-:Y:S04]  /*a29f0*/  @P4 STG.E.U16 desc[UR50][R18.64], R29 ;  /* 0x0000001d12004986 */ /* 0x0001e8000c101532 */
[----:B0-----:R-:W2:Y:S04]  /*a2a00*/  LDL.LU R18, [R1+0x450] ;  /* 0x0004500001127983 */ /* 0x001ea80000300800 */
[----:B------:R-:W2:Y:S04]  /*a2a10*/  LDL R19, [R1+0x1bec] ;  /* 0x001bec0001137983 */ /* 0x000ea80000100800 */
[----:B------:R0:W-:Y:S04]  /*a2a20*/  STL [R1+0x3178], R29 ;  /* 0x0031781d01007387 */ /* 0x0001e80000100800 */
[----:B0-----:R-:W2:Y:S01]  /*a2a30*/  LDL R29, [R1+0x1be8] ;  /* 0x001be800011d7983 */ /* 0x001ea20000100800 */
[----:B------:R-:W-:Y:S01]  /*a2a40*/  IMAD.WIDE R26, R3, 0x2, R12 ;  /* 0x00000002031a7825 */ /* 0x000fe200078e020c */
[----:B------:R-:W-:-:S02]  /*a2a50*/  ISETP.GE.AND P1, PT, R28, UR53, PT ;  /* 0x000000351c007c0c */ /* 0x000fc4000bf26270 */
[----:B----4-:R-:W-:Y:S01]  /*a2a60*/  ISETP.LT.AND P5, PT, R4, UR5, !P2 ;  /* 0x0000000504007c0c */ /* 0x010fe2000d7a1270 */
[----:B------:R-:W-:Y:S01]  /*a2a70*/  ULDC UR5, c[0x0][0x248] ;  /* 0x0000920000057ab9 */ /* 0x000fe20000000800 */
[----:B---3--:R-:W-:Y:S01]  /*a2a80*/  PRMT R28, R21, 0x7632, R28 ;  /* 0x00007632151c7816 */ /* 0x008fe2000000001c */
[----:B--2---:R0:W-:Y:S01]  /*a2a90*/  @P3 STG.E.U16 desc[UR50][R26.64], R18 ;  /* 0x000000121a003986 */ /* 0x0041e2000c101532 */
[----:B------:R-:W-:Y:S01]  /*a2aa0*/  ISETP.LT.AND P3, PT, R5, UR14, !P2 ;  /* 0x0000000e05007c0c */ /* 0x000fe2000d761270 */
[C---:B------:R-:W-:Y:S01]  /*a2ab0*/  IMAD.WIDE R4, R3.reuse, 0x2, R10 ;  /* 0x0000000203047825 */ /* 0x040fe200078e020a */
[----:B------:R-:W-:Y:S01]  /*a2ac0*/  ISETP.LT.AND P2, PT, R2, UR12, !P2 ;  /* 0x0000000c02007c0c */ /* 0x000fe2000d741270 */
[----:B------:R-:W-:Y:S01]  /*a2ad0*/  ULDC UR12, c[0x0][0x228] ;  /* 0x00008a00000c7ab9 */ /* 0x000fe20000000800 */
[----:B------:R-:W-:Y:S01]  /*a2ae0*/  PRMT R16, R18, 0x7632, R16 ;  /* 0x0000763212107816 */ /* 0x000fe20000000010 */
[----:B------:R-:W-:Y:S01]  /*a2af0*/  VIADD R2, R3, UR5 ;  /* 0x0000000503027c36 */ /* 0x000fe20008000000 */
[----:B------:R-:W-:Y:S01]  /*a2b00*/  ISETP.LT.AND P4, PT, R19, UR8, !P1 ;  /* 0x0000000813007c0c */ /* 0x000fe2000cf81270 */
[----:B------:R-:W-:Y:S01]  /*a2b10*/  ULDC UR5, c[0x0][0x228] ;  /* 0x00008a0000057ab9 */ /* 0x000fe20000000800 */
[----:B------:R-:W-:Y:S01]  /*a2b20*/  ULDC UR8, c[0x0][0x228] ;  /* 0x00008a0000087ab9 */ /* 0x000fe20000000800 */
[----:B------:R1:W-:Y:S01]  /*a2b30*/  @P5 STG.E.U16 desc[UR50][R4.64], R16 ;  /* 0x0000001004005986 */ /* 0x0003e2000c101532 */
[----:B0-----:R-:W-:Y:S01]  /*a2b40*/  IMAD.WIDE R26, R3, 0x2, R8 ;  /* 0x00000002031a7825 */ /* 0x001fe200078e0208 */
[----:B------:R-:W-:-:S03]  /*a2b50*/  ISETP.LT.AND P6, PT, R29, UR10, !P1 ;  /* 0x0000000a1d007c0c */ /* 0x000fc6000cfc1270 */
[----:B------:R-:W-:Y:S01]  /*a2b60*/  IMAD.WIDE R18, R3, 0x2, R6 ;  /* 0x0000000203127825 */ /* 0x000fe200078e0206 */
[----:B------:R-:W-:Y:S01]  /*a2b70*/  ISETP.LT.AND P5, PT, R17, UR6, !P1 ;  /* 0x0000000611007c0c */ /* 0x000fe2000cfa1270 */
[----:B------:R0:W-:Y:S01]  /*a2b80*/  STL [R1+0x3190], R29 ;  /* 0x0031901d01007387 */ /* 0x0001e20000100800 */
[----:B------:R-:W-:Y:S01]  /*a2b90*/  PRMT R3, R0, 0x7632, R3 ;  /* 0x0000763200037816 */ /* 0x000fe20000000003 */
[C---:B-1----:R-:W-:Y:S01]  /*a2ba0*/  IMAD.WIDE R16, R2.reuse, 0x2, R24 ;  /* 0x0000000202107825 */ /* 0x042fe200078e0218 */
[----:B------:R-:W-:Y:S01]  /*a2bb0*/  ULDC UR6, c[0x0][0x228] ;  /* 0x00008a0000067ab9 */ /* 0x000fe20000000800 */
[----:B------:R1:W-:Y:S01]  /*a2bc0*/  @P3 STG.E.U16 desc[UR50][R26.64], R21 ;  /* 0x000000151a003986 */ /* 0x0003e2000c101532 */
[----:B------:R-:W-:Y:S01]  /*a2bd0*/  ULDC UR10, c[0x0][0x228] ;  /* 0x00008a00000a7ab9 */ /* 0x000fe20000000800 */
[----:B------:R-:W-:Y:S02]  /*a2be0*/  ULDC UR14, c[0x0][0x228] ;  /* 0x00008a00000e7ab9 */ /* 0x000fe40000000800 */
[----:B------:R2:W-:Y:S04]  /*a2bf0*/  @P2 STG.E.U16 desc[UR50][R18.64], R28 ;  /* 0x0000001c12002986 */ /* 0x0005e8000c101532 */
[----:B0-----:R-:W3:Y:S04]  /*a2c00*/  LDL.LU R29, [R1+0x444] ;  /* 0x00044400011d7983 */ /* 0x001ee80000300800 */
[----:B-1----:R-:W4:Y:S04]  /*a2c10*/  LDL.LU R21, [R1+0x3198] ;  /* 0x0031980001157983 */ /* 0x002f280000300800 */
[----:B--2---:R-:W2:Y:S01]  /*a2c20*/  LDL.LU R18, [R1+0x424] ;  /* 0x0004240001127983 */ /* 0x004ea20000300800 */
[----:B------:R-:W-:-:S03]  /*a2c30*/  IMAD.WIDE R4, R2, 0x2, R22 ;  /* 0x0000000202047825 */ /* 0x000fc600078e0216 */
[----:B------:R-:W3:Y:S04]  /*a2c40*/  LDL R19, [R1+0x1c00] ;  /* 0x001c000001137983 */ /* 0x000ee80000100800 */
[----:B------:R0:W-:Y:S04]  /*a2c50*/  @P6 STG.E.U16 desc[UR50][R16.64], R0 ;  /* 0x0000000010006986 */ /* 0x0001e8000c101532 */
[----:B------:R1:W-:Y:S04]  /*a2c60*/  @P4 STG.E.U16 desc[UR50][R4.64], R3 ;  /* 0x0000000304004986 */ /* 0x0003e8000c101532 */
[----:B0-----:R-:W3:Y:S04]  /*a2c70*/  LDL.LU R0, [R1+0x3194] ;  /* 0x0031940001007983 */ /* 0x001ee80000300800 */
[----:B------:R-:W3:Y:S04]  /*a2c80*/  LDL R16, [R1+0x1bf4] ;  /* 0x001bf40001107983 */ /* 0x000ee80000100800 */
[----:B-1----:R-:W3:Y:S04]  /*a2c90*/  LDL R5, [R1+0x1bf8] ;  /* 0x001bf80001057983 */ /* 0x002ee80000100800 */
[----:B------:R-:W3:Y:S01]  /*a2ca0*/  LDL R17, [R1+0x1bfc] ;  /* 0x001bfc0001117983 */ /* 0x000ee20000100800 */
[----:B----4-:R-:W-:Y:S01]  /*a2cb0*/  IMAD.WIDE R26, R2, 0x2, R20 ;  /* 0x00000002021a7825 */ /* 0x010fe200078e0214 */
[----:B--2---:R-:W-:-:S04]  /*a2cc0*/  PRMT R3, R18, 0x7632, R3 ;  /* 0x0000763212037816 */ /* 0x004fc80000000003 */
[----:B------:R0:W-:Y:S01]  /*a2cd0*/  @P5 STG.E.U16 desc[UR50][R26.64], R18 ;  /* 0x000000121a005986 */ /* 0x0001e2000c101532 */
[----:B---3--:R-:W-:Y:S02]  /*a2ce0*/  ISETP.LT.AND P6, PT, R16, UR5, !P1 ;  /* 0x0000000510007c0c */ /* 0x008fe4000cfc1270 */
[----:B------:R-:W-:Y:S01]  /*a2cf0*/  ISETP.LT.AND P3, PT, R5, UR58, !P1 ;  /* 0x0000003a05007c0c */ /* 0x000fe2000cf61270 */
[----:B------:R-:W-:Y:S01]  /*a2d00*/  IMAD.WIDE R4, R2, 0x2, R14 ;  /* 0x0000000202047825 */ /* 0x000fe200078e020e */
[----:B------:R1:W-:Y:S01]  /*a2d10*/  STL [R1+0x318c], R0 ;  /* 0x00318c0001007387 */ /* 0x0003e20000100800 */
[----:B------:R-:W-:Y:S01]  /*a2d20*/  PRMT R28, R29, 0x7632, R28 ;  /* 0x000076321d1c7816 */ /* 0x000fe2000000001c */
[----:B------:R-:W-:Y:S01]  /*a2d30*/  ULDC UR5, c[0x0][0x228] ;  /* 0x00008a0000057ab9 */ /* 0x000fe20000000800 */
[----:B0-----:R-:W-:Y:S01]  /*a2d40*/  VIADD R26, R0, 0x4b ;  /* 0x0000004b001a7836 */ /* 0x001fe20000000000 */
[----:B------:R-:W-:Y:S01]  /*a2d50*/  ISETP.LT.AND P5, PT, R17, UR6, !P1 ;  /* 0x0000000611007c0c */ /* 0x000fe2000cfa1270 */
[----:B------:R-:W-:-:S04]  /*a2d60*/  ULDC.64 UR58, c[0x0][0x228] ;  /* 0x00008a00003a7ab9 */ /* 0x000fc80000000a00 */
[----:B------:R0:W-:Y:S04]  /*a2d70*/  @P6 STG.E.U16 desc[UR50][R4.64], R3 ;  /* 0x0000000304006986 */ /* 0x0001e8000c101532 */
[----:B-1----:R-:W2:Y:S01]  /*a2d80*/  LDL.LU R0, [R1+0x494] ;  /* 0x0004940001007983 */ /* 0x002ea20000300800 */
[C---:B------:R-:W-:Y:S01]  /*a2d90*/  IMAD.WIDE R16, R2.reuse, 0x2, R12 ;  /* 0x0000000202107825 */ /* 0x040fe200078e020c */
[----:B------:R-:W-:Y:S01]  /*a2da0*/  ISETP.LT.AND P4, PT, R19, UR5, !P1 ;  /* 0x0000000513007c0c */ /* 0x000fe2000cf81270 */
[----:B------:R-:W-:Y:S01]  /*a2db0*/  ULDC UR5, c[0x0][0x228] ;  /* 0x00008a0000057ab9 */ /* 0x000fe20000000800 */
[----:B------:R-:W-:Y:S01]  /*a2dc0*/  ULDC UR6, c[0x0][0x228] ;  /* 0x00008a0000067ab9 */ /* 0x000fe20000000800 */
[----:B0-----:R-:W3:Y:S04]  /*a2dd0*/  LDL R4, [R1+0x1c04] ;  /* 0x001c040001047983 */ /* 0x001ee80000100800 */
[----:B------:R-:W4:Y:S04]  /*a2de0*/  LDL.LU R5, [R1+0x434] ;  /* 0x0004340001057983 */ /* 0x000f280000300800 */
[----:B------:R0:W-:Y:S04]  /*a2df0*/  @P3 STG.E.U16 desc[UR50][R16.64], R29 ;  /* 0x0000001d10003986 */ /* 0x0001e8000c101532 */
[----:B0-----:R-:W2:Y:S04]  /*a2e00*/  LDL.LU R29, [R1+0x3190] ;  /* 0x00319000011d7983 */ /* 0x001ea80000300800 */
[----:B------:R-:W2:Y:S04]  /*a2e10*/  LDL R16, [R1+0x1bf4] ;  /* 0x001bf40001107983 */ /* 0x000ea80000100800 */
[----:B------:R-:W2:Y:S01]  /*a2e20*/  LDL R17, [R1+0x1bf8] ;  /* 0x001bf80001117983 */ /* 0x000ea20000100800 */
[----:B------:R-:W-:Y:S01]  /*a2e30*/  IMAD.WIDE R18, R2, 0x2, R10 ;  /* 0x0000000202127825 */ /* 0x000fe200078e020a */
[----:B------:R-:W-:-:S04]  /*a2e40*/  ISETP.GE.AND P2, PT, R26, UR59, PT ;  /* 0x0000003b1a007c0c */ /* 0x000fc8000bf46270 */
[----:B------:R0:W-:Y:S01]  /*a2e50*/  @P5 STG.E.U16 desc[UR50][R18.64], R28 ;  /* 0x0000001c12005986 */ /* 0x0001e2000c101532 */
[----:B------:R-:W-:-:S03]  /*a2e60*/  IMAD.WIDE R26, R2, 0x2, R8 ;  /* 0x00000002021a7825 */ /* 0x000fc600078e0208 */
[----:B0-----:R-:W2:Y:S04]  /*a2e70*/  LDL R18, [R1+0x1bec] ;  /* 0x001bec0001127983 */ /* 0x001ea80000100800 */
[----:B------:R-:W2:Y:S04]  /*a2e80*/  LDL R19, [R1+0x1bf0] ;  /* 0x001bf00001137983 */ /* 0x000ea80000100800 */
[----:B------:R-:W-:Y:S01]  /*a2e90*/  STL [R1+0x3188], R20 ;  /* 0x0031881401007387 */ /* 0x000fe20000100800 */
[----:B---3--:R-:W-:Y:S01]  /*a2ea0*/  ISETP.LT.AND P1, PT, R4, UR5, !P1 ;  /* 0x0000000504007c0c */ /* 0x008fe2000cf21270 */
[----:B------:R-:W-:-:S02]  /*a2eb0*/  ULDC UR5, c[0x0][0x248] ;  /* 0x0000920000057ab9 */ /* 0x000fc40000000800 */
[----:B----4-:R0:W-:Y:S01]  /*a2ec0*/  @P4 STG.E.U16 desc[UR50][R26.64], R5 ;  /* 0x000000051a004986 */ /* 0x0101e2000c101532 */
[----:B------:R-:W-:Y:S01]  /*a2ed0*/  PRMT R3, R5, 0x7632, R3 ;  /* 0x0000763205037816 */ /* 0x000fe20000000003 */
[----:B0-----:R-:W-:-:S04]  /*a2ee0*/  IMAD.WIDE R4, R2, 0x2, R6 ;  /* 0x0000000202047825 */ /* 0x001fc800078e0206 */
[----:B------:R-:W-:-:S04]  /*a2ef0*/  VIADD R2, R2, UR5 ;  /* 0x0000000502027c36 */ /* 0x000fc80008000000 */
[----:B------:R0:W-:Y:S01]  /*a2f00*/  @P1 STG.E.U16 desc[UR50][R4.64], R3 ;  /* 0x0000000304001986 */ /* 0x0001e2000c101532 */
[----:B--2---:R-:W-:Y:S02]  /*a2f10*/  ISETP.LT.AND P3, PT, R16, UR6, !P2 ;  /* 0x0000000610007c0c */ /* 0x004fe4000d761270 */
[----:B------:R-:W-:Y:S01]  /*a2f20*/  ISETP.LT.AND P6, PT, R29, UR12, !P2 ;  /* 0x0000000c1d007c0c */ /* 0x000fe2000d7c1270 */
[----:B------:R-:W-:Y:S01]  /*a2f30*/  IMAD.WIDE R26, R2, 0x2, R24 ;  /* 0x00000002021a7825 */ /* 0x000fe200078e0218 */
[----:B------:R-:W-:Y:S01]  /*a2f40*/  ISETP.LT.AND P1, PT, R17, UR56, !P2 ;  /* 0x0000003811007c0c */ /* 0x000fe2000d721270 */
[----:B------:R-:W-:Y:S01]  /*a2f50*/  ULDC UR12, c[0x0][0x228] ;  /* 0x00008a00000c7ab9 */ /* 0x000fe20000000800 */
[----:B------:R-:W-:Y:S01]  /*a2f60*/  PRMT R28, R0, 0x7632, R28 ;  /* 0x00007632001c7816 */ /* 0x000fe2000000001c */
[----:B------:R-:W-:Y:S01]  /*a2f70*/  IMAD.WIDE R16, R2, 0x2, R20 ;  /* 0x0000000202107825 */ /* 0x000fe200078e0214 */
[----:B------:R-:W-:Y:S01]  /*a2f80*/  ULDC UR6, c[0x0][0x228] ;  /* 0x00008a0000067ab9 */ /* 0x000fe20000000800 */
[----:B------:R-:W2:Y:S01]  /*a2f90*/  LDL.LU R20, [R1+0x484] ;  /* 0x0004840001147983 */ /* 0x000ea20000300800 */
[----:B------:R-:W-:Y:S01]  /*a2fa0*/  ULDC UR5, c[0x0][0x248] ;  /* 0x0000920000057ab9 */ /* 0x000fe20000000800 */
[----:B------:R-:W-:-:S02]  /*a2fb0*/  ISETP.LT.AND P5, PT, R18, UR10, !P2 ;  /* 0x0000000a12007c0c */ /* 0x000fc4000d7a1270 */
[----:B------:R1:W-:Y:S01]  /*a2fc0*/  STL [R1+0x3184], R21 ;  /* 0x0031841501007387 */ /* 0x0003e20000100800 */
[----:B------:R-:W-:-:S03]  /*a2fd0*/  ISETP.LT.AND P4, PT, R19, UR8, !P2 ;  /* 0x0000000813007c0c */ /* 0x000fc6000d781270 */
[----:B------:R3:W-:Y:S01]  /*a2fe0*/  @P6 STG.E.U16 desc[UR50][R26.64], R0 ;  /* 0x000000001a006986 */ /* 0x0007e2000c101532 */
[C---:B0-----:R-:W-:Y:S01]  /*a2ff0*/  IMAD.WIDE R4, R2.reuse, 0x2, R14 ;  /* 0x0000000202047825 */ /* 0x041fe200078e020e */
[----:B------:R-:W-:Y:S01]  /*a3000*/  ULDC UR10, c[0x0][0x228] ;  /* 0x00008a00000a7ab9 */ /* 0x000fe20000000800 */
[----:B------:R-:W-:Y:S01]  /*a3010*/  ULDC UR8, c[0x0][0x228] ;  /* 0x00008a0000087ab9 */ /* 0x000fe20000000800 */
[----:B------:R-:W-:Y:S01]  /*a3020*/  ULDC.64 UR56, c[0x0][0x228] ;  /* 0x00008a0000387ab9 */ /* 0x000fe20000000a00 */
[----:B-1----:R-:W4:Y:S01]  /*a3030*/  LDL.LU R21, [R1+0x454] ;  /* 0x0004540001157983 */ /* 0x002f220000300800 */
[----:B------:R-:W-:-:S03]  /*a3040*/  IMAD.WIDE R18, R2, 0x2, R22 ;  /* 0x0000000202127825 */ /* 0x000fc600078e0216 */
[----:B---3--:R-:W3:Y:S04]  /*a3050*/  LDL.LU R0, [R1+0x318c] ;  /* 0x00318c0001007983 */ /* 0x008ee80000300800 */
[----:B------:R0:W-:Y:S04]  /*a3060*/  @P5 STG.E.U16 desc[UR50][R18.64], R28 ;  /* 0x0000001c12005986 */ /* 0x0001e8000c101532 */
[----:B0-----:R-:W3:Y:S04]  /*a3070*/  LDL R18, [R1+0x1c04] ;  /* 0x001c040001127983 */ /* 0x001ee80000100800 */
[----:B------:R-:W3:Y:S04]  /*a3080*/  LDL R19, [R1+0x1bec] ;  /* 0x001bec0001137983 */ /* 0x000ee80000100800 */
[----:B------:R0:W-:Y:S04]  /*a3090*/  STL [R1+0x3180], R28 ;  /* 0x0031801c01007387 */ /* 0x0001e80000100800 */
[----:B0-----:R-:W3:Y:S01]  /*a30a0*/  LDL.LU R28, [R1+0x464] ;  /* 0x00046400011c7983 */ /* 0x001ee20000300800 */
[----:B------:R-:W-:-:S03]  /*a30b0*/  IMAD.WIDE R26, R2, 0x2, R12 ;  /* 0x00000002021a7825 */ /* 0x000fc600078e020c */
[----:B--2---:R0:W-:Y:S04]  /*a30c0*/  @P4 STG.E.U16 desc[UR50][R16.64], R20 ;  /* 0x0000001410004986 */ /* 0x0041e8000c101532 */
[----:B0-----:R-:W2:Y:S04]  /*a30d0*/  LDL R16, [R1+0x1bfc] ;  /* 0x001bfc0001107983 */ /* 0x001ea80000100800 */
[----:B------:R-:W2:Y:S01]  /*a30e0*/  LDL R17, [R1+0x1c00] ;  /* 0x001c000001117983 */ /* 0x000ea20000100800 */
[----:B------:R-:W-:-:S03]  /*a30f0*/  PRMT R3, R20, 0x7632, R3 ;  /* 0x0000763214037816 */ /* 0x000fc60000000003 */
[----:B------:R-:W2:Y:S04]  /*a3100*/  LDL.LU R20, [R1+0x408] ;  /* 0x0004080001147983 */ /* 0x000ea80000300800 */
[----:B------:R0:W-:Y:S04]  /*a3110*/  @P3 STG.E.U16 desc[UR50][R4.64], R3 ;  /* 0x0000000304003986 */ /* 0x0001e8000c101532 */
[----:B----4-:R1:W-:Y:S01]  /*a3120*/  @P1 STG.E.U16 desc[UR50][R26.64], R21 ;  /* 0x000000151a001986 */ /* 0x0103e2000c101532 */
[----:B0-----:R-:W-:-:S03]  /*a3130*/  PRMT R3, R21, 0x7632, R3 ;  /* 0x0000763215037816 */ /* 0x001fc60000000003 */
[----:B-1----:R-:W4:Y:S01]  /*a3140*/  LDL R21, [R1+0x1bf0] ;  /* 0x001bf00001157983 */ /* 0x002f220000100800 */
[----:B------:R-:W-:Y:S01]  /*a3150*/  ISETP.LT.AND P6, PT, R29, UR8, !P0 ;  /* 0x000000081d007c0c */ /* 0x000fe2000c7c1270 */
[----:B------:R-:W-:Y:S01]  /*a3160*/  IMAD.WIDE R4, R2, 0x2, R8 ;  /* 0x0000000202047825 */ /* 0x000fe200078e0208 */
[----:B------:R-:W-:Y:S01]  /*a3170*/  ULDC UR8, c[0x0][0x228] ;  /* 0x00008a0000087ab9 */ /* 0x000fe20000000800 */
[----:B------:R-:W4:Y:S01]  /*a3180*/  LDL.LU R29, [R1+0x448] ;  /* 0x00044800011d7983 */ /* 0x000f220000300800 */
[----:B---3--:R-:W-:Y:S01]  /*a3190*/  ISETP.LT.AND P1, PT, R18, UR10, !P2 ;  /* 0x0000000a12007c0c */ /* 0x008fe2000d721270 */
[C---:B------:R-:W-:Y:S01]  /*a31a0*/  VIADD R26, R2.reuse, UR5 ;  /* 0x00000005021a7c36 */ /* 0x040fe20008000000 */
[----:B------:R-:W-:Y:S01]  /*a31b0*/  ULDC UR5, c[0x0][0x228] ;  /* 0x00008a0000057ab9 */ /* 0x000fe20000000800 */
[----:B------:R-:W-:Y:S01]  /*a31c0*/  ISETP.LT.AND P3, PT, R19, UR6, !P0 ;  /* 0x0000000613007c0c */ /* 0x000fe2000c761270 */
[----:B------:R-:W-:Y:S01]  /*a31d0*/  IMAD.WIDE R18, R2, 0x2, R6 ;  /* 0x0000000202127825 */ /* 0x000fe200078e0206 */
[----:B------:R-:W-:-:S03]  /*a31e0*/  ULDC UR6, c[0x0][0x228] ;  /* 0x00008a0000067ab9 */ /* 0x000fc60000000800 */
[----:B------:R-:W-:Y:S01]  /*a31f0*/  VIADD R27, R0, 0x4d ;  /* 0x0000004d001b7836 */ /* 0x000fe20000000000 */
[----:B--2---:R-:W-:Y:S02]  /*a3200*/  ISETP.LT.AND P4, PT, R16, UR14, !P2 ;  /* 0x0000000e10007c0c */ /* 0x004fe4000d781270 */
[----:B------:R-:W-:Y:S01]  /*a3210*/  ISETP.LT.AND P5, PT, R17, UR12, !P2 ;  /* 0x0000000c11007c0c */ /* 0x000fe2000d7a1270 */
[----:B------:R-:W-:Y:S01]  /*a3220*/  IMAD.WIDE R16, R2, 0x2, R10 ;  /* 0x0000000202107825 */ /* 0x000fe200078e020a */
[----:B------:R-:W-:Y:S02]  /*a3230*/  PRMT R2, R28, 0x7632, R2 ;  /* 0x000076321c027816 */ /* 0x000fe40000000002 */
[----:B------:R-:W-:Y:S02]  /*a3240*/  ISETP.GE.AND P2, PT, R27, UR57, PT ;  /* 0x000000391b007c0c */ /* 0x000fe4000bf46270 */
[----:B------:R-:W2:Y:S05]  /*a3250*/  LDL R27, [R1+0x1bfc] ;  /* 0x001bfc00011b7983 */ /* 0x000eaa0000100800 */
[----:B------:R0:W-:Y:S04]  /*a3260*/  @P4 STG.E.U16 desc[UR50][R16.64], R3 ;  /* 0x0000000310004986 */ /* 0x0001e8000c101532 */
[----:B------:R1:W-:Y:S04]  /*a3270*/  @P5 STG.E.U16 desc[UR50][R4.64], R28 ;  /* 0x0000001c04005986 */ /* 0x0003e8000c101532 */
[----:B------:R3:W-:Y:S01]  /*a3280*/  @P1 STG.E.U16 desc[UR50][R18.64], R2 ;  /* 0x0000000212001986 */ /* 0x0007e2000c101532 */
[----:B0-----:R-:W-:-:S03]  /*a3290*/  PRMT R16, R20, 0x7632, R16 ;  /* 0x0000763214107816 */ /* 0x001fc60000000010 */
[----:B------:R-:W2:Y:S01]  /*a32a0*/  LDL R17, [R1+0x1c04] ;  /* 0x001c040001117983 */ /* 0x000ea20000100800 */
[----:B-1----:R-:W-:-:S03]  /*a32b0*/  IMAD.WIDE R4, R26, 0x2, R24 ;  /* 0x000000021a047825 */ /* 0x002fc600078e0218 */
[----:B------:R-:W2:Y:S01]  /*a32c0*/  LDL.LU R28, [R1+0x438] ;  /* 0x00043800011c7983 */ /* 0x000ea20000300800 */
[----:B---3--:R-:W-:-:S03]  /*a32d0*/  IMAD.WIDE R2, R26, 0x2, R22 ;  /* 0x000000021a027825 */ /* 0x008fc600078e0216 */
[----:B------:R0:W-:Y:S01]  /*a32e0*/  @P6 STG.E.U16 desc[UR50][R4.64], R20 ;  /* 0x0000001404006986 */ /* 0x0001e2000c101532 */
[----:B----4-:R-:W-:Y:S01]  /*a32f0*/  ISETP.LT.AND P6, PT, R21, UR5, !P0 ;  /* 0x0000000515007c0c */ /* 0x010fe2000c7c1270 */
[----:B------:R-:W-:Y:S02]  /*a3300*/  ULDC UR5, c[0x0][0x228] ;  /* 0x00008a0000057ab9 */ /* 0x000fe40000000800 */
[----:B------:R1:W-:Y:S04]  /*a3310*/  @P3 STG.E.U16 desc[UR50][R2.64], R16 ;  /* 0x0000001002003986 */ /* 0x0003e8000c101532 */
[----:B0-----:R-:W3:Y:S04]  /*a3320*/  LDL.LU R20, [R1+0x3188] ;  /* 0x0031880001147983 */ /* 0x001ee80000300800 */
[----:B------:R-:W4:Y:S04]  /*a3330*/  LDL R4, [R1+0x1bf8] ;  /* 0x001bf80001047983 */ /* 0x000f280000100800 */
[----:B------:R-:W2:Y:S04]  /*a3340*/  LDL R5, [R1+0x1c00] ;  /* 0x001c000001057983 */ /* 0x000ea80000100800 */
[----:B------:R-:W3:Y:S04]  /*a3350*/  LDL.LU R21, [R1+0x3184] ;  /* 0x0031840001157983 */ /* 0x000ee80000300800 */
[----:B-1----:R-:W2:Y:S04]  /*a3360*/  LDL R3, [R1+0x1bf4] ;  /* 0x001bf40001037983 */ /* 0x002ea80000100800 */
[----:B------:R-:W3:Y:S04]  /*a3370*/  LDL.LU R16, [R1+0x428] ;  /* 0x0004280001107983 */ /* 0x000ee80000300800 */
[----:B------:R-:W-:Y:S01]  /*a3380*/  STL [R1+0x317c], R9 ;  /* 0x00317c0901007387 */ /* 0x000fe20000100800 */
[----:B----4-:R-:W-:-:S02]  /*a3390*/  ISETP.LT.AND P3, PT, R4, UR52, !P0 ;  /* 0x0000003404007c0c */ /* 0x010fc4000c761270 */
[----:B--2---:R-:W-:Y:S01]  /*a33a0*/  ISETP.LT.AND P1, PT, R3, UR5, !P0 ;  /* 0x0000000503007c0c */ /* 0x004fe2000c721270 */
[----:B------:R-:W-:Y:S02]  /*a33b0*/  ULDC UR5, c[0x0][0x228] ;  /* 0x00008a0000057ab9 */ /* 0x000fe40000000800 */
[----:B------:R-:W-:Y:S01]  /*a33c0*/  ISETP.LT.AND P4, PT, R5, UR5, !P0 ;  /* 0x0000000505007c0c */ /* 0x000fe2000c781270 */
[----:B---3--:R-:W-:Y:S01]  /*a33d0*/  IMAD.WIDE R4, R26, 0x2, R20 ;  /* 0x000000021a047825 */ /* 0x008fe200078e0214 */
[----:B------:R-:W-:Y:S01]  /*a33e0*/  ISETP.LT.AND P5, PT, R27, UR6, !P0 ;  /* 0x000000061b007c0c */ /* 0x000fe2000c7a1270 */
[----:B------:R-:W-:Y:S01]  /*a33f0*/  ULDC UR5, c[0x0][0x228] ;  /* 0x00008a0000057ab9 */ /* 0x000fe20000000800 */
[----:B------:R-:W-:Y:S01]  /*a3400*/  PRMT R18, R16, 0x7632, R18 ;  /* 0x0000763210127816 */ /* 0x000fe20000000012 */
[----:B------:R-:W-:Y:S01]  /*a3410*/  IMAD.WIDE R2, R26, 0x2, R14 ;  /* 0x000000021a027825 */ /* 0x000fe200078e020e */
[----:B------:R0:W-:Y:S01]  /*a3420*/  @P6 STG.E.U16 desc[UR50][R4.64], R16 ;  /* 0x0000001004006986 */ /* 0x0001e2000c101532 */
[----:B------:R-:W-:Y:S01]  /*a3430*/  PRMT R19, R28, 0x7632, R19 ;  /* 0x000076321c137816 */ /* 0x000fe20000000013 */
[----:B------:R-:W-:Y:S01]  /*a3440*/  ULDC UR6, c[0x0][0x228] ;  /* 0x00008a0000067ab9 */ /* 0x000fe20000000800 */
[----:B0-----:R-:W-:-:S02]  /*a3450*/  IMAD.WIDE R4, R26, 0x2, R8 ;  /* 0x000000021a047825 */ /* 0x001fc400078e0208 */
[----:B------:R-:W2:Y:S01]  /*a3460*/  LDL R9, [R1+0x1bf4] ;  /* 0x001bf40001097983 */ /* 0x000ea20000100800 */
[----:B------:R-:W-:Y:S01]  /*a3470*/  ISETP.LT.AND P0, PT, R17, UR5, !P0 ;  /* 0x0000000511007c0c */ /* 0x000fe2000c701270 */
[C---:B------:R-:W-:Y:S01]  /*a3480*/  IMAD.WIDE R16, R26.reuse, 0x2, R12 ;  /* 0x000000021a107825 */ /* 0x040fe200078e020c */
[----:B------:R-:W-:Y:S01]  /*a3490*/  ULDC UR5, c[0x0][0x228] ;  /* 0x00008a0000057ab9 */ /* 0x000fe20000000800 */
[----:B------:R0:W-:Y:S04]  /*a34a0*/  @P1 STG.E.U16 desc[UR50][R2.64], R18 ;  /* 0x0000001202001986 */ /* 0x0001e8000c101532 */
[----:B------:R1:W-:Y:S01]  /*a34b0*/  @P3 STG.E.U16 desc[UR50][R16.64], R29 ;  /* 0x0000001d10003986 */ /* 0x0003e2000c101532 */
[----:B0-----:R-:W-:Y:S01]  /*a34c0*/  IMAD.WIDE R2, R26, 0x2, R10 ;  /* 0x000000021a027825 */ /* 0x001fe200078e020a */
[----:B------:R-:W-:-:S02]  /*a34d0*/  PRMT R18, R29, 0x7632, R18 ;  /* 0x000076321d127816 */ /* 0x000fc40000000012 */
[----:B-1----:R-:W3:Y:S04]  /*a34e0*/  LDL.LU R29, [R1+0x488] ;  /* 0x00048800011d7983 */ /* 0x002ee80000300800 */
[----:B------:R0:W-:Y:S01]  /*a34f0*/  @P5 STG.E.U16 desc[UR50][R2.64], R18 ;  /* 0x0000001202005986 */ /* 0x0001e2000c101532 */
[----:B------:R-:W-:-:S03]  /*a3500*/  IMAD.WIDE R16, R26, 0x2, R6 ;  /* 0x000000021a107825 */ /* 0x000fc600078e0206 */
[----:B------:R1:W-:Y:S04]  /*a3510*/  @P4 STG.E.U16 desc[UR50][R4.64], R28 ;  /* 0x0000001c04004986 */ /* 0x0003e8000c101532 */
[----:B0-----:R-:W4:Y:S04]  /*a3520*/  LDL R2, [R1+0x1be8] ;  /* 0x001be80001027983 */ /* 0x001f280000100800 */
[----:B------:R-:W3:Y:S04]  /*a3530*/  LDL R3, [R1+0x1bec] ;  /* 0x001bec0001037983 */ /* 0x000ee80000100800 */
[----:B-1----:R-:W3:Y:S04]  /*a3540*/  LDL.LU R28, [R1+0x3180] ;  /* 0x00318000011c7983 */ /* 0x002ee80000300800 */
[----:B------:R-:W3:Y:S04]  /*a3550*/  LDL R5, [R1+0x1bf0] ;  /* 0x001bf00001057983 */ /* 0x000ee80000100800 */
[----:B------:R0:W-:Y:S01]  /*a3560*/  @P0 STG.E.U16 desc[UR50][R16.64], R19 ;  /* 0x0000001310000986 */ /* 0x0001e2000c101532 */
[----:B--2---:R-:W-:-:S03]  /*a3570*/  ISETP.LT.AND P3, PT, R9, UR58, !P2 ;  /* 0x0000003a09007c0c */ /* 0x004fc6000d761270 */
[----:B------:R-:W2:Y:S04]  /*a3580*/  LDL R9, [R1+0x458] ;  /* 0x0004580001097983 */ /* 0x000ea80000100800 */
[----:B0-----:R-:W2:Y:S01]  /*a3590*/  LDL.LU R19, [R1+0x498] ;  /* 0x0004980001137983 */ /* 0x001ea20000300800 */
[----:B------:R-:W-:-:S05]  /*a35a0*/  VIADD R17, R0, 0x4e ;  /* 0x0000004e00117836 */ /* 0x000fca0000000000 */
[----:B------:R-:W-:Y:S02]  /*a35b0*/  ISETP.GE.AND P1, PT, R17, UR42, PT ;  /* 0x0000002a11007c0c */ /* 0x000fe4000bf26270 */
[----:B----4-:R-:W-:Y:S01]  /*a35c0*/  ISETP.LT.AND P0, PT, R2, UR5, !P2 ;  /* 0x0000000502007c0c */ /* 0x010fe2000d701270 */
[----:B------:R-:W-:Y:S02]  /*a35d0*/  ULDC UR5, c[0x0][0x248] ;  /* 0x0000920000057ab9 */ /* 0x000fe40000000800 */
[----:B------:R-:W-:Y:S01]  /*a35e0*/  VIADD R16, R26, UR5 ;  /* 0x000000051a107c36 */ /* 0x000fe20008000000 */
[----:B---3--:R-:W-:Y:S01]  /*a35f0*/  ISETP.LT.AND P4, PT, R3, UR6, !P2 ;  /* 0x0000000603007c0c */ /* 0x008fe2000d781270 */
[----:B------:R-:W3:Y:S01]  /*a3600*/  LDL R26, [R1+0x1bf8] ;  /* 0x001bf800011a7983 */ /* 0x000ee20000100800 */
[----:B------:R-:W-:Y:S01]  /*a3610*/  ISETP.LT.AND P5, PT, R5, UR8, !P2 ;  /* 0x0000000805007c0c */ /* 0x000fe2000d7a1270 */
[C---:B------:R-:W-:Y:S02]  /*a3620*/  IMAD.WIDE R2, R16.reuse, 0x2, R24 ;  /* 0x0000000210027825 */ /* 0x040fe400078e0218 */
[----:B------:R-:W-:Y:S01]  /*a3630*/  STL [R1+0x3174], R20 ;  /* 0x0031741401007387 */ /* 0x000fe20000100800 */
[----:B------:R-:W-:Y:S01]  /*a3640*/  PRMT R17, R29, 0x7632, R17 ;  /* 0x000076321d117816 */ /* 0x000fe20000000011 */
[----:B------:R-:W-:Y:S01]  /*a3650*/  ULDC UR6, c[0x0][0x228] ;  /* 0x00008a0000067ab9 */ /* 0x000fe20000000800 */
[----:B------:R-:W-:Y:S01]  /*a3660*/  IMAD.WIDE R4, R16, 0x2, R22 ;  /* 0x0000000210047825 */ /* 0x000fe200078e0216 */
[----:B------:R-:W-:Y:S01]  /*a3670*/  ULDC UR5, c[0x0][0x228] ;  /* 0x00008a0000057ab9 */ /* 0x000fe20000000800 */
[----:B------:R-:W-:Y:S01]  /*a3680*/  ULDC UR8, c[0x0][0x22c] ;  /* 0x00008b0000087ab9 */ /* 0x000fe20000000800 */
[----:B--2---:R-:W-:Y:S01]  /*a3690*/  PRMT R18, R19, 0x7632, R18 ;  /* 0x0000763213127816 */ /* 0x004fe20000000012 */
[----:B------:R0:W-:Y:S01]  /*a36a0*/  @P0 STG.E.U16 desc[UR50][R2.64], R19 ;  /* 0x0000001302000986 */ /* 0x0001e2000c101532 */
[----:B------:R-:W-:-:S03]  /*a36b0*/  PRMT R28, R9, 0x7632, R28 ;  /* 0x00007632091c7816 */ /* 0x000fc6000000001c */
[----:B------:R1:W-:Y:S01]  /*a36c0*/  @P4 STG.E.U16 desc[UR50][R4.64], R18 ;  /* 0x0000001204004986 */ /* 0x0003e2000c101532 */
[----:B0-----:R-:W-:-:S03]  /*a36d0*/  IMAD.WIDE R2, R16, 0x2, R20 ;  /* 0x0000000210027825 */ /* 0x001fc600078e0214 */
[----:B------:R-:W2:Y:S01]  /*a36e0*/  LDL R20, [R1+0x40c] ;  /* 0x00040c0001147983 */ /* 0x000ea20000100800 */
[----:B-1----:R-:W-:-:S03]  /*a36f0*/  IMAD.WIDE R4, R16, 0x2, R14 ;  /* 0x0000000210047825 */ /* 0x002fc600078e020e */
[----:B------:R0:W-:Y:S04]  /*a3700*/  STL [R1+0x3170], R21 ;  /* 0x0031701501007387 */ /* 0x0001e80000100800 */
[----:B------:R-:W-:Y:S04]  /*a3710*/  @P5 STG.E.U16 desc[UR50][R2.64], R29 ;  /* 0x0000001d02005986 */ /* 0x000fe8000c101532 */
[----:B0-----:R-:W4:Y:S04]  /*a3720*/  LDL.LU R21, [R1+0x468] ;  /* 0x0004680001157983 */ /* 0x001f280000300800 */
[----:B------:R0:W-:Y:S04]  /*a3730*/  STL [R1+0x316c], R15 ;  /* 0x00316c0f01007387 */ /* 0x0001e80000100800 */
[----:B------:R1:W-:Y:S04]  /*a3740*/  @P3 STG.E.U16 desc[UR50][R4.64], R17 ;  /* 0x0000001104003986 */ /* 0x0003e8000c101532 */
[----:B0-----:R-:W2:Y:S04]  /*a3750*/  LDL R15, [R1+0x1c04] ;  /* 0x001c0400010f7983 */ /* 0x001ea80000100800 */
[----:B------:R-:W4:Y:S04]  /*a3760*/  LDL.LU R9, [R1+0x317c] ;  /* 0x00317c0001097983 */ /* 0x000f280000300800 */
[----:B------:R-:W4:Y:S04]  /*a3770*/  LDL.LU R29, [R1+0x3178] ;  /* 0x00317800011d7983 */ /* 0x000f280000300800 */
[----:B------:R-:W4:Y:S04]  /*a3780*/  LDL R2, [R1+0x1be8] ;  /* 0x001be80001027983 */ /* 0x000f280000100800 */
[----:B------:R-:W4:Y:S04]  /*a3790*/  LDL R3, [R1+0x1bec] ;  /* 0x001bec0001037983 */ /* 0x000f280000100800 */
[----:B-1----:R-:W4:Y:S04]  /*a37a0*/  LDL.LU R17, [R1+0x458] ;  /* 0x0004580001117983 */ /* 0x002f280000300800 */
[----:B------:R-:W4:Y:S01]  /*a37b0*/  LDL R4, [R1+0x1c00] ;  /* 0x001c000001047983 */ /* 0x000f220000100800 */
[----:B---3--:R-:W-:-:S02]  /*a37c0*/  ISETP.LT.AND P6, PT, R26, UR6, !P2 ;  /* 0x000000061a007c0c */ /* 0x008fc4000d7c1270 */
[----:B------:R-:W-:Y:S01]  /*a37d0*/  ISETP.LT.AND P0, PT, R27, UR5, !P2 ;  /* 0x000000051b007c0c */ /* 0x000fe2000d701270 */
[C---:B------:R-:W-:Y:S01]  /*a37e0*/  IMAD.WIDE R18, R16.reuse, 0x2, R12 ;  /* 0x0000000210127825 */ /* 0x040fe200078e020c */
[----:B------:R-:W3:Y:S01]  /*a37f0*/  LDL R5, [R1+0x1bf0] ;  /* 0x001bf00001057983 */ /* 0x000ee20000100800 */
[----:B------:R-:W-:Y:S01]  /*a3800*/  ULDC UR5, c[0x0][0x248] ;  /* 0x0000920000057ab9 */ /* 0x000fe20000000800 */
[----:B------:R-:W-:Y:S01]  /*a3810*/  ULDC UR6, c[0x0][0x248] ;  /* 0x0000920000067ab9 */ /* 0x000fe20000000800 */
[----:B------:R-:W-:Y:S01]  /*a3820*/  IMAD.WIDE R26, R16, 0x2, R10 ;  /* 0x00000002101a7825 */ /* 0x000fe200078e020a */
[----:B--2---:R-:W-:Y:S02]  /*a3830*/  ISETP.LT.AND P4, PT, R15, UR56, !P2 ;  /* 0x000000380f007c0c */ /* 0x004fe4000d781270 */
[----:B------:R-:W2:Y:S01]  /*a3840*/  LDL R15, [R1+0x1bf4] ;  /* 0x001bf400010f7983 */ /* 0x000ea20000100800 */
[----:B----4-:R-:W-:-:S03]  /*a3850*/  PRMT R29, R20, 0x7632, R29 ;  /* 0x00007632141d7816 */ /* 0x010fc6000000001d */
[----:B------:R-:W4:Y:S04]  /*a3860*/  LDL.LU R20, [R1+0x3174] ;  /* 0x0031740001147983 */ /* 0x000f280000300800 */
[----:B------:R-:W-:Y:S01]  /*a3870*/  @P6 STG.E.U16 desc[UR50][R18.64], R17 ;  /* 0x0000001112006986 */ /* 0x000fe2000c101532 */
[----:B------:R-:W-:Y:S01]  /*a3880*/  ISETP.LT.AND P6, PT, R3, UR4, !P1 ;  /* 0x0000000403007c0c */ /* 0x000fe2000cfc1270 */
[----:B------:R-:W-:Y:S02]  /*a3890*/  VIADD R3, R0, 0x4f ;  /* 0x0000004f00037836 */ /* 0x000fe40000000000 */
[----:B------:R0:W-:Y:S01]  /*a38a0*/  @P0 STG.E.U16 desc[UR50][R26.64], R28 ;  /* 0x0000001c1a000986 */ /* 0x0001e2000c101532 */
[----:B------:R-:W-:Y:S02]  /*a38b0*/  ISETP.LT.AND P0, PT, R4, UR54, !P2 ;  /* 0x0000003604007c0c */ /* 0x000fe4000d701270 */
[----:B------:R-:W-:-:S02]  /*a38c0*/  ISETP.GE.AND P2, PT, R3, UR40, PT ;  /* 0x0000002803007c0c */ /* 0x000fc4000bf46270 */
[----:B------:R-:W2:Y:S01]  /*a38d0*/  LDL.LU R3, [R1+0x40c] ;  /* 0x00040c0001037983 */ /* 0x000ea20000300800 */
[----:B------:R-:W-:Y:S01]  /*a38e0*/  ISETP.LT.AND P5, PT, R2, UR4, !P1 ;  /* 0x0000000402007c0c */ /* 0x000fe2000cfa1270 */
[C---:B------:R-:W-:Y:S01]  /*a38f0*/  VIADD R2, R16.reuse, UR5 ;  /* 0x0000000510027c36 */ /* 0x040fe20008000000 */
[----:B---3--:R-:W-:Y:S01]  /*a3900*/  ISETP.LT.AND P3, PT, R5, UR4, !P1 ;  /* 0x0000000405007c0c */ /* 0x008fe2000cf61270 */
[C---:B------:R-:W-:Y:S01]  /*a3910*/  IMAD.WIDE R4, R16.reuse, 0x2, R8 ;  /* 0x0000000210047825 */ /* 0x040fe200078e0208 */
[----:B------:R-:W-:Y:S01]  /*a3920*/  ULDC UR5, c[0x0][0x248] ;  /* 0x0000920000057ab9 */ /* 0x000fe20000000800 */
[----:B0-----:R-:W-:Y:S02]  /*a3930*/  PRMT R28, R21, 0x7632, R28 ;  /* 0x00007632151c7816 */ /* 0x001fe4000000001c */
[----:B------:R-:W-:Y:S01]  /*a3940*/  IMAD.WIDE R16, R16, 0x2, R6 ;  /* 0x0000000210107825 */ /* 0x000fe200078e0206 */
[----:B------:R0:W-:Y:S03]  /*a3950*/  @P0 STG.E.U16 desc[UR50][R4.64], R21 ;  /* 0x0000001504000986 */ /* 0x0001e6000c101532 */
[C---:B------:R-:W-:Y:S01]  /*a3960*/  IMAD.WIDE R18, R2.reuse, 0x2, R24 ;  /* 0x0000000202127825 */ /* 0x040fe200078e0218 */
[----:B------:R1:W-:Y:S03]  /*a3970*/  @P4 STG.E.U16 desc[UR50][R16.64], R28 ;  /* 0x0000001c10004986 */ /* 0x0003e6000c101532 */
[----:B------:R-:W-:Y:S01]  /*a3980*/  IMAD.WIDE R26, R2, 0x2, R22 ;  /* 0x00000002021a7825 */ /* 0x000fe200078e0216 */
[----:B0-----:R-:W4:Y:S04]  /*a3990*/  LDL.LU R21, [R1+0x3170] ;  /* 0x0031700001157983 */ /* 0x001f280000300800 */
[----:B-1----:R-:W3:Y:S04]  /*a39a0*/  LDL R16, [R1+0x1c00] ;  /* 0x001c000001107983 */ /* 0x002ee80000100800 */
[----:B------:R-:W3:Y:S04]  /*a39b0*/  LDL.LU R17, [R1+0x42c] ;  /* 0x00042c0001117983 */ /* 0x000ee80000300800 */
[----:B--2---:R0:W-:Y:S04]  /*a39c0*/  @P5 STG.E.U16 desc[UR50][R18.64], R3 ;  /* 0x0000000312005986 */ /* 0x0041e8000c101532 */
[----:B------:R1:W-:Y:S01]  /*a39d0*/  @P6 STG.E.U16 desc[UR50][R26.64], R29 ;  /* 0x0000001d1a006986 */ /* 0x0003e2000c101532 */
[----:B------:R-:W-:-:S03]  /*a39e0*/  ISETP.LT.AND P6, PT, R15, UR4, !P1 ;  /* 0x000000040f007c0c */ /* 0x000fc6000cfc1270 */
[----:B0-----:R-:W2:Y:S01]  /*a39f0*/  LDL R18, [R1+0x1bf8] ;  /* 0x001bf80001127983 */ /* 0x001ea20000100800 */
[----:B------:R-:W-:-:S03]  /*a3a00*/  VIADD R3, R0, 0x50 ;  /* 0x0000005000037836 */ /* 0x000fc60000000000 */
[----:B------:R-:W2:Y:S04]  /*a3a10*/  LDL R19, [R1+0x1bfc] ;  /* 0x001bfc0001137983 */ /* 0x000ea80000100800 */
[----:B-1----:R-:W2:Y:S04]  /*a3a20*/  LDL R26, [R1+0x44c] ;  /* 0x00044c00011a7983 */ /* 0x002ea80000100800 */
[----:B------:R-:W2:Y:S04]  /*a3a30*/  LDL R27, [R1+0x1c04] ;  /* 0x001c0400011b7983 */ /* 0x000ea80000100800 */
[----:B------:R-:W2:Y:S04]  /*a3a40*/  LDL R29, [R1+0x1be8] ;  /* 0x001be800011d7983 */ /* 0x000ea80000100800 */
[----:B------:R0:W-:Y:S04]  /*a3a50*/  STL [R1+0x3164], R0 ;  /* 0x0031640001007387 */ /* 0x0001e80000100800 */
[----:B0-----:R-:W2:Y:S04]  /*a3a60*/  LDL.LU R0, [R1+0x48c] ;  /* 0x00048c0001007983 */ /* 0x001ea80000300800 */
[----:B------:R-:W2:Y:S01]  /*a3a70*/  LDL.LU R15, [R1+0x316c] ;  /* 0x00316c00010f7983 */ /* 0x000ea20000300800 */
[----:B----4-:R-:W-:Y:S01]  /*a3a80*/  IMAD.WIDE R4, R2, 0x2, R20 ;  /* 0x0000000202047825 */ /* 0x010fe200078e0214 */
[----:B------:R-:W-:-:S02]  /*a3a90*/  ISETP.GE.AND P0, PT, R3, UR38, PT ;  /* 0x0000002603007c0c */ /* 0x000fc4000bf06270 */
[----:B---3--:R-:W-:Y:S02]  /*a3aa0*/  PRMT R3, R17, 0x7632, R3 ;  /* 0x0000763211037816 */ /* 0x008fe40000000003 */
[----:B------:R0:W-:Y:S01]  /*a3ab0*/  @P3 STG.E.U16 desc[UR50][R4.64], R17 ;  /* 0x0000001104003986 */ /* 0x0001e2000c101532 */
[----:B------:R-:W-:-:S03]  /*a3ac0*/  ISETP.LT.AND P3, PT, R16, UR4, !P1 ;  /* 0x0000000410007c0c */ /* 0x000fc6000cf61270 */
[----:B------:R1:W-:Y:S01]  /*a3ad0*/  STL [R1+0x3168], R13 ;  /* 0x0031680d01007387 */ /* 0x0003e20000100800 */
[----:B0-----:R-:W-:-:S03]  /*a3ae0*/  IMAD.WIDE R16, R2, 0x2, R12 ;  /* 0x0000000202107825 */ /* 0x001fc600078e020c */
[----:B-1----:R-:W3:Y:S01]  /*a3af0*/  LDL.LU R13, [R1+0x49c] ;  /* 0x00049c00010d7983 */ /* 0x002ee20000300800 */
[----:B--2---:R-:W-:-:S05]  /*a3b00*/  IMAD.WIDE R4, R2, 0x2, R14 ;  /* 0x0000000202047825 */ /* 0x004fca00078e020e */
[----:B------:R0:W-:Y:S04]  /*a3b10*/  @P6 STG.E.U16 desc[UR50][R4.64], R3 ;  /* 0x0000000304006986 */ /* 0x0001e8000c101532 */
[----:B0-----:R-:W2:Y:S01]  /*a3b20*/  LDL.LU R4, [R1+0x44c] ;  /* 0x00044c0001047983 */ /* 0x001ea20000300800 */
[----:B------:R-:W-:Y:S02]  /*a3b30*/  ISETP.LT.AND P5, PT, R18, UR4, !P1 ;  /* 0x0000000412007c0c */ /* 0x000fe4000cfa1270 */
[----:B------:R-:W-:Y:S01]  /*a3b40*/  ISETP.LT.AND P4, PT, R19, UR4, !P1 ;  /* 0x0000000413007c0c */ /* 0x000fe2000cf81270 */
[----:B------:R-:W-:Y:S01]  /*a3b50*/  IMAD.WIDE R18, R2, 0x2, R10 ;  /* 0x0000000202127825 */ /* 0x000fe200078e020a */
[----:B------:R-:W-:Y:S01]  /*a3b60*/  PRMT R28, R26, 0x7632, R28 ;  /* 0x000076321a1c7816 */ /* 0x000fe2000000001c */
[----:B------:R-:W4:Y:S08]  /*a3b70*/  LDL.LU R5, [R1+0x43c] ;  /* 0x00043c0001057983 */ /* 0x000f300000300800 */
[----:B--2---:R0:W-:Y:S04]  /*a3b80*/  @P5 STG.E.U16 desc[UR50][R16.64], R4 ;  /* 0x0000000410005986 */ /* 0x0041e8000c101532 */
[----:B------:R1:W-:Y:S04]  /*a3b90*/  @P4 STG.E.U16 desc[UR50][R18.64], R28 ;  /* 0x0000001c12004986 */ /* 0x0003e8000c101532 */
[----:B0-----:R-:W2:Y:S04]  /*a3ba0*/  LDL R16, [R1+0x1bf4] ;  /* 0x001bf40001107983 */ /* 0x001ea80000100800 */
[----:B-1----:R-:W2:Y:S04]  /*a3bb0*/  LDL R18, [R1+0x1bec] ;  /* 0x001bec0001127983 */ /* 0x002ea80000100800 */
[----:B------:R-:W2:Y:S04]  /*a3bc0*/  LDL R19, [R1+0x1bf0] ;  /* 0x001bf00001137983 */ /* 0x000ea80000100800 */
[----:B------:R-:W2:Y:S01]  /*a3bd0*/  LDL R17, [R1+0x1bf8] ;  /* 0x001bf80001117983 */ /* 0x000ea20000100800 */
[----:B------:R-:W-:Y:S01]  /*a3be0*/  ISETP.LT.AND P1, PT, R27, UR4, !P1 ;  /* 0x000000041b007c0c */ /* 0x000fe2000cf21270 */
[----:B------:R-:W-:Y:S01]  /*a3bf0*/  IMAD.WIDE R26, R2, 0x2, R8 ;  /* 0x00000002021a7825 */ /* 0x000fe200078e0208 */
[----:B------:R-:W-:-:S02]  /*a3c00*/  ISETP.LT.AND P6, PT, R29, UR4, !P2 ;  /* 0x000000041d007c0c */ /* 0x000fc4000d7c1270 */
[----:B----4-:R-:W-:Y:S02]  /*a3c10*/  PRMT R3, R5, 0x7632, R3 ;  /* 0x0000763205037816 */ /* 0x010fe40000000003 */
[----:B------:R0:W-:Y:S01]  /*a3c20*/  @P3 STG.E.U16 desc[UR50][R26.64], R5 ;  /* 0x000000051a003986 */ /* 0x0001e2000c101532 */
[----:B---3--:R-:W-:Y:S01]  /*a3c30*/  PRMT R28, R13, 0x7632, R28 ;  /* 0x000076320d1c7816 */ /* 0x008fe2000000001c */
[----:B0-----:R-:W-:-:S04]  /*a3c40*/  IMAD.WIDE R4, R2, 0x2, R6 ;  /* 0x0000000202047825 */ /* 0x001fc800078e0206 */
[----:B------:R-:W-:Y:S01]  /*a3c50*/  VIADD R2, R2, UR5 ;  /* 0x0000000502027c36 */ /* 0x000fe20008000000 */
[----:B------:R0:W-:Y:S01]  /*a3c60*/  @P1 STG.E.U16 desc[UR50][R4.64], R3 ;  /* 0x0000000304001986 */ /* 0x0001e2000c101532 */
[----:B------:R-:W-:Y:S02]  /*a3c70*/  ULDC UR5, c[0x0][0x248] ;  /* 0x0000920000057ab9 */ /* 0x000fe40000000800 */
[----:B------:R-:W-:-:S05]  /*a3c80*/  IMAD.WIDE R26, R2, 0x2, R24 ;  /* 0x00000002021a7825 */ /* 0x000fca00078e0218 */
[----:B------:R1:W-:Y:S01]  /*a3c90*/  @P6 STG.E.U16 desc[UR50][R26.64], R13 ;  /* 0x0000000d1a006986 */ /* 0x0003e2000c101532 */
[----:B0-----:R-:W-:-:S03]  /*a3ca0*/  PRMT R3, R0, 0x7632, R3 ;  /* 0x0000763200037816 */ /* 0x001fc60000000003 */
[----:B-1----:R-:W3:Y:S01]  /*a3cb0*/  LDL.LU R13, [R1+0x3168] ;  /* 0x00316800010d7983 */ /* 0x002ee20000300800 */
[----:B--2---:R-:W-:Y:S02]  /*a3cc0*/  ISETP.LT.AND P5, PT, R18, UR4, !P2 ;  /* 0x0000000412007c0c */ /* 0x004fe4000d7a1270 */
[----:B------:R-:W-:Y:S01]  /*a3cd0*/  ISETP.LT.AND P4, PT, R19, UR4, !P2 ;  /* 0x0000000413007c0c */ /* 0x000fe2000d781270 */
[----:B------:R-:W-:Y:S01]  /*a3ce0*/  IMAD.WIDE R18, R2, 0x2, R22 ;  /* 0x0000000202127825 */ /* 0x000fe200078e0216 */
[----:B------:R-:W-:Y:S02]  /*a3cf0*/  ISETP.LT.AND P3, PT, R16, UR4, !P2 ;  /* 0x0000000410007c0c */ /* 0x000fe4000d761270 */
[----:B------:R-:W-:Y:S01]  /*a3d00*/  ISETP.LT.AND P1, PT, R17, UR4, !P2 ;  /* 0x0000000411007c0c */ /* 0x000fe2000d721270 */
[----:B------:R-:W-:-:S06]  /*a3d10*/  IMAD.WIDE R16, R2, 0x2, R20 ;  /* 0x0000000202107825 */ /* 0x000fcc00078e0214 */
[----:B------:R0:W-:Y:S04]  /*a3d20*/  @P5 STG.E.U16 desc[UR50][R18.64], R28 ;  /* 0x0000001c12005986 */ /* 0x0001e8000c101532 */
[----:B------:R1:W-:Y:S04]  /*a3d30*/  @P4 STG.E.U16 desc[UR50][R16.64], R0 ;  /* 0x0000000010004986 */ /* 0x0003e8000c101532 */
[----:B0-----:R-:W2:Y:S04]  /*a3d40*/  LDL R28, [R1+0x1c00] ;  /* 0x001c0000011c7983 */ /* 0x001ea80000100800 */
[----:B------:R-:W4:Y:S04]  /*a3d50*/  LDL R18, [R1+0x1c04] ;  /* 0x001c040001127983 */ /* 0x000f280000100800 */
[----:B------:R-:W4:Y:S04]  /*a3d60*/  LDL R19, [R1+0x1bec] ;  /* 0x001bec0001137983 */ /* 0x000f280000100800 */
[----:B-1----:R-:W3:Y:S04]  /*a3d70*/  LDL.LU R0, [R1+0x3164] ;  /* 0x0031640001007983 */ /* 0x002ee80000300800 */
[----:B------:R-:W4:Y:S04]  /*a3d80*/  LDL.LU R16, [R1+0x45c] ;  /* 0x00045c0001107983 */ /* 0x000f280000300800 */
[----:B------:R-:W2:Y:S01]  /*a3d90*/  LDL R17, [R1+0x1bfc] ;  /* 0x001bfc0001117983 */ /* 0x000ea20000100800 */
[----:B------:R-:W-:Y:S01]  /*a3da0*/  ISETP.LT.AND P6, PT, R29, UR4, !P0 ;  /* 0x000000041d007c0c */ /* 0x000fe2000c7c1270 */
[----:B------:R-:W-:-:S04]  /*a3db0*/  IMAD.WIDE R4, R2, 0x2, R14 ;  /* 0x0000000202047825 */ /* 0x000fc800078e020e */
[----:B---3--:R-:W-:Y:S01]  /*a3dc0*/  VIADD R29, R0, 0x51 ;  /* 0x00000051001d7836 */ /* 0x008fe20000000000 */
[----:B------:R0:W-:Y:S04]  /*a3dd0*/  STL [R1+0x3158], R0 ;  /* 0x0031580001007387 */ /* 0x0001e80000100800 */
[----:B0-----:R-:W3:Y:S01]  /*a3de0*/  LDL.LU R0, [R1+0x46c] ;  /* 0x00046c0001007983 */ /* 0x001ee20000300800 */
[----:B--2---:R-:W-:Y:S01]  /*a3df0*/  ISETP.LT.AND P4, PT, R17, UR4, !P2 ;  /* 0x0000000411007c0c */ /* 0x004fe2000d781270 */
[----:B------:R-:W-:Y:S01]  /*a3e00*/  IMAD.WIDE R26, R2, 0x2, R12 ;  /* 0x00000002021a7825 */ /* 0x000fe200078e020c */
[----:B------:R-:W-:Y:S01]  /*a3e10*/  ISETP.LT.AND P5, PT, R28, UR4, !P2 ;  /* 0x000000041c007c0c */ /* 0x000fe2000d7a1270 */
[----:B------:R0:W-:Y:S01]  /*a3e20*/  @P3 STG.E.U16 desc[UR50][R4.64], R3 ;  /* 0x0000000304003986 */ /* 0x0001e2000c101532 */
[----:B----4-:R-:W-:-:S03]  /*a3e30*/  ISETP.LT.AND P3, PT, R18, UR4, !P2 ;  /* 0x0000000412007c0c */ /* 0x010fc6000d761270 */
[----:B------:R1:W-:Y:S01]  /*a3e40*/  @P1 STG.E.U16 desc[UR50][R26.64], R16 ;  /* 0x000000101a001986 */ /* 0x0003e2000c101532 */
[----:B------:R-:W-:Y:S01]  /*a3e50*/  ISETP.LT.AND P2, PT, R19, UR4, !P0 ;  /* 0x0000000413007c0c */ /* 0x000fe2000c741270 */
[C---:B------:R-:W-:Y:S02]  /*a3e60*/  VIADD R28, R2.reuse, UR5 ;  /* 0x00000005021c7c36 */ /* 0x040fe40008000000 */
[----:B------:R2:W-:Y:S01]  /*a3e70*/  STL [R1+0x3160], R8 ;  /* 0x0031600801007387 */ /* 0x0005e20000100800 */
[----:B------:R-:W-:Y:S01]  /*a3e80*/  IMAD.WIDE R18, R2, 0x2, R6 ;  /* 0x0000000202127825 */ /* 0x000fe200078e0206 */
[----:B0-----:R-:W-:-:S03]  /*a3e90*/  PRMT R3, R16, 0x7632, R3 ;  /* 0x0000763210037816 */ /* 0x001fc60000000003 */
[C---:B------:R-:W-:Y:S01]  /*a3ea0*/  IMAD.WIDE R4, R2.reuse, 0x2, R8 ;  /* 0x0000000202047825 */ /* 0x040fe200078e0208 */
[----:B------:R-:W-:Y:S01]  /*a3eb0*/  ISETP.GE.AND P1, PT, R29, UR36, PT ;  /* 0x000000241d007c0c */ /* 0x000fe2000bf26270 */
[----:B------:R-:W-:Y:S02]  /*a3ec0*/  ULDC UR5, c[0x0][0x248] ;  /* 0x0000920000057ab9 */ /* 0x000fe40000000800 */
[----:B-1----:R-:W-:Y:S01]  /*a3ed0*/  IMAD.WIDE R16, R2, 0x2, R10 ;  /* 0x0000000202107825 */ /* 0x002fe200078e020a */
[----:B--2---:R-:W2:Y:S04]  /*a3ee0*/  LDL R8, [R1+0x1c04] ;  /* 0x001c040001087983 */ /* 0x004ea80000100800 */
[----:B------:R0:W-:Y:S04]  /*a3ef0*/  STL [R1+0x315c], R9 ;  /* 0x00315c0901007387 */ /* 0x0001e80000100800 */
[----:B------:R-:W-:Y:S04]  /*a3f00*/  @P4 STG.E.U16 desc[UR50][R16.64], R3 ;  /* 0x0000000310004986 */ /* 0x000fe8000c101532 */
[----:B0-----:R-:W4:Y:S04]  /*a3f10*/  LDL.LU R9, [R1+0x4a0] ;  /* 0x0004a00001097983 */ /* 0x001f280000300800 */
[----:B------:R0:W-:Y:S04]  /*a3f20*/  STL [R1+0x3150], R29 ;  /* 0x0031501d01007387 */ /* 0x0001e80000100800 */
[----:B0-----:R-:W2:Y:S04]  /*a3f30*/  LDL.LU R29, [R1+0x4c0] ;  /* 0x0004c000011d7983 */ /* 0x001ea80000300800 */
[----:B------:R-:W4:Y:S04]  /*a3f40*/  LDL.LU R3, [R1+0x470] ;  /* 0x0004700001037983 */ /* 0x000f280000300800 */
[----:B------:R-:W2:Y:S04]  /*a3f50*/  LDL R16, [R1+0x1bfc] ;  /* 0x001bfc0001107983 */ /* 0x000ea80000100800 */
[----:B------:R-:W2:Y:S01]  /*a3f60*/  LDL R17, [R1+0x1c00] ;  /* 0x001c000001117983 */ /* 0x000ea20000100800 */
[----:B---3--:R-:W-:-:S03]  /*a3f70*/  PRMT R2, R0, 0x7632, R2 ;  /* 0x0000763200027816 */ /* 0x008fc60000000002 */
[----:B------:R0:W-:Y:S04]  /*a3f80*/  @P5 STG.E.U16 desc[UR50][R4.64], R0 ;  /* 0x0000000004005986 */ /* 0x0001e8000c101532 */
[----:B------:R1:W-:Y:S04]  /*a3f90*/  @P3 STG.E.U16 desc[UR50][R18.64], R2 ;  /* 0x0000000212003986 */ /* 0x0003e8000c101532 */
[----:B0-----:R-:W3:Y:S04]  /*a3fa0*/  LDL R5, [R1+0x1bf8] ;  /* 0x001bf80001057983 */ /* 0x001ee80000100800 */
[----:B------:R-:W3:Y:S04]  /*a3fb0*/  LDL.LU R0, [R1+0x4b0] ;  /* 0x0004b00001007983 */ /* 0x000ee80000300800 */
[----:B-1----:R-:W3:Y:S04]  /*a3fc0*/  LDL R18, [R1+0x1bf0] ;  /* 0x001bf00001127983 */ /* 0x002ee80000100800 */
[----:B------:R-:W3:Y:S01]  /*a3fd0*/  LDL R19, [R1+0x1bf4] ;  /* 0x001bf40001137983 */ /* 0x000ee20000100800 */
[----:B------:R-:W-:-:S05]  /*a3fe0*/  IMAD.WIDE R26, R28, 0x2, R24 ;  /* 0x000000021c1a7825 */ /* 0x000fca00078e0218 */
[----:B----4-:R0:W-:Y:S01]  /*a3ff0*/  @P6 STG.E.U16 desc[UR50][R26.64], R3 ;  /* 0x000000031a006986 */ /* 0x0101e2000c101532 */
[----:B------:R-:W-:Y:S01]  /*a4000*/  PRMT R4, R3, 0x7632, R4 ;  /* 0x0000763203047816 */ /* 0x000fe20000000004 */
[----:B0-----:R-:W-:Y:S01]  /*a4010*/  IMAD.WIDE R2, R28, 0x2, R22 ;  /* 0x000000021c027825 */ /* 0x001fe200078e0216 */
[----:B--2---:R-:W-:-:S04]  /*a4020*/  ISETP.LT.AND P3, PT, R16, UR4, !P0 ;  /* 0x0000000410007c0c */ /* 0x004fc8000c761270 */
[----:B------:R0:W-:Y:S01]  /*a4030*/  @P2 STG.E.U16 desc[UR50][R2.64], R4 ;  /* 0x0000000402002986 */ /* 0x0001e2000c101532 */
[----:B------:R-:W-:Y:S02]  /*a4040*/  ISETP.LT.AND P2, PT, R17, UR4, !P0 ;  /* 0x0000000411007c0c */ /* 0x000fe4000c741270 */
[----:B------:R-:W-:Y:S01]  /*a4050*/  PRMT R26, R9, 0x7632, R26 ;  /* 0x00007632091a7816 */ /* 0x000fe2000000001a */
[----:B0-----:R-:W-:Y:S01]  /*a4060*/  IMAD.WIDE R2, R28, 0x2, R20 ;  /* 0x000000021c027825 */ /* 0x001fe200078e0214 */
[----:B---3--:R-:W-:Y:S02]  /*a4070*/  ISETP.LT.AND P6, PT, R18, UR4, !P0 ;  /* 0x0000000412007c0c */ /* 0x008fe4000c7c1270 */
[----:B------:R-:W-:Y:S02]  /*a4080*/  ISETP.LT.AND P4, PT, R5, UR4, !P0 ;  /* 0x0000000405007c0c */ /* 0x000fe4000c781270 */
[----:B------:R-:W-:Y:S02]  /*a4090*/  ISETP.LT.AND P5, PT, R19, UR4, !P0 ;  /* 0x0000000413007c0c */ /* 0x000fe4000c7a1270 */
[----:B------:R-:W-:-:S02]  /*a40a0*/  ISETP.LT.AND P0, PT, R8, UR4, !P0 ;  /* 0x0000000408007c0c */ /* 0x000fc4000c701270 */
[----:B------:R-:W2:Y:S05]  /*a40b0*/  LDL.LU R8, [R1+0x3160] ;  /* 0x0031600001087983 */ /* 0x000eaa0000300800 */
[----:B------:R0:W-:Y:S04]  /*a40c0*/  @P6 STG.E.U16 desc[UR50][R2.64], R9 ;  /* 0x0000000902006986 */ /* 0x0001e8000c101532 */
[----:B0-----:R-:W2:Y:S04]  /*a40d0*/  LDL.LU R9, [R1+0x315c] ;  /* 0x00315c0001097983 */ /* 0x001ea80000300800 */
[----:B------:R-:W3:Y:S01]  /*a40e0*/  LDL R3, [R1+0x1be8] ;  /* 0x001be80001037983 */ /* 0x000ee20000100800 */
[----:B------:R-:W-:Y:S01]  /*a40f0*/  IMAD.WIDE R4, R28, 0x2, R14 ;  /* 0x000000021c047825 */ /* 0x000fe200078e020e */
[----:B------:R-:W-:-:S03]  /*a4100*/  PRMT R27, R29, 0x7632, R27 ;  /* 0x000076321d1b7816 */ /* 0x000fc6000000001b */
[C---:B------:R-:W-:Y:S01]  /*a4110*/  IMAD.WIDE R16, R28.reuse, 0x2, R12 ;  /* 0x000000021c107825 */ /* 0x040fe200078e020c */
[----:B------:R0:W-:Y:S03]  /*a4120*/  @P5 STG.E.U16 desc[UR50][R4.64], R26 ;  /* 0x0000001a04005986 */ /* 0x0001e6000c101532 */
[C---:B------:R-:W-:Y:S01]  /*a4130*/  IMAD.WIDE R18, R28.reuse, 0x2, R10 ;  /* 0x000000021c127825 */ /* 0x040fe200078e020a */
[----:B------:R1:W-:Y:S04]  /*a4140*/  @P4 STG.E.U16 desc[UR50][R16.64], R29 ;  /* 0x0000001d10004986 */ /* 0x0003e8000c101532 */
[----:B------:R4:W-:Y:S04]  /*a4150*/  @P3 STG.E.U16 desc[UR50][R18.64], R27 ;  /* 0x0000001b12003986 */ /* 0x0009e8000c101532 */
[----:B0-----:R-:W2:Y:S04]  /*a4160*/  LDL R26, [R1+0x1bfc] ;  /* 0x001bfc00011a7983 */ /* 0x001ea80000100800 */
[----:B-1----:R-:W2:Y:S01]  /*a4170*/  LDL R16, [R1+0x1bec] ;  /* 0x001bec0001107983 */ /* 0x002ea20000100800 */
[----:B------:R-:W-:-:S03]  /*a4180*/  IMAD.WIDE R4, R28, 0x2, R6 ;  /* 0x000000021c047825 */ /* 0x000fc600078e0206 */
[----:B------:R-:W2:Y:S01]  /*a4190*/  LDL.LU R29, [R1+0x4d0] ;  /* 0x0004d000011d7983 */ /* 0x000ea20000300800 */
[----:B------:R-:W-:-:S03]  /*a41a0*/  PRMT R17, R0, 0x7632, R17 ;  /* 0x0000763200117816 */ /* 0x000fc60000000011 */
[----:B----4-:R-:W4:Y:S04]  /*a41b0*/  LDL R27, [R1+0x1bf8] ;  /* 0x001bf800011b7983 */ /* 0x010f280000100800 */
[----:B------:R-:W4:Y:S01]  /*a41c0*/  LDL.LU R19, [R1+0x510] ;  /* 0x0005100001137983 */ /* 0x000f220000300800 */
[----:B---3--:R-:W-:Y:S01]  /*a41d0*/  ISETP.LT.AND P4, PT, R3, UR4, !P1 ;  /* 0x0000000403007c0c */ /* 0x008fe2000cf81270 */
[----:B--2---:R-:W-:Y:S02]  /*a41e0*/  IMAD.WIDE R2, R28, 0x2, R8 ;  /* 0x000000021c027825 */ /* 0x004fe400078e0208 */
[----:B------:R0:W-:Y:S04]  /*a41f0*/  STL [R1+0x3154], R9 ;  /* 0x0031540901007387 */ /* 0x0001e80000100800 */
[----:B------:R1:W-:Y:S04]  /*a4200*/  @P2 STG.E.U16 desc[UR50][R2.64], R0 ;  /* 0x0000000002002986 */ /* 0x0003e8000c101532 */
[----:B0-----:R-:W2:Y:S04]  /*a4210*/  LDL.LU R9, [R1+0x500] ;  /* 0x0005000001097983 */ /* 0x001ea80000300800 */
[----:B-1----:R-:W3:Y:S04]  /*a4220*/  LDL.LU R0, [R1+0x3158] ;  /* 0x0031580001007983 */ /* 0x002ee80000300800 */
[----:B------:R-:W2:Y:S04]  /*a4230*/  LDL R3, [R1+0x1bf0] ;  /* 0x001bf00001037983 */ /* 0x000ea80000100800 */
[----:B------:R0:W-:Y:S04]  /*a4240*/  @P0 STG.E.U16 desc[UR50][R4.64], R17 ;  /* 0x0000001104000986 */ /* 0x0001e8000c101532 */
[----:B0-----:R-:W3:Y:S01]  /*a4250*/  LDL R5, [R1+0x1bf4] ;  /* 0x001bf40001057983 */ /* 0x001ee20000100800 */
[----:B------:R-:W-:Y:S01]  /*a4260*/  ISETP.LT.AND P3, PT, R16, UR4, !P1 ;  /* 0x0000000410007c0c */ /* 0x000fe2000cf61270 */
[----:B------:R-:W-:Y:S01]  /*a4270*/  VIADD R16, R28, UR5 ;  /* 0x000000051c107c36 */ /* 0x000fe20008000000 */
[----:B----4-:R-:W-:-:S02]  /*a4280*/  PRMT R18, R19, 0x7632, R18 ;  /* 0x0000763213127816 */ /* 0x010fc40000000012 */
[----:B------:R-:W-:Y:S01]  /*a4290*/  ISETP.LT.AND P0, PT, R27, UR4, !P1 ;  /* 0x000000041b007c0c */ /* 0x000fe2000cf01270 */
[----:B------:R-:W-:Y:S01]  /*a42a0*/  STL [R1+0x314c], R20 ;  /* 0x00314c1401007387 */ /* 0x000fe20000100800 */
[----:B------:R-:W-:Y:S01]  /*a42b0*/  PRMT R28, R29, 0x7632, R28 ;  /* 0x000076321d1c7816 */ /* 0x000fe2000000001c */
[----:B------:R-:W-:Y:S01]  /*a42c0*/  ULDC UR5, c[0x0][0x248] ;  /* 0x0000920000057ab9 */ /* 0x000fe20000000800 */
[----:B--2---:R-:W-:Y:S01]  /*a42d0*/  ISETP.LT.AND P6, PT, R3, UR4, !P1 ;  /* 0x0000000403007c0c */ /* 0x004fe2000cfc1270 */
[----:B------:R-:W-:-:S04]  /*a42e0*/  IMAD.WIDE R2, R16, 0x2, R24 ;  /* 0x0000000210027825 */ /* 0x000fc800078e0218 */
[----:B---3--:R-:W-:Y:S01]  /*a42f0*/  VIADD R17, R0, 0x52 ;  /* 0x0000005200117836 */ /* 0x008fe20000000000 */
[----:B------:R0:W-:Y:S01]  /*a4300*/  @P4 STG.E.U16 desc[UR50][R2.64], R19 ;  /* 0x0000001302004986 */ /* 0x0001e2000c101532 */
[----:B------:R-:W-:Y:S01]  /*a4310*/  ISETP.LT.AND P5, PT, R5, UR4, !P1 ;  /* 0x0000000405007c0c */ /* 0x000fe2000cfa1270 */
[C---:B------:R-:W-:Y:S02]  /*a4320*/  IMAD.WIDE R4, R16.reuse, 0x2, R22 ;  /* 0x0000000210047825 */ /* 0x040fe400078e0216 */
[----:B------:R-:W-:Y:S02]  /*a4330*/  ISETP.GE.AND P2, PT, R17, UR34, PT ;  /* 0x0000002211007c0c */ /* 0x000fe4000bf46270 */
[----:B0-----:R-:W-:Y:S01]  /*a4340*/  IMAD.WIDE R2, R16, 0x2, R20 ;  /* 0x0000000210027825 */ /* 0x001fe200078e0214 */
[----:B------:R0:W-:Y:S01]  /*a4350*/  @P3 STG.E.U16 desc[UR50][R4.64], R18 ;  /* 0x0000001204003986 */ /* 0x0001e2000c101532 */
[----:B------:R-:W-:-:S03]  /*a4360*/  PRMT R17, R9, 0x7632, R17 ;  /* 0x0000763209117816 */ /* 0x000fc60000000011 */
[----:B------:R-:W2:Y:S04]  /*a4370*/  LDL R20, [R1+0x474] ;  /* 0x0004740001147983 */ /* 0x000ea80000100800 */
[----:B------:R1:W-:Y:S01]  /*a4380*/  STL [R1+0x3148], R21 ;  /* 0x0031481501007387 */ /* 0x0003e20000100800 */
[----:B0-----:R-:W-:-:S03]  /*a4390*/  IMAD.WIDE R4, R16, 0x2, R14 ;  /* 0x0000000210047825 */ /* 0x001fc600078e020e */
[----:B------:R0:W-:Y:S01]  /*a43a0*/  @P6 STG.E.U16 desc[UR50][R2.64], R9 ;  /* 0x0000000902006986 */ /* 0x0001e2000c101532 */
[----:B------:R-:W-:-:S03]  /*a43b0*/  IMAD.WIDE R18, R16, 0x2, R12 ;  /* 0x0000000210127825 */ /* 0x000fc600078e020c */
[----:B-1----:R-:W3:Y:S04]  /*a43c0*/  LDL.LU R21, [R1+0x4e0] ;  /* 0x0004e00001157983 */ /* 0x002ee80000300800 */
[----:B------:R1:W-:Y:S04]  /*a43d0*/  @P5 STG.E.U16 desc[UR50][R4.64], R17 ;  /* 0x0000001104005986 */ /* 0x0003e8000c101532 */
[----:B0-----:R-:W4:Y:S04]  /*a43e0*/  LDL.LU R9, [R1+0x3154] ;  /* 0x0031540001097983 */ /* 0x001f280000300800 */
[----:B------:R-:W2:Y:S04]  /*a43f0*/  LDL R3, [R1+0x1bec] ;  /* 0x001bec0001037983 */ /* 0x000ea80000100800 */
[----:B------:R-:W3:Y:S04]  /*a4400*/  LDL R2, [R1+0x1be8] ;  /* 0x001be80001027983 */ /* 0x000ee80000100800 */
[----:B-1----:R-:W4:Y:S04]  /*a4410*/  LDL R4, [R1+0x1c04] ;  /* 0x001c040001047983 */ /* 0x002f280000100800 */
[----:B------:R-:W4:Y:S04]  /*a4420*/  LDL R5, [R1+0x1bf0] ;  /* 0x001bf00001057983 */ /* 0x000f280000100800 */
[----:B------:R-:W4:Y:S04]  /*a4430*/  LDL R17, [R1+0x1c00] ;  /* 0x001c000001117983 */ /* 0x000f280000100800 */
[----:B------:R0:W-:Y:S04]  /*a4440*/  @P0 STG.E.U16 desc[UR50][R18.64], R29 ;  /* 0x0000001d12000986 */ /* 0x0001e8000c101532 */
[----:B0-----:R-:W4:Y:S01]  /*a4450*/  LDL.LU R29, [R1+0x3150] ;  /* 0x00315000011d7983 */ /* 0x001f220000300800 */
[----:B------:R-:W-:Y:S01]  /*a4460*/  ISETP.LT.AND P4, PT, R26, UR4, !P1 ;  /* 0x000000041a007c0c */ /* 0x000fe2000cf81270 */
[----:B------:R-:W-:-:S02]  /*a4470*/  IMAD.WIDE R26, R16, 0x2, R10 ;  /* 0x00000002101a7825 */ /* 0x000fc400078e020a */
[----:B------:R0:W-:Y:S10]  /*a4480*/  STL [R1+0x3144], R7 ;  /* 0x0031440701007387 */ /* 0x0001f40000100800 */
[----:B------:R1:W-:Y:S01]  /*a4490*/  @P4 STG.E.U16 desc[UR50][R26.64], R28 ;  /* 0x0000001c1a004986 */ /* 0x0003e2000c101532 */
[----:B--2---:R-:W-:Y:S01]  /*a44a0*/  ISETP.LT.AND P6, PT, R3, UR4, !P2 ;  /* 0x0000000403007c0c */ /* 0x004fe2000d7c1270 */
[----:B------:R-:W-:Y:S01]  /*a44b0*/  VIADD R3, R0, 0x53 ;  /* 0x0000005300037836 */ /* 0x000fe20000000000 */
[----:B---3--:R-:W-:Y:S01]  /*a44c0*/  ISETP.LT.AND P5, PT, R2, UR4, !P2 ;  /* 0x0000000402007c0c */ /* 0x008fe2000d7a1270 */
[----:B------:R-:W-:Y:S01]  /*a44d0*/  VIADD R2, R16, UR5 ;  /* 0x0000000510027c36 */ /* 0x000fe20008000000 */
[----:B----4-:R-:W-:-:S02]  /*a44e0*/  ISETP.LT.AND P3, PT, R4, UR4, !P1 ;  /* 0x0000000404007c0c */ /* 0x010fc4000cf61270 */
[----:B------:R-:W-:Y:S01]  /*a44f0*/  ISETP.LT.AND P0, PT, R5, UR4, !P2 ;  /* 0x0000000405007c0c */ /* 0x000fe2000d701270 */
[----:B------:R-:W-:Y:S01]  /*a4500*/  IMAD.WIDE R4, R16, 0x2, R8 ;  /* 0x0000000210047825 */ /* 0x000fe200078e0208 */
[----:B------:R-:W-:Y:S02]  /*a4510*/  PRMT R29, R20, 0x7632, R29 ;  /* 0x00007632141d7816 */ /* 0x000fe4000000001d */
[----:B------:R-:W-:Y:S01]  /*a4520*/  ISETP.LT.AND P4, PT, R17, UR4, !P1 ;  /* 0x0000000411007c0c */ /* 0x000fe2000cf81270 */
[----:B------:R-:W-:Y:S01]  /*a4530*/  IMAD.WIDE R16, R16, 0x2, R6 ;  /* 0x0000000210107825 */ /* 0x000fe200078e0206 */
[----:B------:R-:W-:Y:S01]  /*a4540*/  ISETP.GE.AND P1, PT, R3, UR32, PT ;  /* 0x0000002003007c0c */ /* 0x000fe2000bf26270 */
[----:B0-----:R-:W2:Y:S01]  /*a4550*/  LDL R7, [R1+0x1c04] ;  /* 0x001c040001077983 */ /* 0x001ea20000100800 */
[----:B-1----:R-:W-:Y:S01]  /*a4560*/  PRMT R28, R21, 0x7632, R28 ;  /* 0x00007632151c7816 */ /* 0x002fe2000000001c */
[----:B------:R-:W-:Y:S02]  /*a4570*/  ULDC UR5, c[0x0][0x248] ;  /* 0x0000920000057ab9 */ /* 0x000fe40000000800 */
[----:B------:R-:W3:Y:S04]  /*a4580*/  LDL.LU R20, [R1+0x314c] ;  /* 0x00314c0001147983 */ /* 0x000ee80000300800 */
[----:B------:R-:W4:Y:S01]  /*a4590*/  LDL.LU R3, [R1+0x474] ;  /* 0x0004740001037983 */ /* 0x000f220000300800 */
[----:B------:R-:W-:-:S04]  /*a45a0*/  IMAD.WIDE R18, R2, 0x2, R24 ;  /* 0x0000000202127825 */ /* 0x000fc800078e0218 */
[C---:B------:R-:W-:Y:S01]  /*a45b0*/  IMAD.WIDE R26, R2.reuse, 0x2, R22 ;  /* 0x00000002021a7825 */ /* 0x040fe200078e0216 */
[----:B------:R0:W-:Y:S04]  /*a45c0*/  @P4 STG.E.U16 desc[UR50][R4.64], R21 ;  /* 0x0000001504004986 */ /* 0x0001e8000c101532 */
[----:B------:R1:W-:Y:S04]  /*a45d0*/  @P3 STG.E.U16 desc[UR50][R16.64], R28 ;  /* 0x0000001c10003986 */ /* 0x0003e8000c101532 */
[----:B0-----:R-:W3:Y:S04]  /*a45e0*/  LDL.LU R21, [R1+0x3148] ;  /* 0x0031480001157983 */ /* 0x001ee80000300800 */
[----:B-1----:R-:W2:Y:S04]  /*a45f0*/  LDL R16, [R1+0x1c00] ;  /* 0x001c000001107983 */ /* 0x002ea80000100800 */
[----:B------:R-:W2:Y:S04]  /*a4600*/  LDL.LU R17, [R1+0x4a4] ;  /* 0x0004a40001117983 */ /* 0x000ea80000300800 */
[----:B----4-:R0:W-:Y:S04]  /*a4610*/  @P5 STG.E.U16 desc[UR50][R18.64], R3 ;  /* 0x0000000312005986 */ /* 0x0101e8000c101532 */
[----:B------:R1:W-:Y:S04]  /*a4620*/  @P6 STG.E.U16 desc[UR50][R26.64], R29 ;  /* 0x0000001d1a006986 */ /* 0x0003e8000c101532 */
[----:B0-----:R-:W4:Y:S04]  /*a4630*/  LDL R18, [R1+0x1bf8] ;  /* 0x001bf80001127983 */ /* 0x001f280000100800 */
[----:B-1----:R-:W4:Y:S04]  /*a4640*/  LDL R26, [R1+0x1bf4] ;  /* 0x001bf400011a7983 */ /* 0x002f280000100800 */
[----:B------:R-:W4:Y:S01]  /*a4650*/  LDL R19, [R1+0x1bfc] ;  /* 0x001bfc0001137983 */ /* 0x000f220000100800 */
[----:B---3--:R-:W-:Y:S01]  /*a4660*/  IMAD.WIDE R4, R2, 0x2, R20 ;  /* 0x0000000202047825 */ /* 0x008fe200078e0214 */
[----:B--2---:R-:W-:-:S02]  /*a4670*/  ISETP.LT.AND P3, PT, R16, UR4, !P2 ;  /* 0x0000000410007c0c */ /* 0x004fc4000d761270 */
[----:B------:R-:W2:Y:S01]  /*a4680*/  LDL R27, [R1+0x4c4] ;  /* 0x0004c400011b7983 */ /* 0x000ea20000100800 */
[----:B------:R-:W-:-:S03]  /*a4690*/  VIADD R3, R0, 0x54 ;  /* 0x0000005400037836 */ /* 0x000fc60000000000 */
[----:B------:R0:W-:Y:S02]  /*a46a0*/  @P0 STG.E.U16 desc[UR50][R4.64], R17 ;  /* 0x0000001104000986 */ /* 0x0001e4000c101532 */
[----:B------:R-:W-:Y:S02]  /*a46b0*/  ISETP.GE.AND P0, PT, R3, UR30, PT ;  /* 0x0000001e03007c0c */ /* 0x000fe4000bf06270 */
[----:B------:R-:W3:Y:S01]  /*a46c0*/  LDL R29, [R1+0x1be8] ;  /* 0x001be800011d7983 */ /* 0x000ee20000100800 */
[----:B------:R-:W-:-:S03]  /*a46d0*/  PRMT R3, R17, 0x7632, R3 ;  /* 0x0000763211037816 */ /* 0x000fc60000000003 */
[----:B------:R1:W-:Y:S01]  /*a46e0*/  STL [R1+0x313c], R0 ;  /* 0x00313c0001007387 */ /* 0x0003e20000100800 */
[----:B0-----:R-:W-:-:S04]  /*a46f0*/  IMAD.WIDE R4, R2, 0x2, R14 ;  /* 0x0000000202047825 */ /* 0x001fc800078e020e */
[----:B------:R-:W-:Y:S01]  /*a4700*/  IMAD.WIDE R16, R2, 0x2, R12 ;  /* 0x0000000202107825 */ /* 0x000fe200078e020c */
[----:B-1----:R-:W3:Y:S04]  /*a4710*/  LDL.LU R0, [R1+0x504] ;  /* 0x0005040001007983 */ /* 0x002ee80000300800 */
[----:B------:R0:W-:Y:S04]  /*a4720*/  STL [R1+0x3140], R13 ;  /* 0x0031400d01007387 */ /* 0x0001e80000100800 */
[----:B0-----:R-:W3:Y:S01]  /*a4730*/  LDL.LU R13, [R1+0x514] ;  /* 0x00051400010d7983 */ /* 0x001ee20000300800 */
[----:B----4-:R-:W-:-:S02]  /*a4740*/  ISETP.LT.AND P6, PT, R26, UR4, !P2 ;  /* 0x000000041a007c0c */ /* 0x010fc4000d7c1270 */
[----:B------:R-:W-:Y:S02]  /*a4750*/  ISETP.LT.AND P5, PT, R18, UR4, !P2 ;  /* 0x0000000412007c0c */ /* 0x000fe4000d7a1270 */
[----:B------:R-:W-:Y:S02]  /*a4760*/  ISETP.LT.AND P4, PT, R19, UR4, !P2 ;  /* 0x0000000413007c0c */ /* 0x000fe4000d781270 */
[----:B------:R-:W-:Y:S02]  /*a4770*/  ISETP.LT.AND P2, PT, R7, UR4, !P2 ;  /* 0x0000000407007c0c */ /* 0x000fe4000d741270 */
[----:B------:R-:W4:Y:S05]  /*a4780*/  LDL.LU R7, [R1+0x3144] ;  /* 0x0031440001077983 */ /* 0x000f2a0000300800 */
[----:B------:R0:W-:Y:S04]  /*a4790*/  @P6 STG.E.U16 desc[UR50][R4.64], R3 ;  /* 0x0000000304006986 */ /* 0x0001e8000c101532 */
[----:B0-----:R-:W3:Y:S01]  /*a47a0*/  LDL.LU R4, [R1+0x4c4] ;  /* 0x0004c40001047983 */ /* 0x001ee20000300800 */
[----:B------:R-:W-:Y:S01]  /*a47b0*/  IMAD.WIDE R18, R2, 0x2, R10 ;  /* 0x0000000202127825 */ /* 0x000fe200078e020a */
[----:B--2---:R-:W-:-:S02]  /*a47c0*/  PRMT R28, R27, 0x7632, R28 ;  /* 0x000076321b1c7816 */ /* 0x004fc4000000001c */
[----:B------:R-:W2:Y:S04]  /*a47d0*/  LDL.LU R5, [R1+0x4b4] ;  /* 0x0004b40001057983 */ /* 0x000ea80000300800 */
[----:B---3--:R0:W-:Y:S04]  /*a47e0*/  @P5 STG.E.U16 desc[UR50][R16.64], R4 ;  /* 0x0000000410005986 */ /* 0x0081e8000c101532 */
[----:B------:R1:W-:Y:S04]  /*a47f0*/  @P4 STG.E.U16 desc[UR50][R18.64], R28 ;  /* 0x0000001c12004986 */ /* 0x0003e8000c101532 */
[----:B0-----:R-:W3:Y:S04]  /*a4800*/  LDL R16, [R1+0x1bf4] ;  /* 0x001bf40001107983 */ /* 0x001ee80000100800 */
[----:B-1----:R-:W3:Y:S04]  /*a4810*/  LDL R18, [R1+0x1bec] ;  /* 0x001bec0001127983 */ /* 0x002ee80000100800 */
[----:B------:R-:W3:Y:S04]  /*a4820*/  LDL R19, [R1+0x1bf0] ;  /* 0x001bf00001137983 */ /* 0x000ee80000100800 */
[----:B------:R-:W3:Y:S01]  /*a4830*/  LDL R17, [R1+0x1bf8] ;  /* 0x001bf80001117983 */ /* 0x000ee20000100800 */
[----:B------:R-:W-:Y:S01]  /*a4840*/  IMAD.WIDE R26, R2, 0x2, R8 ;  /* 0x00000002021a7825 */ /* 0x000fe200078e0208 */
[----:B------:R-:W-:-:S02]  /*a4850*/  ISETP.LT.AND P6, PT, R29, UR4, !P1 ;  /* 0x000000041d007c0c */ /* 0x000fc4000cfc1270 */
[----:B--2---:R-:W-:Y:S02]  /*a4860*/  PRMT R3, R5, 0x7632, R3 ;  /* 0x0000763205037816 */ /* 0x004fe40000000003 */
[----:B------:R4:W-:Y:S01]  /*a4870*/  @P3 STG.E.U16 desc[UR50][R26.64], R5 ;  /* 0x000000051a003986 */ /* 0x0009e2000c101532 */
[----:B------:R-:W-:Y:S01]  /*a4880*/  PRMT R28, R13, 0x7632, R28 ;  /* 0x000076320d1c7816 */ /* 0x000fe2000000001c */
[----:B----4-:R-:W-:-:S04]  /*a4890*/  IMAD.WIDE R4, R2, 0x2, R6 ;  /* 0x0000000202047825 */ /* 0x010fc800078e0206 */
[----:B------:R-:W-:Y:S01]  /*a48a0*/  VIADD R2, R2, UR5 ;  /* 0x0000000502027c36 */ /* 0x000fe20008000000 */
[----:B------:R0:W-:Y:S01]  /*a48b0*/  @P2 STG.E.U16 desc[UR50][R4.64], R3 ;  /* 0x0000000304002986 */ /* 0x0001e2000c101532 */
[----:B------:R-:W-:Y:S02]  /*a48c0*/  ULDC UR5, c[0x0][0x248] ;  /* 0x0000920000057ab9 */ /* 0x000fe40000000800 */
[----:B------:R-:W-:Y:S01]  /*a48d0*/  IMAD.WIDE R26, R2, 0x2, R24 ;  /* 0x00000002021a7825 */ /* 0x000fe200078e0218 */
[----:B------:R1:W-:Y:S04]  /*a48e0*/  STL [R1+0x3138], R23 ;  /* 0x0031381701007387 */ /* 0x0003e80000100800 */
[----:B------:R2:W-:Y:S01]  /*a48f0*/  @P6 STG.E.U16 desc[UR50][R26.64], R13 ;  /* 0x0000000d1a006986 */ /* 0x0005e2000c101532 */
[----:B0-----:R-:W-:-:S02]  /*a4900*/  PRMT R3, R0, 0x7632, R3 ;  /* 0x0000763200037816 */ /* 0x001fc40000000003 */
[----:B---3--:R-:W-:Y:S02]  /*a4910*/  ISETP.LT.AND P5, PT, R18, UR4, !P1 ;  /* 0x0000000412007c0c */ /* 0x008fe4000cfa1270 */
[----:B------:R-:W-:Y:S01]  /*a4920*/  ISETP.LT.AND P4, PT, R19, UR4, !P1 ;  /* 0x0000000413007c0c */ /* 0x000fe2000cf81270 */
[----:B------:R-:W-:Y:S01]  /*a4930*/  IMAD.WIDE R18, R2, 0x2, R22 ;  /* 0x0000000202127825 */ /* 0x000fe200078e0216 */
[----:B------:R-:W-:Y:S01]  /*a4940*/  ISETP.LT.AND P3, PT, R16, UR4, !P1 ;  /* 0x0000000410007c0c */ /* 0x000fe2000cf61270 */
[----:B-1----:R-:W3:Y:S01]  /*a4950*/  LDL.LU R23, [R1+0x4e4] ;  /* 0x0004e40001177983 */ /* 0x002ee20000300800 */
[----:B------:R-:W-:Y:S01]  /*a4960*/  ISETP.LT.AND P2, PT, R17, UR4, !P1 ;  /* 0x0000000411007c0c */ /* 0x000fe2000cf41270 */
[----:B------:R-:W-:Y:S02]  /*a4970*/  IMAD.WIDE R16, R2, 0x2, R20 ;  /* 0x0000000202107825 */ /* 0x000fe400078e0214 */
[----:B--2---:R-:W2:Y:S04]  /*a4980*/  LDL.LU R13, [R1+0x3140] ;  /* 0x00314000010d7983 */ /* 0x004ea80000300800 */
[----:B------:R0:W-:Y:S04]  /*a4990*/  @P5 STG.E.U16 desc[UR50][R18.64], R28 ;  /* 0x0000001c12005986 */ /* 0x0001e8000c101532 */
[----:B------:R1:W-:Y:S04]  /*a49a0*/  @P4 STG.E.U16 desc[UR50][R16.64], R0 ;  /* 0x0000000010004986 */ /* 0x0003e8000c101532 */
[----:B0-----:R-:W4:Y:S04]  /*a49b0*/  LDL R28, [R1+0x1c00] ;  /* 0x001c0000011c7983 */ /* 0x001f280000100800 */
[----:B------:R-:W3:Y:S04]  /*a49c0*/  LDL R18, [R1+0x1c04] ;  /* 0x001c040001127983 */ /* 0x000ee80000100800 */
[----:B------:R-:W3:Y:S04]  /*a49d0*/  LDL R19, [R1+0x1bec] ;  /* 0x001bec0001137983 */ /* 0x000ee80000100800 */
[----:B-1----:R-:W2:Y:S01]  /*a49e0*/  LDL.LU R0, [R1+0x313c] ;  /* 0x00313c0001007983 */ /* 0x002ea20000300800 */
[----:B------:R-:W-:-:S03]  /*a49f0*/  ISETP.LT.AND P6, PT, R29, UR4, !P0 ;  /* 0x000000041d007c0c */ /* 0x000fc6000c7c1270 */
[----:B------:R-:W4:Y:S04]  /*a4a00*/  LDL.LU R16, [R1+0x4d4] ;  /* 0x0004d40001107983 */ /* 0x000f280000300800 */
[----:B------:R-:W3:Y:S01]  /*a4a10*/  LDL R17, [R1+0x1bfc] ;  /* 0x001bfc0001117983 */ /* 0x000ee20000100800 */
[----:B--2---:R-:W-:-:S03]  /*a4a20*/  VIADD R29, R0, 0x55 ;  /* 0x00000055001d7836 */ /* 0x004fc60000000000 */
[----:B------:R0:W-:Y:S04]  /*a4a30*/  STL [R1+0x312c], R0 ;  /* 0x00312c0001007387 */ /* 0x0001e80000100800 */
[----:B0-----:R-:W2:Y:S01]  /*a4a40*/  LDL.LU R0, [R1+0x4b8] ;  /* 0x0004b80001007983 */ /* 0x001ea20000300800 */
[----:B---3--:R-:W-:Y:S01]  /*a4a50*/  ISETP.LT.AND P4, PT, R17, UR4, !P1 ;  /* 0x0000000411007c0c */ /* 0x008fe2000cf81270 */
[----:B------:R-:W-:-:S04]  /*a4a60*/  IMAD.WIDE R4, R2, 0x2, R14 ;  /* 0x0000000202047825 */ /* 0x000fc800078e020e */
[----:B------:R-:W-:Y:S01]  /*a4a70*/  IMAD.WIDE R26, R2, 0x2, R12 ;  /* 0x00000002021a7825 */ /* 0x000fe200078e020c */
[----:B--2---:R0:W-:Y:S04]  /*a4a80*/  STL [R1+0x3130], R0 ;  /* 0x0031300001007387 */ /* 0x0041e80000100800 */
[----:B0-----:R-:W2:Y:S04]  /*a4a90*/  LDL R0, [R1+0x1c04] ;  /* 0x001c040001007983 */ /* 0x001ea80000100800 */
[----:B------:R0:W-:Y:S04]  /*a4aa0*/  @P3 STG.E.U16 desc[UR50][R4.64], R3 ;  /* 0x0000000304003986 */ /* 0x0001e8000c101532 */
[----:B----4-:R1:W-:Y:S01]  /*a4ab0*/  @P2 STG.E.U16 desc[UR50][R26.64], R16 ;  /* 0x000000101a002986 */ /* 0x0103e2000c101532 */
[----:B------:R-:W-:-:S02]  /*a4ac0*/  ISETP.LT.AND P5, PT, R28, UR4, !P1 ;  /* 0x000000041c007c0c */ /* 0x000fc4000cfa1270 */
[----:B------:R-:W-:Y:S02]  /*a4ad0*/  ISETP.LT.AND P3, PT, R18, UR4, !P1 ;  /* 0x0000000412007c0c */ /* 0x000fe4000cf61270 */
[----:B0-----:R-:W-:Y:S01]  /*a4ae0*/  PRMT R3, R16, 0x7632, R3 ;  /* 0x0000763210037816 */ /* 0x001fe20000000003 */
[----:B-1----:R-:W-:Y:S01]  /*a4af0*/  IMAD.WIDE R16, R2, 0x2, R10 ;  /* 0x0000000202107825 */ /* 0x002fe200078e020a */
[----:B------:R-:W-:-:S04]  /*a4b00*/  ISETP.GE.AND P1, PT, R29, UR28, PT ;  /* 0x0000001c1d007c0c */ /* 0x000fc8000bf26270 */
[----:B------:R-:W-:Y:S04]  /*a4b10*/  @P4 STG.E.U16 desc[UR50][R16.64], R3 ;  /* 0x0000000310004986 */ /* 0x000fe8000c101532 */
[----:B--2---:R0:W-:Y:S04]  /*a4b20*/  STL [R1+0x3134], R0 ;  /* 0x0031340001007387 */ /* 0x0041e80000100800 */
[----:B0-----:R-:W2:Y:S04]  /*a4b30*/  LDL R0, [R1+0x4c8] ;  /* 0x0004c80001007983 */ /* 0x001ea80000100800 */
[----:B------:R0:W-:Y:S04]  /*a4b40*/  STL [R1+0x3128], R29 ;  /* 0x0031281d01007387 */ /* 0x0001e80000100800 */
[----:B0-----:R-:W3:Y:S04]  /*a4b50*/  LDL.LU R29, [R1+0x4a8] ;  /* 0x0004a800011d7983 */ /* 0x001ee80000300800 */
[----:B------:R-:W4:Y:S01]  /*a4b60*/  LDL.LU R3, [R1+0x478] ;  /* 0x0004780001037983 */ /* 0x000f220000300800 */
[----:B------:R-:W-:Y:S01]  /*a4b70*/  ISETP.LT.AND P2, PT, R19, UR4, !P0 ;  /* 0x0000000413007c0c */ /* 0x000fe2000c741270 */
[C---:B------:R-:W-:Y:S01]  /*a4b80*/  VIADD R28, R2.reuse, UR5 ;  /* 0x00000005021c7c36 */ /* 0x040fe20008000000 */
[----:B------:R-:W-:Y:S01]  /*a4b90*/  ULDC UR5, c[0x0][0x248] ;  /* 0x0000920000057ab9 */ /* 0x000fe20000000800 */
[C---:B------:R-:W-:Y:S01]  /*a4ba0*/  IMAD.WIDE R4, R2.reuse, 0x2, R8 ;  /* 0x0000000202047825 */ /* 0x040fe200078e0208 */
[----:B------:R-:W3:Y:S03]  /*a4bb0*/  LDL R16, [R1+0x1bfc] ;  /* 0x001bfc0001107983 */ /* 0x000ee60000100800 */
[----:B------:R-:W-:Y:S01]  /*a4bc0*/  IMAD.WIDE R18, R2, 0x2, R6 ;  /* 0x0000000202127825 */ /* 0x000fe200078e0206 */
[----:B------:R-:W-:Y:S01]  /*a4bd0*/  PRMT R2, R23, 0x7632, R2 ;  /* 0x0000763217027816 */ /* 0x000fe20000000002 */
[----:B------:R-:W3:Y:S04]  /*a4be0*/  LDL R17, [R1+0x1c00] ;  /* 0x001c000001117983 */ /* 0x000ee80000100800 */
[----:B------:R0:W-:Y:S04]  /*a4bf0*/  @P5 STG.E.U16 desc[UR50][R4.64], R23 ;  /* 0x0000001704005986 */ /* 0x0001e8000c101532 */
[----:B------:R1:W-:Y:S01]  /*a4c00*/  @P3 STG.E.U16 desc[UR50][R18.64], R2 ;  /* 0x0000000212003986 */ /* 0x0003e2000c101532 */
[----:B------:R-:W-:-:S03]  /*a4c10*/  IMAD.WIDE R26, R28, 0x2, R24 ;  /* 0x000000021c1a7825 */ /* 0x000fc600078e0218 */
[----:B0-----:R-:W3:Y:S04]  /*a4c20*/  LDL.LU R23, [R1+0x3138] ;  /* 0x0031380001177983 */ /* 0x001ee80000300800 */
[----:B-1----:R-:W3:Y:S04]  /*a4c30*/  LDL R18, [R1+0x1bf0] ;  /* 0x001bf00001127983 */ /* 0x002ee80000100800 */
[----:B------:R-:W3:Y:S04]  /*a4c40*/  LDL R5, [R1+0x1bf8] ;  /* 0x001bf80001057983 */ /* 0x000ee80000100800 */
[----:B------:R-:W3:Y:S04]  /*a4c50*/  LDL R19, [R1+0x1bf4] ;  /* 0x001bf40001137983 */ /* 0x000ee80000100800 */
[----:B----4-:R2:W-:Y:S02]  /*a4c60*/  @P6 STG.E.U16 desc[UR50][R26.64], R3 ;  /* 0x000000031a006986 */ /* 0x0105e4000c101532 */
[----:B--2---:R-:W-:-:S02]  /*a4c70*/  PRMT R27, R0, 0x7632, R27 ;  /* 0x00007632001b7816 */ /* 0x004fc4000000001b */
[----:B------:R-:W2:Y:S01]  /*a4c80*/  LDL.LU R0, [R1+0x3134] ;  /* 0x0031340001007983 */ /* 0x000ea20000300800 */
[----:B------:R-:W-:Y:S02]  /*a4c90*/  PRMT R4, R3, 0x7632, R4 ;  /* 0x0000763203047816 */ /* 0x000fe40000000004 */
[----:B---3--:R-:W-:Y:S01]  /*a4ca0*/  ISETP.LT.AND P3, PT, R16, UR4, !P0 ;  /* 0x0000000410007c0c */ /* 0x008fe2000c761270 */
[----:B------:R-:W-:Y:S01]  /*a4cb0*/  IMAD.WIDE R2, R28, 0x2, R22 ;  /* 0x000000021c027825 */ /* 0x000fe200078e0216 */
[----:B------:R-:W-:-:S04]  /*a4cc0*/  ISETP.LT.AND P6, PT, R18, UR4, !P0 ;  /* 0x0000000412007c0c */ /* 0x000fc8000c7c1270 */
[----:B------:R0:W-:Y:S01]  /*a4cd0*/  @P2 STG.E.U16 desc[UR50][R2.64], R4 ;  /* 0x0000000402002986 */ /* 0x0001e2000c101532 */
[----:B------:R-:W-:Y:S02]  /*a4ce0*/  ISETP.LT.AND P2, PT, R17, UR4, !P0 ;  /* 0x0000000411007c0c */ /* 0x000fe4000c741270 */
[----:B------:R-:W-:Y:S02]  /*a4cf0*/  ISETP.LT.AND P4, PT, R5, UR4, !P0 ;  /* 0x0000000405007c0c */ /* 0x000fe4000c781270 */
[----:B------:R-:W-:Y:S01]  /*a4d00*/  ISETP.LT.AND P5, PT, R19, UR4, !P0 ;  /* 0x0000000413007c0c */ /* 0x000fe2000c7a1270 */
[----:B0-----:R-:W-:-:S05]  /*a4d10*/  IMAD.WIDE R2, R28, 0x2, R20 ;  /* 0x000000021c027825 */ /* 0x001fca00078e0214 */
[----:B------:R0:W-:Y:S01]  /*a4d20*/  @P6 STG.E.U16 desc[UR50][R2.64], R29 ;  /* 0x0000001d02006986 */ /* 0x0001e2000c101532 */
[----:B--2---:R-:W-:-:S03]  /*a4d30*/  ISETP.LT.AND P0, PT, R0, UR4, !P0 ;  /* 0x0000000400007c0c */ /* 0x004fc6000c701270 */
[----:B------:R-:W2:Y:S04]  /*a4d40*/  LDL.LU R0, [R1+0x3130] ;  /* 0x0031300001007983 */ /* 0x000ea80000300800 */
[----:B0-----:R-:W3:Y:S04]  /*a4d50*/  LDL.LU R2, [R1+0x4c8] ;  /* 0x0004c80001027983 */ /* 0x001ee80000300800 */
[----:B------:R-:W4:Y:S01]  /*a4d60*/  LDL R3, [R1+0x1be8] ;  /* 0x001be80001037983 */ /* 0x000f220000100800 */
[----:B------:R-:W-:Y:S01]  /*a4d70*/  IMAD.WIDE R4, R28, 0x2, R14 ;  /* 0x000000021c047825 */ /* 0x000fe200078e020e */
[----:B------:R-:W-:-:S02]  /*a4d80*/  PRMT R26, R29, 0x7632, R26 ;  /* 0x000076321d1a7816 */ /* 0x000fc4000000001a */
[----:B------:R-:W2:Y:S01]  /*a4d90*/  LDL.LU R29, [R1+0x508] ;  /* 0x00050800011d7983 */ /* 0x000ea20000300800 */
[----:B------:R-:W-:-:S03]  /*a4da0*/  IMAD.WIDE R16, R28, 0x2, R12 ;  /* 0x000000021c107825 */ /* 0x000fc600078e020c */
[----:B------:R0:W-:Y:S01]  /*a4db0*/  @P5 STG.E.U16 desc[UR50][R4.64], R26 ;  /* 0x0000001a04005986 */ /* 0x0001e2000c101532 */
[----:B------:R-:W-:-:S03]  /*a4dc0*/  IMAD.WIDE R18, R28, 0x2, R10 ;  /* 0x000000021c127825 */ /* 0x000fc600078e020a */
[----:B0-----:R-:W2:Y:S01]  /*a4dd0*/  LDL R26, [R1+0x1bfc] ;  /* 0x001bfc00011a7983 */ /* 0x001ea20000100800 */
[----:B------:R-:W-:-:S03]  /*a4de0*/  IMAD.WIDE R4, R28, 0x2, R6 ;  /* 0x000000021c047825 */ /* 0x000fc600078e0206 */
[----:B---3--:R0:W-:Y:S01]  /*a4df0*/  @P4 STG.E.U16 desc[UR50][R16.64], R2 ;  /* 0x0000000210004986 */ /* 0x0081e2000c101532 */
[----:B----4-:R-:W-:-:S03]  /*a4e00*/  ISETP.LT.AND P4, PT, R3, UR4, !P1 ;  /* 0x0000000403007c0c */ /* 0x010fc6000cf81270 */
[----:B------:R1:W-:Y:S01]  /*a4e10*/  @P3 STG.E.U16 desc[UR50][R18.64], R27 ;  /* 0x0000001b12003986 */ /* 0x0003e2000c101532 */
[----:B0-----:R-:W-:-:S03]  /*a4e20*/  IMAD.WIDE R2, R28, 0x2, R8 ;  /* 0x000000021c027825 */ /* 0x001fc600078e0208 */
[----:B------:R-:W3:Y:S01]  /*a4e30*/  LDL R16, [R1+0x1bec] ;  /* 0x001bec0001107983 */ /* 0x000ee20000100800 */
[----:B--2---:R-:W-:-:S03]  /*a4e40*/  PRMT R17, R0, 0x7632, R17 ;  /* 0x0000763200117816 */ /* 0x004fc60000000011 */
[----:B-1----:R-:W2:Y:S04]  /*a4e50*/  LDL R27, [R1+0x1bf8] ;  /* 0x001bf800011b7983 */ /* 0x002ea80000100800 */
[----:B------:R-:W4:Y:S04]  /*a4e60*/  LDL.LU R19, [R1+0x518] ;  /* 0x0005180001137983 */ /* 0x000f280000300800 */
[----:B------:R0:W-:Y:S04]  /*a4e70*/  @P2 STG.E.U16 desc[UR50][R2.64], R0 ;  /* 0x0000000002002986 */ /* 0x0001e8000c101532 */
[----:B------:R1:W-:Y:S04]  /*a4e80*/  @P0 STG.E.U16 desc[UR50][R4.64], R17 ;  /* 0x0000001104000986 */ /* 0x0003e8000c101532 */
[----:B0-----:R-:W2:Y:S04]  /*a4e90*/  LDL.LU R0, [R1+0x312c] ;  /* 0x00312c0001007983 */ /* 0x001ea80000300800 */
[----:B------:R-:W2:Y:S04]  /*a4ea0*/  LDL R3, [R1+0x1bf0] ;  /* 0x001bf00001037983 */ /* 0x000ea80000100800 */
[----:B-1----:R-:W2:Y:S04]  /*a4eb0*/  LDL R5, [R1+0x1bf4] ;  /* 0x001bf40001057983 */ /* 0x002ea80000100800 */
[----:B------:R-:W-:Y:S01]  /*a4ec0*/  STL [R1+0x3124], R20 ;  /* 0x0031241401007387 */ /* 0x000fe20000100800 */
[----:B---3--:R-:W-:Y:S01]  /*a4ed0*/  ISETP.LT.AND P3, PT, R16, UR4, !P1 ;  /* 0x0000000410007c0c */ /* 0x008fe2000cf61270 */
[----:B------:R-:W-:Y:S01]  /*a4ee0*/  VIADD R16, R28, UR5 ;  /* 0x000000051c107c36 */ /* 0x000fe20008000000 */
[----:B------:R-:W-:Y:S01]  /*a4ef0*/  ULDC UR5, c[0x0][0x248] ;  /* 0x0000920000057ab9 */ /* 0x000fe20000000800 */
[----:B----4-:R-:W-:-:S02]  /*a4f00*/  PRMT R18, R19, 0x7632, R18 ;  /* 0x0000763213127816 */ /* 0x010fc40000000012 */
[----:B--2---:R-:W-:Y:S01]  /*a4f10*/  ISETP.LT.AND P6, PT, R3, UR4, !P1 ;  /* 0x0000000403007c0c */ /* 0x004fe2000cfc1270 */
[----:B------:R-:W-:Y:S01]  /*a4f20*/  IMAD.WIDE R2, R16, 0x2, R24 ;  /* 0x0000000210027825 */ /* 0x000fe200078e0218 */
[----:B------:R-:W-:-:S03]  /*a4f30*/  ISETP.LT.AND P5, PT, R5, UR4, !P1 ;  /* 0x0000000405007c0c */ /* 0x000fc6000cfa1270 */
[----:B------:R-:W-:Y:S01]  /*a4f40*/  IMAD.WIDE R4, R16, 0x2, R22 ;  /* 0x0000000210047825 */ /* 0x000fe200078e0216 */
[----:B------:R0:W-:Y:S03]  /*a4f50*/  @P4 STG.E.U16 desc[UR50][R2.64], R19 ;  /* 0x0000001302004986 */ /* 0x0001e6000c101532 */
[----:B------:R-:W-:Y:S01]  /*a4f60*/  VIADD R17, R0, 0x56 ;  /* 0x0000005600117836 */ /* 0x000fe20000000000 */
[----:B------:R1:W-:Y:S04]  /*a4f70*/  @P3 STG.E.U16 desc[UR50][R4.64], R18 ;  /* 0x0000001204003986 */ /* 0x0003e8000c101532 */
[----:B------:R-:W-:Y:S01]  /*a4f80*/  ISETP.GE.AND P2, PT, R17, UR26, PT ;  /* 0x0000001a11007c0c */ /* 0x000fe2000bf46270 */
[----:B0-----:R-:W-:-:S02]  /*a4f90*/  IMAD.WIDE R2, R16, 0x2, R20 ;  /* 0x0000000210027825 */ /* 0x001fc400078e0214 */
[----:B------:R-:W2:Y:S01]  /*a4fa0*/  LDL R20, [R1+0x47c] ;  /* 0x00047c0001147983 */ /* 0x000ea20000100800 */
[----:B------:R-:W-:Y:S01]  /*a4fb0*/  PRMT R17, R29, 0x7632, R17 ;  /* 0x000076321d117816 */ /* 0x000fe20000000011 */
[----:B-1----:R-:W-:Y:S02]  /*a4fc0*/  IMAD.WIDE R4, R16, 0x2, R14 ;  /* 0x0000000210047825 */ /* 0x002fe400078e020e */
[----:B------:R0:W-:Y:S04]  /*a4fd0*/  STL [R1+0x3120], R21 ;  /* 0x0031201501007387 */ /* 0x0001e80000100800 */
[----:B------:R-:W-:Y:S04]  /*a4fe0*/  @P6 STG.E.U16 desc[UR50][R2.64], R29 ;  /* 0x0000001d02006986 */ /* 0x000fe8000c101532 */
[----:B0-----:R-:W3:Y:S04]  /*a4ff0*/  LDL.LU R21, [R1+0x4e8] ;  /* 0x0004e80001157983 */ /* 0x001ee80000300800 */
[----:B------:R0:W-:Y:S04]  /*a5000*/  STL [R1+0x311c], R15 ;  /* 0x00311c0f01007387 */ /* 0x0001e80000100800 */
[----:B------:R1:W-:Y:S04]  /*a5010*/  @P5 STG.E.U16 desc[UR50][R4.64], R17 ;  /* 0x0000001104005986 */ /* 0x0003e8000c101532 */
[----:B0-----:R-:W4:Y:S04]  /*a5020*/  LDL.LU R15, [R1+0x4d8] ;  /* 0x0004d800010f7983 */ /* 0x001f280000300800 */
[----:B------:R-:W2:Y:S04]  /*a5030*/  LDL.LU R29, [R1+0x3128] ;  /* 0x00312800011d7983 */ /* 0x000ea80000300800 */
[----:B------:R-:W3:Y:S04]  /*a5040*/  LDL R3, [R1+0x1bec] ;  /* 0x001bec0001037983 */ /* 0x000ee80000100800 */
[----:B-1----:R-:W2:Y:S04]  /*a5050*/  LDL R17, [R1+0x1c00] ;  /* 0x001c000001117983 */ /* 0x002ea80000100800 */
[----:B------:R-:W2:Y:S01]  /*a5060*/  LDL R4, [R1+0x1c04] ;  /* 0x001c040001047983 */ /* 0x000ea20000100800 */
[----:B------:R-:W-:-:S02]  /*a5070*/  ISETP.LT.AND P0, PT, R27, UR4, !P1 ;  /* 0x000000041b007c0c */ /* 0x000fc4000cf01270 */
[----:B------:R-:W-:Y:S01]  /*a5080*/  ISETP.LT.AND P4, PT, R26, UR4, !P1 ;  /* 0x000000041a007c0c */ /* 0x000fe2000cf81270 */
[----:B------:R-:W2:Y:S01]  /*a5090*/  LDL R2, [R1+0x1be8] ;  /* 0x001be80001027983 */ /* 0x000ea20000100800 */
[----:B------:R-:W-:-:S03]  /*a50a0*/  IMAD.WIDE R18, R16, 0x2, R12 ;  /* 0x0000000210127825 */ /* 0x000fc600078e020c */
[----:B------:R-:W2:Y:S01]  /*a50b0*/  LDL R5, [R1+0x1bf0] ;  /* 0x001bf00001057983 */ /* 0x000ea20000100800 */
[----:B------:R-:W-:Y:S01]  /*a50c0*/  IMAD.WIDE R26, R16, 0x2, R10 ;  /* 0x00000002101a7825 */ /* 0x000fe200078e020a */
[----:B----4-:R-:W-:-:S04]  /*a50d0*/  PRMT R28, R15, 0x7632, R28 ;  /* 0x000076320f1c7816 */ /* 0x010fc8000000001c */
[----:B------:R0:W-:Y:S01]  /*a50e0*/  @P0 STG.E.U16 desc[UR50][R18.64], R15 ;  /* 0x0000000f12000986 */ /* 0x0001e2000c101532 */
[----:B---3--:R-:W-:Y:S01]  /*a50f0*/  ISETP.LT.AND P6, PT, R3, UR4, !P2 ;  /* 0x0000000403007c0c */ /* 0x008fe2000d7c1270 */
[----:B------:R-:W-:Y:S02]  /*a5100*/  VIADD R3, R0, 0x57 ;  /* 0x0000005700037836 */ /* 0x000fe40000000000 */
[----:B------:R1:W-:Y:S01]  /*a5110*/  @P4 STG.E.U16 desc[UR50][R26.64], R28 ;  /* 0x0000001c1a004986 */ /* 0x0003e2000c101532 */
[----:B--2---:R-:W-:Y:S02]  /*a5120*/  PRMT R29, R20, 0x7632, R29 ;  /* 0x00007632141d7816 */ /* 0x004fe4000000001d */
[----:B------:R-:W-:Y:S01]  /*a5130*/  ISETP.LT.AND P4, PT, R17, UR4, !P1 ;  /* 0x0000000411007c0c */ /* 0x000fe2000cf81270 */
[----:B0-----:R-:W2:Y:S01]  /*a5140*/  LDL R15, [R1+0x1bf4] ;  /* 0x001bf400010f7983 */ /* 0x001ea20000100800 */
[----:B------:R-:W-:-:S03]  /*a5150*/  ISETP.LT.AND P0, PT, R4, UR4, !P1 ;  /* 0x0000000404007c0c */ /* 0x000fc6000cf01270 */
[----:B------:R-:W3:Y:S01]  /*a5160*/  LDL.LU R20, [R1+0x3124] ;  /* 0x0031240001147983 */ /* 0x000ee20000300800 */
[----:B------:R-:W-:-:S03]  /*a5170*/  ISETP.GE.AND P1, PT, R3, UR24, PT ;  /* 0x0000001803007c0c */ /* 0x000fc6000bf26270 */
[----:B------:R-:W4:Y:S01]  /*a5180*/  LDL.LU R3, [R1+0x47c] ;  /* 0x00047c0001037983 */ /* 0x000f220000300800 */
[----:B------:R-:W-:Y:S01]  /*a5190*/  ISETP.LT.AND P5, PT, R2, UR4, !P2 ;  /* 0x0000000402007c0c */ /* 0x000fe2000d7a1270 */
[C---:B------:R-:W-:Y:S01]  /*a51a0*/  VIADD R2, R16.reuse, UR5 ;  /* 0x0000000510027c36 */ /* 0x040fe20008000000 */
[----:B------:R-:W-:Y:S01]  /*a51b0*/  ISETP.LT.AND P3, PT, R5, UR4, !P2 ;  /* 0x0000000405007c0c */ /* 0x000fe2000d761270 */
[C---:B------:R-:W-:Y:S01]  /*a51c0*/  IMAD.WIDE R4, R16.reuse, 0x2, R8 ;  /* 0x0000000210047825 */ /* 0x040fe200078e0208 */
[----:B-1----:R-:W-:Y:S01]  /*a51d0*/  PRMT R28, R21, 0x7632, R28 ;  /* 0x00007632151c7816 */ /* 0x002fe2000000001c */
[----:B------:R-:W-:Y:S02]  /*a51e0*/  ULDC UR5, c[0x0][0x248] ;  /* 0x0000920000057ab9 */ /* 0x000fe40000000800 */
[----:B------:R-:W-:Y:S01]  /*a51f0*/  IMAD.WIDE R16, R16, 0x2, R6 ;  /* 0x0000000210107825 */ /* 0x000fe200078e0206 */
[----:B------:R0:W-:Y:S03]  /*a5200*/  @P4 STG.E.U16 desc[UR50][R4.64], R21 ;  /* 0x0000001504004986 */ /* 0x0001e6000c101532 */
[C---:B------:R-:W-:Y:S01]  /*a5210*/  IMAD.WIDE R18, R2.reuse, 0x2, R24 ;  /* 0x0000000202127825 */ /* 0x040fe200078e0218 */
[----:B------:R1:W-:Y:S03]  /*a5220*/  @P0 STG.E.U16 desc[UR50][R16.64], R28 ;  /* 0x0000001c10000986 */ /* 0x0003e6000c101532 */
[----:B------:R-:W-:Y:S01]  /*a5230*/  IMAD.WIDE R26, R2, 0x2, R22 ;  /* 0x00000002021a7825 */ /* 0x000fe200078e0216 */
[----:B0-----:R-:W3:Y:S04]  /*a5240*/  LDL.LU R21, [R1+0x3120] ;  /* 0x0031200001157983 */ /* 0x001ee80000300800 */
[----:B-1----:R-:W3:Y:S04]  /*a5250*/  LDL R16, [R1+0x1c00] ;  /* 0x001c000001107983 */ /* 0x002ee80000100800 */
[----:B------:R-:W3:Y:S04]  /*a5260*/  LDL.LU R17, [R1+0x4ac] ;  /* 0x0004ac0001117983 */ /* 0x000ee80000300800 */
[----:B----4-:R0:W-:Y:S04]  /*a5270*/  @P5 STG.E.U16 desc[UR50][R18.64], R3 ;  /* 0x0000000312005986 */ /* 0x0101e8000c101532 */
[----:B------:R1:W-:Y:S01]  /*a5280*/  @P6 STG.E.U16 desc[UR50][R26.64], R29 ;  /* 0x0000001d1a006986 */ /* 0x0003e2000c101532 */
[----:B--2---:R-:W-:-:S03]  /*a5290*/  ISETP.LT.AND P6, PT, R15, UR4, !P2 ;  /* 0x000000040f007c0c */ /* 0x004fc6000d7c1270 */
[----:B0-----:R-:W2:Y:S01]  /*a52a0*/  LDL R18, [R1+0x1bf8] ;  /* 0x001bf80001127983 */ /* 0x001ea20000100800 */
[----:B------:R-:W-:-:S03]  /*a52b0*/  VIADD R3, R0, 0x58 ;  /* 0x0000005800037836 */ /* 0x000fc60000000000 */
[----:B------:R-:W4:Y:S04]  /*a52c0*/  LDL R19, [R1+0x1bfc] ;  /* 0x001bfc0001137983 */ /* 0x000f280000100800 */
[----:B-1----:R-:W4:Y:S04]  /*a52d0*/  LDL R26, [R1+0x4cc] ;  /* 0x0004cc00011a7983 */ /* 0x002f280000100800 */
[----:B------:R-:W4:Y:S04]  /*a52e0*/  LDL R27, [R1+0x1c04] ;  /* 0x001c0400011b7983 */ /* 0x000f280000100800 */
[----:B------:R-:W4:Y:S04]  /*a52f0*/  LDL R29, [R1+0x1be8] ;  /* 0x001be800011d7983 */ /* 0x000f280000100800 */
[----:B------:R0:W-:Y:S04]  /*a5300*/  STL [R1+0x3114], R0 ;  /* 0x0031140001007387 */ /* 0x0001e80000100800 */
[----:B0-----:R-:W4:Y:S04]  /*a5310*/  LDL.LU R0, [R1+0x50c] ;  /* 0x00050c0001007983 */ /* 0x001f280000300800 */
[----:B------:R-:W2:Y:S01]  /*a5320*/  LDL.LU R15, [R1+0x311c] ;  /* 0x00311c00010f7983 */ /* 0x000ea20000300800 */
[----:B---3--:R-:W-:Y:S01]  /*a5330*/  IMAD.WIDE R4, R2, 0x2, R20 ;  /* 0x0000000202047825 */ /* 0x008fe200078e0214 */
[----:B------:R-:W-:-:S02]  /*a5340*/  ISETP.GE.AND P0, PT, R3, UR22, PT ;  /* 0x0000001603007c0c */ /* 0x000fc4000bf06270 */
[----:B------:R-:W-:Y:S02]  /*a5350*/  PRMT R3, R17, 0x7632, R3 ;  /* 0x0000763211037816 */ /* 0x000fe40000000003 */
        /* <DEDUP_REMOVED lines=9> */
[----:B----4-:R-:W-:Y:S01]  /*a53f0*/  ISETP.LT.AND P4, PT, R19, UR4, !P2 ;  /* 0x0000000413007c0c */ /* 0x010fe2000d781270 */
        /* <DEDUP_REMOVED lines=606> */
[----:B------:R-:W-:-:S03]  /*a79e0*/  PRMT R28, R13, 0x7632, R28 ;  /* 0x000076320d1c7816 */ /* 0x000fc6000000001c */
[----:B------:R-:W-:Y:S01]  /*a79f0*/  STL [R1+0x3098], R23 ;  /* 0x0030981701007387 */ /* 0x000fe20000100800 */
[----:B----4-:R-:W-:-:S04]  /*a7a00*/  IMAD.WIDE R4, R2, 0x2, R6 ;  /* 0x0000000202047825 */ /* 0x010fc800078e0206 */
[----:B------:R-:W-:Y:S01]  /*a7a10*/  VIADD R2, R2, UR5 ;  /* 0x0000000502027c36 */ /* 0x000fe20008000000 */
[----:B------:R-:W-:Y:S01]  /*a7a20*/  ULDC UR5, c[0x0][0x248] ;  /* 0x0000920000057ab9 */ /* 0x000fe20000000800 */
[----:B------:R0:W-:Y:S02]  /*a7a30*/  @P2 STG.E.U16 desc[UR50][R4.64], R3 ;  /* 0x0000000304002986 */ /* 0x0001e4000c101532 */
[----:B------:R-:W-:-:S05]  /*a7a40*/  IMAD.WIDE R26, R2, 0x2, R24 ;  /* 0x00000002021a7825 */ /* 0x000fca00078e0218 */
[----:B------:R1:W-:Y:S01]  /*a7a50*/  @P6 STG.E.U16 desc[UR50][R26.64], R13 ;  /* 0x0000000d1a006986 */ /* 0x0003e2000c101532 */
[----:B0-----:R-:W-:Y:S02]  /*a7a60*/  PRMT R3, R0, 0x7632, R3 ;  /* 0x0000763200037816 */ /* 0x001fe40000000003 */
[----:B---3--:R-:W-:Y:S02]  /*a7a70*/  ISETP.LT.AND P5, PT, R18, UR4, !P1 ;  /* 0x0000000412007c0c */ /* 0x008fe4000cfa1270 */
[----:B------:R-:W-:Y:S02]  /*a7a80*/  ISETP.LT.AND P4, PT, R19, UR4, !P1 ;  /* 0x0000000413007c0c */ /* 0x000fe4000cf81270 */
[----:B------:R-:W-:Y:S02]  /*a7a90*/  ISETP.LT.AND P3, PT, R16, UR4, !P1 ;  /* 0x0000000410007c0c */ /* 0x000fe4000cf61270 */
[----:B------:R-:W-:Y:S01]  /*a7aa0*/  ISETP.LT.AND P2, PT, R17, UR4, !P1 ;  /* 0x0000000411007c0c */ /* 0x000fe2000cf41270 */
[----:B------:R-:W-:-:S04]  /*a7ab0*/  IMAD.WIDE R18, R2, 0x2, R22 ;  /* 0x0000000202127825 */ /* 0x000fc800078e0216 */
[----:B------:R-:W-:Y:S01]  /*a7ac0*/  IMAD.WIDE R16, R2, 0x2, R20 ;  /* 0x0000000202107825 */ /* 0x000fe200078e0214 */
[----:B------:R-:W2:Y:S04]  /*a7ad0*/  LDL.LU R23, [R1+0x664] ;  /* 0x0006640001177983 */ /* 0x000ea80000300800 */
[----:B-1----:R-:W3:Y:S04]  /*a7ae0*/  LDL.LU R13, [R1+0x30a0] ;  /* 0x0030a000010d7983 */ /* 0x002ee80000300800 */
[----:B------:R0:W-:Y:S04]  /*a7af0*/  @P5 STG.E.U16 desc[UR50][R18.64], R28 ;  /* 0x0000001c12005986 */ /* 0x0001e8000c101532 */
[----:B------:R1:W-:Y:S04]  /*a7b00*/  @P4 STG.E.U16 desc[UR50][R16.64], R0 ;  /* 0x0000000010004986 */ /* 0x0003e8000c101532 */
[----:B0-----:R-:W4:Y:S04]  /*a7b10*/  LDL R28, [R1+0x1c00] ;  /* 0x001c0000011c7983 */ /* 0x001f280000100800 */
[----:B------:R-:W2:Y:S04]  /*a7b20*/  LDL R18, [R1+0x1c04] ;  /* 0x001c040001127983 */ /* 0x000ea80000100800 */
[----:B------:R-:W2:Y:S04]  /*a7b30*/  LDL R19, [R1+0x1bec] ;  /* 0x001bec0001137983 */ /* 0x000ea80000100800 */
[----:B-1----:R-:W3:Y:S04]  /*a7b40*/  LDL.LU R0, [R1+0x309c] ;  /* 0x00309c0001007983 */ /* 0x002ee80000300800 */
[----:B------:R-:W4:Y:S04]  /*a7b50*/  LDL.LU R16, [R1+0x654] ;  /* 0x0006540001107983 */ /* 0x000f280000300800 */
[----:B------:R-:W2:Y:S01]  /*a7b60*/  LDL R17, [R1+0x1bfc] ;  /* 0x001bfc0001117983 */ /* 0x000ea20000100800 */
[----:B------:R-:W-:Y:S01]  /*a7b70*/  ISETP.LT.AND P6, PT, R29, UR4, !P0 ;  /* 0x000000041d007c0c */ /* 0x000fe2000c7c1270 */
[----:B---3--:R-:W-:-:S02]  /*a7b80*/  VIADD R29, R0, 0x65 ;  /* 0x00000065001d7836 */ /* 0x008fc40000000000 */
[----:B------:R0:W-:Y:S04]  /*a7b90*/  STL [R1+0x308c], R0 ;  /* 0x00308c0001007387 */ /* 0x0001e80000100800 */
[----:B0-----:R-:W3:Y:S01]  /*a7ba0*/  LDL.LU R0, [R1+0x638] ;  /* 0x0006380001007983 */ /* 0x001ee20000300800 */
[----:B--2---:R-:W-:Y:S01]  /*a7bb0*/  ISETP.LT.AND P4, PT, R17, UR4, !P1 ;  /* 0x0000000411007c0c */ /* 0x004fe2000cf81270 */
[----:B------:R-:W-:-:S04]  /*a7bc0*/  IMAD.WIDE R4, R2, 0x2, R14 ;  /* 0x0000000202047825 */ /* 0x000fc800078e020e */
[----:B------:R-:W-:Y:S01]  /*a7bd0*/  IMAD.WIDE R26, R2, 0x2, R12 ;  /* 0x00000002021a7825 */ /* 0x000fe200078e020c */
[----:B---3--:R0:W-:Y:S04]  /*a7be0*/  STL [R1+0x3090], R0 ;  /* 0x0030900001007387 */ /* 0x0081e80000100800 */
[----:B0-----:R-:W2:Y:S04]  /*a7bf0*/  LDL R0, [R1+0x1c04] ;  /* 0x001c040001007983 */ /* 0x001ea80000100800 */
[----:B------:R0:W-:Y:S04]  /*a7c00*/  @P3 STG.E.U16 desc[UR50][R4.64], R3 ;  /* 0x0000000304003986 */ /* 0x0001e8000c101532 */
[----:B----4-:R1:W-:Y:S01]  /*a7c10*/  @P2 STG.E.U16 desc[UR50][R26.64], R16 ;  /* 0x000000101a002986 */ /* 0x0103e2000c101532 */
[----:B------:R-:W-:-:S02]  /*a7c20*/  ISETP.LT.AND P5, PT, R28, UR4, !P1 ;  /* 0x000000041c007c0c */ /* 0x000fc4000cfa1270 */
[----:B------:R-:W-:Y:S02]  /*a7c30*/  ISETP.LT.AND P3, PT, R18, UR4, !P1 ;  /* 0x0000000412007c0c */ /* 0x000fe4000cf61270 */
[----:B------:R-:W-:Y:S02]  /*a7c40*/  ISETP.GE.AND P1, PT, R29, UR31, PT ;  /* 0x0000001f1d007c0c */ /* 0x000fe4000bf26270 */
[----:B0-----:R-:W-:Y:S01]  /*a7c50*/  PRMT R3, R16, 0x7632, R3 ;  /* 0x0000763210037816 */ /* 0x001fe20000000003 */
[----:B-1----:R-:W-:-:S05]  /*a7c60*/  IMAD.WIDE R16, R2, 0x2, R10 ;  /* 0x0000000202107825 */ /* 0x002fca00078e020a */
[----:B------:R-:W-:Y:S04]  /*a7c70*/  @P4 STG.E.U16 desc[UR50][R16.64], R3 ;  /* 0x0000000310004986 */ /* 0x000fe8000c101532 */
[----:B--2---:R0:W-:Y:S04]  /*a7c80*/  STL [R1+0x3094], R0 ;  /* 0x0030940001007387 */ /* 0x0041e80000100800 */
[----:B0-----:R-:W2:Y:S04]  /*a7c90*/  LDL R0, [R1+0x648] ;  /* 0x0006480001007983 */ /* 0x001ea80000100800 */
[----:B------:R0:W-:Y:S04]  /*a7ca0*/  STL [R1+0x3088], R29 ;  /* 0x0030881d01007387 */ /* 0x0001e80000100800 */
[----:B0-----:R-:W3:Y:S04]  /*a7cb0*/  LDL.LU R29, [R1+0x628] ;  /* 0x00062800011d7983 */ /* 0x001ee80000300800 */
[----:B------:R-:W4:Y:S01]  /*a7cc0*/  LDL.LU R3, [R1+0x598] ;  /* 0x0005980001037983 */ /* 0x000f220000300800 */
[----:B------:R-:W-:Y:S01]  /*a7cd0*/  ISETP.LT.AND P2, PT, R19, UR4, !P0 ;  /* 0x0000000413007c0c */ /* 0x000fe2000c741270 */
[----:B------:R-:W-:-:S02]  /*a7ce0*/  VIADD R28, R2, UR5 ;  /* 0x00000005021c7c36 */ /* 0x000fc40008000000 */
[----:B------:R-:W-:-:S04]  /*a7cf0*/  IMAD.WIDE R4, R2, 0x2, R8 ;  /* 0x0000000202047825 */ /* 0x000fc800078e0208 */
[----:B------:R-:W-:Y:S01]  /*a7d00*/  IMAD.WIDE R18, R2, 0x2, R6 ;  /* 0x0000000202127825 */ /* 0x000fe200078e0206 */
[----:B------:R-:W-:Y:S01]  /*a7d10*/  PRMT R2, R23, 0x7632, R2 ;  /* 0x0000763217027816 */ /* 0x000fe20000000002 */
[----:B------:R-:W3:Y:S04]  /*a7d20*/  LDL R16, [R1+0x1bfc] ;  /* 0x001bfc0001107983 */ /* 0x000ee80000100800 */
[----:B------:R-:W3:Y:S04]  /*a7d30*/  LDL R17, [R1+0x1c00] ;  /* 0x001c000001117983 */ /* 0x000ee80000100800 */
[----:B------:R0:W-:Y:S04]  /*a7d40*/  @P5 STG.E.U16 desc[UR50][R4.64], R23 ;  /* 0x0000001704005986 */ /* 0x0001e8000c101532 */
[----:B------:R1:W-:Y:S01]  /*a7d50*/  @P3 STG.E.U16 desc[UR50][R18.64], R2 ;  /* 0x0000000212003986 */ /* 0x0003e2000c101532 */
[----:B------:R-:W-:Y:S01]  /*a7d60*/  IMAD.WIDE R26, R28, 0x2, R24 ;  /* 0x000000021c1a7825 */ /* 0x000fe200078e0218 */
[----:B------:R-:W-:-:S02]  /*a7d70*/  ULDC UR5, c[0x0][0x248] ;  /* 0x0000920000057ab9 */ /* 0x000fc40000000800 */
        /* <DEDUP_REMOVED lines=22> */
[----:B------:R-:W-:-:S03]  /*a7ee0*/  PRMT R26, R29, 0x7632, R26 ;  /* 0x000076321d1a7816 */ /* 0x000fc6000000001a */
[----:B------:R-:W-:-:S04]  /*a7ef0*/  IMAD.WIDE R16, R28, 0x2, R12 ;  /* 0x000000021c107825 */ /* 0x000fc800078e020c */
[C---:B------:R-:W-:Y:S01]  /*a7f00*/  IMAD.WIDE R18, R28.reuse, 0x2, R10 ;  /* 0x000000021c127825 */ /* 0x040fe200078e020a */
[----:B------:R-:W2:Y:S04]  /*a7f10*/  LDL.LU R29, [R1+0x688] ;  /* 0x00068800011d7983 */ /* 0x000ea80000300800 */
[----:B------:R0:W-:Y:S04]  /*a7f20*/  @P5 STG.E.U16 desc[UR50][R4.64], R26 ;  /* 0x0000001a04005986 */ /* 0x0001e8000c101532 */
[----:B0-----:R-:W2:Y:S01]  /*a7f30*/  LDL R26, [R1+0x1bfc] ;  /* 0x001bfc00011a7983 */ /* 0x001ea20000100800 */
[----:B------:R-:W-:-:S03]  /*a7f40*/  IMAD.WIDE R4, R28, 0x2, R6 ;  /* 0x000000021c047825 */ /* 0x000fc600078e0206 */
[----:B---3--:R0:W-:Y:S01]  /*a7f50*/  @P4 STG.E.U16 desc[UR50][R16.64], R2 ;  /* 0x0000000210004986 */ /* 0x0081e2000c101532 */
[----:B----4-:R-:W-:-:S03]  /*a7f60*/  ISETP.LT.AND P4, PT, R3, UR4, !P1 ;  /* 0x0000000403007c0c */ /* 0x010fc6000cf81270 */
[----:B------:R1:W-:Y:S01]  /*a7f70*/  @P3 STG.E.U16 desc[UR50][R18.64], R27 ;  /* 0x0000001b12003986 */ /* 0x0003e2000c101532 */
[----:B0-----:R-:W-:-:S03]  /*a7f80*/  IMAD.WIDE R2, R28, 0x2, R8 ;  /* 0x000000021c027825 */ /* 0x001fc600078e0208 */
[----:B------:R-:W3:Y:S04]  /*a7f90*/  LDL R16, [R1+0x1bec] ;  /* 0x001bec0001107983 */ /* 0x000ee80000100800 */
[----:B-1----:R-:W4:Y:S04]  /*a7fa0*/  LDL R27, [R1+0x1bf8] ;  /* 0x001bf800011b7983 */ /* 0x002f280000100800 */
[----:B------:R-:W4:Y:S01]  /*a7fb0*/  LDL.LU R19, [R1+0x698] ;  /* 0x0006980001137983 */ /* 0x000f220000300800 */
[----:B--2---:R-:W-:-:S03]  /*a7fc0*/  PRMT R17, R0, 0x7632, R17 ;  /* 0x0000763200117816 */ /* 0x004fc60000000011 */
        /* <DEDUP_REMOVED lines=8> */
[----:B----4-:R-:W-:-:S02]  /*a8050*/  PRMT R18, R19, 0x7632, R18 ;  /* 0x0000763213127816 */ /* 0x010fc40000000012 */
[----:B------:R-:W-:Y:S01]  /*a8060*/  ISETP.LT.AND P0, PT, R27, UR4, !P1 ;  /* 0x000000041b007c0c */ /* 0x000fe2000cf01270 */
[----:B------:R-:W-:Y:S01]  /*a8070*/  ULDC UR5, c[0x0][0x248] ;  /* 0x0000920000057ab9 */ /* 0x000fe20000000800 */
[----:B--2---:R-:W-:Y:S01]  /*a8080*/  ISETP.LT.AND P6, PT, R3, UR4, !P1 ;  /* 0x0000000403007c0c */ /* 0x004fe2000cfc1270 */
[----:B------:R-:W-:Y:S01]  /*a8090*/  IMAD.WIDE R2, R16, 0x2, R24 ;  /* 0x0000000210027825 */ /* 0x000fe200078e0218 */
[----:B------:R-:W-:-:S03]  /*a80a0*/  ISETP.LT.AND P5, PT, R5, UR4, !P1 ;  /* 0x0000000405007c0c */ /* 0x000fc6000cfa1270 */
[----:B------:R-:W-:-:S04]  /*a80b0*/  IMAD.WIDE R4, R16, 0x2, R22 ;  /* 0x0000000210047825 */ /* 0x000fc800078e0216 */
[----:B------:R-:W-:Y:S01]  /*a80c0*/  VIADD R17, R0, 0x66 ;  /* 0x0000006600117836 */ /* 0x000fe20000000000 */
[----:B------:R0:W-:Y:S04]  /*a80d0*/  @P4 STG.E.U16 desc[UR50][R2.64], R19 ;  /* 0x0000001302004986 */ /* 0x0001e8000c101532 */
[----:B------:R1:W-:Y:S01]  /*a80e0*/  @P3 STG.E.U16 desc[UR50][R4.64], R18 ;  /* 0x0000001204003986 */ /* 0x0003e2000c101532 */
[----:B------:R-:W-:Y:S02]  /*a80f0*/  ISETP.GE.AND P2, PT, R17, UR29, PT ;  /* 0x0000001d11007c0c */ /* 0x000fe4000bf46270 */
[----:B------:R-:W-:Y:S01]  /*a8100*/  PRMT R17, R29, 0x7632, R17 ;  /* 0x000076321d117816 */ /* 0x000fe20000000011 */
[C---:B0-----:R-:W-:Y:S02]  /*a8110*/  IMAD.WIDE R2, R16.reuse, 0x2, R20 ;  /* 0x0000000210027825 */ /* 0x041fe400078e0214 */
[----:B------:R-:W2:Y:S04]  /*a8120*/  LDL R20, [R1+0x59c] ;  /* 0x00059c0001147983 */ /* 0x000ea80000100800 */
[----:B------:R0:W-:Y:S01]  /*a8130*/  STL [R1+0x3080], R21 ;  /* 0x0030801501007387 */ /* 0x0001e20000100800 */
[----:B-1----:R-:W-:-:S03]  /*a8140*/  IMAD.WIDE R4, R16, 0x2, R14 ;  /* 0x0000000210047825 */ /* 0x002fc600078e020e */
        /* <DEDUP_REMOVED lines=9> */
[----:B------:R-:W-:-:S03]  /*a81e0*/  ISETP.LT.AND P4, PT, R26, UR4, !P1 ;  /* 0x000000041a007c0c */ /* 0x000fc6000cf81270 */
[----:B------:R-:W2:Y:S01]  /*a81f0*/  LDL R2, [R1+0x1be8] ;  /* 0x001be80001027983 */ /* 0x000ea20000100800 */
[----:B------:R-:W-:-:S04]  /*a8200*/  IMAD.WIDE R18, R16, 0x2, R12 ;  /* 0x0000000210127825 */ /* 0x000fc800078e020c */
[----:B------:R-:W-:Y:S01]  /*a8210*/  IMAD.WIDE R26, R16, 0x2, R10 ;  /* 0x00000002101a7825 */ /* 0x000fe200078e020a */
[----:B------:R-:W2:Y:S01]  /*a8220*/  LDL R5, [R1+0x1bf0] ;  /* 0x001bf00001057983 */ /* 0x000ea20000100800 */
[----:B----4-:R-:W-:Y:S02]  /*a8230*/  PRMT R28, R15, 0x7632, R28 ;  /* 0x000076320f1c7816 */ /* 0x010fe4000000001c */
[----:B---3--:R-:W-:Y:S01]  /*a8240*/  ISETP.LT.AND P6, PT, R3, UR4, !P2 ;  /* 0x0000000403007c0c */ /* 0x008fe2000d7c1270 */
[----:B------:R-:W-:Y:S01]  /*a8250*/  VIADD R3, R0, 0x67 ;  /* 0x0000006700037836 */ /* 0x000fe20000000000 */
[----:B------:R0:W-:Y:S04]  /*a8260*/  @P0 STG.E.U16 desc[UR50][R18.64], R15 ;  /* 0x0000000f12000986 */ /* 0x0001e8000c101532 */
[----:B------:R1:W-:Y:S01]  /*a8270*/  @P4 STG.E.U16 desc[UR50][R26.64], R28 ;  /* 0x0000001c1a004986 */ /* 0x0003e2000c101532 */
[----:B--2---:R-:W-:-:S02]  /*a8280*/  ISETP.LT.AND P4, PT, R17, UR4, !P1 ;  /* 0x0000000411007c0c */ /* 0x004fc4000cf81270 */
[----:B------:R-:W-:Y:S02]  /*a8290*/  ISETP.LT.AND P0, PT, R4, UR4, !P1 ;  /* 0x0000000404007c0c */ /* 0x000fe4000cf01270 */
[----:B------:R-:W-:Y:S02]  /*a82a0*/  PRMT R29, R20, 0x7632, R29 ;  /* 0x00007632141d7816 */ /* 0x000fe4000000001d */
[----:B------:R-:W-:Y:S01]  /*a82b0*/  ISETP.GE.AND P1, PT, R3, UR27, PT ;  /* 0x0000001b03007c0c */ /* 0x000fe2000bf26270 */
[----:B0-----:R-:W2:Y:S04]  /*a82c0*/  LDL R15, [R1+0x1bf4] ;  /* 0x001bf400010f7983 */ /* 0x001ea80000100800 */
[----:B------:R-:W3:Y:S04]  /*a82d0*/  LDL.LU R20, [R1+0x3084] ;  /* 0x0030840001147983 */ /* 0x000ee80000300800 */
[----:B------:R-:W4:Y:S01]  /*a82e0*/  LDL.LU R3, [R1+0x59c] ;  /* 0x00059c0001037983 */ /* 0x000f220000300800 */
[----:B------:R-:W-:Y:S01]  /*a82f0*/  ISETP.LT.AND P5, PT, R2, UR4, !P2 ;  /* 0x0000000402007c0c */ /* 0x000fe2000d7a1270 */
[C---:B------:R-:W-:Y:S01]  /*a8300*/  VIADD R2, R16.reuse, UR5 ;  /* 0x0000000510027c36 */ /* 0x040fe20008000000 */
[----:B------:R-:W-:Y:S01]  /*a8310*/  ISETP.LT.AND P3, PT, R5, UR4, !P2 ;  /* 0x0000000405007c0c */ /* 0x000fe2000d761270 */
[----:B------:R-:W-:-:S04]  /*a8320*/  IMAD.WIDE R4, R16, 0x2, R8 ;  /* 0x0000000210047825 */ /* 0x000fc800078e0208 */
[----:B------:R-:W-:Y:S01]  /*a8330*/  IMAD.WIDE R16, R16, 0x2, R6 ;  /* 0x0000000210107825 */ /* 0x000fe200078e0206 */
[----:B-1----:R-:W-:-:S03]  /*a8340*/  PRMT R28, R21, 0x7632, R28 ;  /* 0x00007632151c7816 */ /* 0x002fc6000000001c */
[----:B------:R-:W-:-:S04]  /*a8350*/  IMAD.WIDE R18, R2, 0x2, R24 ;  /* 0x0000000202127825 */ /* 0x000fc800078e0218 */
[----:B------:R-:W-:Y:S01]  /*a8360*/  IMAD.WIDE R26, R2, 0x2, R22 ;  /* 0x00000002021a7825 */ /* 0x000fe200078e0216 */
[----:B------:R0:W-:Y:S04]  /*a8370*/  @P4 STG.E.U16 desc[UR50][R4.64], R21 ;  /* 0x0000001504004986 */ /* 0x0001e8000c101532 */
[----:B------:R1:W-:Y:S01]  /*a8380*/  @P0 STG.E.U16 desc[UR50][R16.64], R28 ;  /* 0x0000001c10000986 */ /* 0x0003e2000c101532 */
[----:B------:R-:W-:-:S03]  /*a8390*/  ULDC UR5, c[0x0][0x248] ;  /* 0x0000920000057ab9 */ /* 0x000fc60000000800 */
[----:B0-----:R-:W3:Y:S04]  /*a83a0*/  LDL.LU R21, [R1+0x3080] ;  /* 0x0030800001157983 */ /* 0x001ee80000300800 */
[----:B-1----:R-:W3:Y:S04]  /*a83b0*/  LDL R16, [R1+0x1c00] ;  /* 0x001c000001107983 */ /* 0x002ee80000100800 */
[----:B------:R-:W3:Y:S04]  /*a83c0*/  LDL.LU R17, [R1+0x62c] ;  /* 0x00062c0001117983 */ /* 0x000ee80000300800 */
[----:B----4-:R0:W-:Y:S04]  /*a83d0*/  @P5 STG.E.U16 desc[UR50][R18.64], R3 ;  /* 0x0000000312005986 */ /* 0x0101e8000c101532 */
[----:B------:R1:W-:Y:S01]  /*a83e0*/  @P6 STG.E.U16 desc[UR50][R26.64], R29 ;  /* 0x0000001d1a006986 */ /* 0x0003e2000c101532 */
[----:B--2---:R-:W-:-:S03]  /*a83f0*/  ISETP.LT.AND P6, PT, R15, UR4, !P2 ;  /* 0x000000040f007c0c */ /* 0x004fc6000d7c1270 */
[----:B0-----:R-:W2:Y:S04]  /*a8400*/  LDL R18, [R1+0x1bf8] ;  /* 0x001bf80001127983 */ /* 0x001ea80000100800 */
[----:B------:R-:W4:Y:S04]  /*a8410*/  LDL R19, [R1+0x1bfc] ;  /* 0x001bfc0001137983 */ /* 0x000f280000100800 */
[----:B-1----:R-:W4:Y:S04]  /*a8420*/  LDL R26, [R1+0x64c] ;  /* 0x00064c00011a7983 */ /* 0x002f280000100800 */
[----:B------:R-:W4:Y:S04]  /*a8430*/  LDL R27, [R1+0x1c04] ;  /* 0x001c0400011b7983 */ /* 0x000f280000100800 */
[----:B------:R-:W4:Y:S01]  /*a8440*/  LDL R29, [R1+0x1be8] ;  /* 0x001be800011d7983 */ /* 0x000f220000100800 */
[----:B------:R-:W-:-:S03]  /*a8450*/  VIADD R3, R0, 0x68 ;  /* 0x0000006800037836 */ /* 0x000fc60000000000 */
        /* <DEDUP_REMOVED lines=33> */
[----:B------:R-:W-:Y:S01]  /*a8670*/  ULDC UR5, c[0x0][0x248] ;  /* 0x0000920000057ab9 */ /* 0x000fe20000000800 */
[----:B------:R0:W-:Y:S02]  /*a8680*/  @P2 STG.E.U16 desc[UR50][R4.64], R3 ;  /* 0x0000000304002986 */ /* 0x0001e4000c101532 */
[----:B------:R-:W-:-:S05]  /*a8690*/  IMAD.WIDE R26, R2, 0x2, R24 ;  /* 0x00000002021a7825 */ /* 0x000fca00078e0218 */
[----:B------:R1:W-:Y:S01]  /*a86a0*/  @P6 STG.E.U16 desc[UR50][R26.64], R13 ;  /* 0x0000000d1a006986 */ /* 0x0003e2000c101532 */
[----:B0-----:R-:W-:-:S03]  /*a86b0*/  PRMT R3, R0, 0x7632, R3 ;  /* 0x0000763200037816 */ /* 0x001fc60000000003 */
[----:B-1----:R-:W3:Y:S01]  /*a86c0*/  LDL.LU R13, [R1+0x3078] ;  /* 0x00307800010d7983 */ /* 0x002ee20000300800 */
[----:B--2---:R-:W-:Y:S02]  /*a86d0*/  ISETP.LT.AND P5, PT, R18, UR4, !P1 ;  /* 0x0000000412007c0c */ /* 0x004fe4000cfa1270 */
[----:B------:R-:W-:Y:S02]  /*a86e0*/  ISETP.LT.AND P4, PT, R19, UR4, !P1 ;  /* 0x0000000413007c0c */ /* 0x000fe4000cf81270 */
[----:B------:R-:W-:Y:S02]  /*a86f0*/  ISETP.LT.AND P3, PT, R16, UR4, !P1 ;  /* 0x0000000410007c0c */ /* 0x000fe4000cf61270 */
[----:B------:R-:W-:Y:S01]  /*a8700*/  ISETP.LT.AND P2, PT, R17, UR4, !P1 ;  /* 0x0000000411007c0c */ /* 0x000fe2000cf41270 */
[----:B------:R-:W-:-:S04]  /*a8710*/  IMAD.WIDE R18, R2, 0x2, R22 ;  /* 0x0000000202127825 */ /* 0x000fc800078e0216 */
[C---:B------:R-:W-:Y:S02]  /*a8720*/  IMAD.WIDE R16, R2.reuse, 0x2, R20 ;  /* 0x0000000202107825 */ /* 0x040fe400078e0214 */
        /* <DEDUP_REMOVED lines=13> */
[----:B--2---:R-:W-:Y:S02]  /*a8800*/  ISETP.LT.AND P4, PT, R17, UR4, !P1 ;  /* 0x0000000411007c0c */ /* 0x004fe4000cf81270 */
[----:B------:R-:W-:Y:S01]  /*a8810*/  ISETP.LT.AND P5, PT, R28, UR4, !P1 ;  /* 0x000000041c007c0c */ /* 0x000fe2000cfa1270 */
[----:B------:R-:W-:Y:S01]  /*a8820*/  IMAD.WIDE R26, R2, 0x2, R12 ;  /* 0x00000002021a7825 */ /* 0x000fe200078e020c */
[----:B------:R0:W-:Y:S01]  /*a8830*/  @P3 STG.E.U16 desc[UR50][R4.64], R3 ;  /* 0x0000000304003986 */ /* 0x0001e2000c101532 */
[----:B----4-:R-:W-:-:S03]  /*a8840*/  ISETP.LT.AND P3, PT, R18, UR4, !P1 ;  /* 0x0000000412007c0c */ /* 0x010fc6000cf61270 */
[----:B------:R-:W-:Y:S04]  /*a8850*/  STL [R1+0x3070], R8 ;  /* 0x0030700801007387 */ /* 0x000fe80000100800 */
[----:B------:R1:W-:Y:S01]  /*a8860*/  @P2 STG.E.U16 desc[UR50][R26.64], R16 ;  /* 0x000000101a002986 */ /* 0x0003e2000c101532 */
[----:B------:R-:W-:Y:S01]  /*a8870*/  ISETP.LT.AND P2, PT, R19, UR4, !P0 ;  /* 0x0000000413007c0c */ /* 0x000fe2000c741270 */
[C---:B------:R-:W-:Y:S02]  /*a8880*/  VIADD R28, R2.reuse, UR5 ;  /* 0x00000005021c7c36 */ /* 0x040fe40008000000 */
[----:B------:R-:W-:Y:S01]  /*a8890*/  IMAD.WIDE R18, R2, 0x2, R6 ;  /* 0x0000000202127825 */ /* 0x000fe200078e0206 */
[----:B------:R-:W-:Y:S01]  /*a88a0*/  ISETP.GE.AND P1, PT, R29, UR23, PT ;  /* 0x000000171d007c0c */ /* 0x000fe2000bf26270 */
[----:B------:R-:W-:Y:S01]  /*a88b0*/  ULDC UR5, c[0x0][0x248] ;  /* 0x0000920000057ab9 */ /* 0x000fe20000000800 */
[----:B0-----:R-:W-:Y:S01]  /*a88c0*/  PRMT R3, R16, 0x7632, R3 ;  /* 0x0000763210037816 */ /* 0x001fe20000000003 */
[----:B------:R-:W-:-:S04]  /*a88d0*/  IMAD.WIDE R4, R2, 0x2, R8 ;  /* 0x0000000202047825 */ /* 0x000fc800078e0208 */
[----:B-1----:R-:W-:Y:S01]  /*a88e0*/  IMAD.WIDE R16, R2, 0x2, R10 ;  /* 0x0000000202107825 */ /* 0x002fe200078e020a */
[----:B------:R-:W2:Y:S04]  /*a88f0*/  LDL R8, [R1+0x1c04] ;  /* 0x001c040001087983 */ /* 0x000ea80000100800 */
        /* <DEDUP_REMOVED lines=17> */
[----:B------:R-:W-:Y:S02]  /*a8a10*/  PRMT R4, R3, 0x7632, R4 ;  /* 0x0000763203047816 */ /* 0x000fe40000000004 */
[----:B--2---:R-:W-:Y:S01]  /*a8a20*/  ISETP.LT.AND P3, PT, R16, UR4, !P0 ;  /* 0x0000000410007c0c */ /* 0x004fe2000c761270 */
[----:B0-----:R-:W-:-:S05]  /*a8a30*/  IMAD.WIDE R2, R28, 0x2, R22 ;  /* 0x000000021c027825 */ /* 0x001fca00078e0216 */
        /* <DEDUP_REMOVED lines=12> */
[----:B------:R-:W-:-:S04]  /*a8b00*/  IMAD.WIDE R4, R28, 0x2, R14 ;  /* 0x000000021c047825 */ /* 0x000fc800078e020e */
[----:B------:R-:W-:-:S04]  /*a8b10*/  IMAD.WIDE R16, R28, 0x2, R12 ;  /* 0x000000021c107825 */ /* 0x000fc800078e020c */
[C---:B------:R-:W-:Y:S01]  /*a8b20*/  IMAD.WIDE R18, R28.reuse, 0x2, R10 ;  /* 0x000000021c127825 */ /* 0x040fe200078e020a */
[----:B------:R-:W-:Y:S01]  /*a8b30*/  PRMT R27, R29, 0x7632, R27 ;  /* 0x000076321d1b7816 */ /* 0x000fe2000000001b */
[----:B------:R0:W-:Y:S04]  /*a8b40*/  @P5 STG.E.U16 desc[UR50][R4.64], R26 ;  /* 0x0000001a04005986 */ /* 0x0001e8000c101532 */
[----:B------:R1:W-:Y:S04]  /*a8b50*/  @P4 STG.E.U16 desc[UR50][R16.64], R29 ;  /* 0x0000001d10004986 */ /* 0x0003e8000c101532 */
[----:B------:R4:W-:Y:S04]  /*a8b60*/  @P3 STG.E.U16 desc[UR50][R18.64], R27 ;  /* 0x0000001b12003986 */ /* 0x0009e8000c101532 */
[----:B0-----:R-:W2:Y:S04]  /*a8b70*/  LDL R26, [R1+0x1bfc] ;  /* 0x001bfc00011a7983 */ /* 0x001ea80000100800 */
[----:B-1----:R-:W2:Y:S04]  /*a8b80*/  LDL R16, [R1+0x1bec] ;  /* 0x001bec0001107983 */ /* 0x002ea80000100800 */
[----:B------:R-:W2:Y:S04]  /*a8b90*/  LDL.LU R29, [R1+0x6f0] ;  /* 0x0006f000011d7983 */ /* 0x000ea80000300800 */
[----:B----4-:R-:W4:Y:S04]  /*a8ba0*/  LDL R27, [R1+0x1bf8] ;  /* 0x001bf800011b7983 */ /* 0x010f280000100800 */
[----:B------:R-:W4:Y:S01]  /*a8bb0*/  LDL.LU R19, [R1+0x6d0] ;  /* 0x0006d00001137983 */ /* 0x000f220000300800 */
[----:B------:R-:W-:Y:S01]  /*a8bc0*/  IMAD.WIDE R4, R28, 0x2, R6 ;  /* 0x000000021c047825 */ /* 0x000fe200078e0206 */
[----:B------:R-:W-:-:S02]  /*a8bd0*/  PRMT R17, R0, 0x7632, R17 ;  /* 0x0000763200117816 */ /* 0x000fc40000000011 */
[----:B---3--:R-:W-:Y:S01]  /*a8be0*/  ISETP.LT.AND P4, PT, R3, UR4, !P1 ;  /* 0x0000000403007c0c */ /* 0x008fe2000cf81270 */
[----:B--2---:R-:W-:Y:S01]  /*a8bf0*/  IMAD.WIDE R2, R28, 0x2, R8 ;  /* 0x000000021c027825 */ /* 0x004fe200078e0208 */
[----:B------:R0:W-:Y:S04]  /*a8c00*/  STL [R1+0x3064], R9 ;  /* 0x0030640901007387 */ /* 0x0001e80000100800 */
[----:B------:R1:W-:Y:S04]  /*a8c10*/  @P2 STG.E.U16 desc[UR50][R2.64], R0 ;  /* 0x0000000002002986 */ /* 0x0003e8000c101532 */
[----:B------:R2:W-:Y:S04]  /*a8c20*/  @P0 STG.E.U16 desc[UR50][R4.64], R17 ;  /* 0x0000001104000986 */ /* 0x0005e8000c101532 */
[----:B0-----:R-:W3:Y:S04]  /*a8c30*/  LDL.LU R9, [R1+0x6e0] ;  /* 0x0006e00001097983 */ /* 0x001ee80000300800 */
[----:B-1----:R-:W3:Y:S04]  /*a8c40*/  LDL.LU R0, [R1+0x3068] ;  /* 0x0030680001007983 */ /* 0x002ee80000300800 */
[----:B------:R-:W3:Y:S04]  /*a8c50*/  LDL R3, [R1+0x1bf0] ;  /* 0x001bf00001037983 */ /* 0x000ee80000100800 */
[----:B--2---:R-:W2:Y:S01]  /*a8c60*/  LDL R5, [R1+0x1bf4] ;  /* 0x001bf40001057983 */ /* 0x004ea20000100800 */
[----:B------:R-:W-:Y:S01]  /*a8c70*/  ISETP.LT.AND P3, PT, R16, UR4, !P1 ;  /* 0x0000000410007c0c */ /* 0x000fe2000cf61270 */
[----:B------:R-:W-:Y:S01]  /*a8c80*/  VIADD R16, R28, UR5 ;  /* 0x000000051c107c36 */ /* 0x000fe20008000000 */
[----:B----4-:R-:W-:-:S02]  /*a8c90*/  PRMT R18, R19, 0x7632, R18 ;  /* 0x0000763213127816 */ /* 0x010fc40000000012 */
[----:B------:R-:W-:Y:S01]  /*a8ca0*/  ISETP.LT.AND P0, PT, R27, UR4, !P1 ;  /* 0x000000041b007c0c */ /* 0x000fe2000cf01270 */
[----:B------:R-:W-:Y:S01]  /*a8cb0*/  STL [R1+0x305c], R20 ;  /* 0x00305c1401007387 */ /* 0x000fe20000100800 */
[----:B------:R-:W-:Y:S01]  /*a8cc0*/  PRMT R28, R29, 0x7632, R28 ;  /* 0x000076321d1c7816 */ /* 0x000fe2000000001c */
[----:B------:R-:W-:Y:S01]  /*a8cd0*/  ULDC UR5, c[0x0][0x248] ;  /* 0x0000920000057ab9 */ /* 0x000fe20000000800 */
[----:B---3--:R-:W-:Y:S01]  /*a8ce0*/  ISETP.LT.AND P6, PT, R3, UR4, !P1 ;  /* 0x0000000403007c0c */ /* 0x008fe2000cfc1270 */
[----:B------:R-:W-:Y:S01]  /*a8cf0*/  IMAD.WIDE R2, R16, 0x2, R24 ;  /* 0x0000000210027825 */ /* 0x000fe200078e0218 */
[----:B--2---:R-:W-:-:S03]  /*a8d00*/  ISETP.LT.AND P5, PT, R5, UR4, !P1 ;  /* 0x0000000405007c0c */ /* 0x004fc6000cfa1270 */
[----:B------:R-:W-:Y:S02]  /*a8d10*/  VIADD R17, R0, 0x6a ;  /* 0x0000006a00117836 */ /* 0x000fe40000000000 */
[C---:B------:R-:W-:Y:S01]  /*a8d20*/  IMAD.WIDE R4, R16.reuse, 0x2, R22 ;  /* 0x0000000210047825 */ /* 0x040fe200078e0216 */
[----:B------:R0:W-:Y:S04]  /*a8d30*/  @P4 STG.E.U16 desc[UR50][R2.64], R19 ;  /* 0x0000001302004986 */ /* 0x0001e8000c101532 */
[----:B------:R1:W-:Y:S01]  /*a8d40*/  @P3 STG.E.U16 desc[UR50][R4.64], R18 ;  /* 0x0000001204003986 */ /* 0x0003e2000c101532 */
[----:B------:R-:W-:Y:S02]  /*a8d50*/  ISETP.GE.AND P2, PT, R17, UR21, PT ;  /* 0x0000001511007c0c */ /* 0x000fe4000bf46270 */
[----:B------:R-:W-:Y:S01]  /*a8d60*/  PRMT R17, R9, 0x7632, R17 ;  /* 0x0000763209117816 */ /* 0x000fe20000000011 */
[----:B0-----:R-:W-:-:S04]  /*a8d70*/  IMAD.WIDE R2, R16, 0x2, R20 ;  /* 0x0000000210027825 */ /* 0x001fc800078e0214 */
[C---:B-1----:R-:W-:Y:S01]  /*a8d80*/  IMAD.WIDE R4, R16.reuse, 0x2, R14 ;  /* 0x0000000210047825 */ /* 0x042fe200078e020e */
[----:B------:R-:W2:Y:S04]  /*a8d90*/  LDL R20, [R1+0x674] ;  /* 0x0006740001147983 */ /* 0x000ea80000100800 */
[----:B------:R0:W-:Y:S04]  /*a8da0*/  STL [R1+0x3058], R21 ;  /* 0x0030581501007387 */ /* 0x0001e80000100800 */
[----:B------:R1:W-:Y:S01]  /*a8db0*/  @P6 STG.E.U16 desc[UR50][R2.64], R9 ;  /* 0x0000000902006986 */ /* 0x0003e2000c101532 */
[----:B------:R-:W-:-:S03]  /*a8dc0*/  IMAD.WIDE R18, R16, 0x2, R12 ;  /* 0x0000000210127825 */ /* 0x000fc600078e020c */
[----:B------:R3:W-:Y:S04]  /*a8dd0*/  @P5 STG.E.U16 desc[UR50][R4.64], R17 ;  /* 0x0000001104005986 */ /* 0x0007e8000c101532 */
[----:B0-----:R-:W4:Y:S04]  /*a8de0*/  LDL.LU R21, [R1+0x700] ;  /* 0x0007000001157983 */ /* 0x001f280000300800 */
[----:B-1----:R-:W2:Y:S04]  /*a8df0*/  LDL.LU R9, [R1+0x3064] ;  /* 0x0030640001097983 */ /* 0x002ea80000300800 */
[----:B------:R-:W4:Y:S04]  /*a8e00*/  LDL R3, [R1+0x1bec] ;  /* 0x001bec0001037983 */ /* 0x000f280000100800 */
[----:B------:R-:W2:Y:S04]  /*a8e10*/  LDL R2, [R1+0x1be8] ;  /* 0x001be80001027983 */ /* 0x000ea80000100800 */
[----:B---3--:R-:W3:Y:S04]  /*a8e20*/  LDL R4, [R1+0x1c04] ;  /* 0x001c040001047983 */ /* 0x008ee80000100800 */
[----:B------:R-:W3:Y:S04]  /*a8e30*/  LDL R5, [R1+0x1bf0] ;  /* 0x001bf00001057983 */ /* 0x000ee80000100800 */
[----:B------:R-:W3:Y:S04]  /*a8e40*/  LDL R17, [R1+0x1c00] ;  /* 0x001c000001117983 */ /* 0x000ee80000100800 */
[----:B------:R0:W-:Y:S04]  /*a8e50*/  @P0 STG.E.U16 desc[UR50][R18.64], R29 ;  /* 0x0000001d12000986 */ /* 0x0001e8000c101532 */
[----:B0-----:R-:W3:Y:S01]  /*a8e60*/  LDL.LU R29, [R1+0x3060] ;  /* 0x00306000011d7983 */ /* 0x001ee20000300800 */
[----:B------:R-:W-:Y:S01]  /*a8e70*/  ISETP.LT.AND P4, PT, R26, UR4, !P1 ;  /* 0x000000041a007c0c */ /* 0x000fe2000cf81270 */
[----:B------:R-:W-:-:S02]  /*a8e80*/  IMAD.WIDE R26, R16, 0x2, R10 ;  /* 0x00000002101a7825 */ /* 0x000fc400078e020a */
[----:B------:R0:W-:Y:S10]  /*a8e90*/  STL [R1+0x3054], R7 ;  /* 0x0030540701007387 */ /* 0x0001f40000100800 */
[----:B------:R1:W-:Y:S01]  /*a8ea0*/  @P4 STG.E.U16 desc[UR50][R26.64], R28 ;  /* 0x0000001c1a004986 */ /* 0x0003e2000c101532 */
[----:B----4-:R-:W-:Y:S01]  /*a8eb0*/  ISETP.LT.AND P6, PT, R3, UR4, !P2 ;  /* 0x0000000403007c0c */ /* 0x010fe2000d7c1270 */
[----:B------:R-:W-:Y:S01]  /*a8ec0*/  VIADD R3, R0, 0x6b ;  /* 0x0000006b00037836 */ /* 0x000fe20000000000 */
[----:B--2---:R-:W-:-:S02]  /*a8ed0*/  ISETP.LT.AND P5, PT, R2, UR4, !P2 ;  /* 0x0000000402007c0c */ /* 0x004fc4000d7a1270 */
[----:B---3--:R-:W-:Y:S02]  /*a8ee0*/  ISETP.LT.AND P3, PT, R4, UR4, !P1 ;  /* 0x0000000404007c0c */ /* 0x008fe4000cf61270 */
[----:B------:R-:W-:Y:S02]  /*a8ef0*/  ISETP.LT.AND P0, PT, R5, UR4, !P2 ;  /* 0x0000000405007c0c */ /* 0x000fe4000d701270 */
[----:B------:R-:W-:Y:S01]  /*a8f00*/  ISETP.LT.AND P4, PT, R17, UR4, !P1 ;  /* 0x0000000411007c0c */ /* 0x000fe2000cf81270 */
[C---:B------:R-:W-:Y:S02]  /*a8f10*/  VIADD R2, R16.reuse, UR5 ;  /* 0x0000000510027c36 */ /* 0x040fe40008000000 */
[----:B------:R-:W-:-:S04]  /*a8f20*/  IMAD.WIDE R4, R16, 0x2, R8 ;  /* 0x0000000210047825 */ /* 0x000fc800078e0208 */
[----:B------:R-:W-:Y:S01]  /*a8f30*/  IMAD.WIDE R16, R16, 0x2, R6 ;  /* 0x0000000210107825 */ /* 0x000fe200078e0206 */
[----:B------:R-:W-:Y:S01]  /*a8f40*/  ISETP.GE.AND P1, PT, R3, UR19, PT ;  /* 0x0000001303007c0c */ /* 0x000fe2000bf26270 */
[----:B0-----:R-:W2:Y:S01]  /*a8f50*/  LDL R7, [R1+0x1c04] ;  /* 0x001c040001077983 */ /* 0x001ea20000100800 */
[----:B------:R-:W-:Y:S02]  /*a8f60*/  PRMT R29, R20, 0x7632, R29 ;  /* 0x00007632141d7816 */ /* 0x000fe4000000001d */
[----:B-1----:R-:W-:Y:S01]  /*a8f70*/  PRMT R28, R21, 0x7632, R28 ;  /* 0x00007632151c7816 */ /* 0x002fe2000000001c */
[----:B------:R-:W3:Y:S04]  /*a8f80*/  LDL.LU R20, [R1+0x305c] ;  /* 0x00305c0001147983 */ /* 0x000ee80000300800 */
[----:B------:R-:W4:Y:S01]  /*a8f90*/  LDL.LU R3, [R1+0x674] ;  /* 0x0006740001037983 */ /* 0x000f220000300800 */
[----:B------:R-:W-:-:S04]  /*a8fa0*/  IMAD.WIDE R18, R2, 0x2, R24 ;  /* 0x0000000202127825 */ /* 0x000fc800078e0218 */
[----:B------:R-:W-:Y:S01]  /*a8fb0*/  IMAD.WIDE R26, R2, 0x2, R22 ;  /* 0x00000002021a7825 */ /* 0x000fe200078e0216 */
[----:B------:R0:W-:Y:S04]  /*a8fc0*/  @P4 STG.E.U16 desc[UR50][R4.64], R21 ;  /* 0x0000001504004986 */ /* 0x0001e8000c101532 */
[----:B------:R1:W-:Y:S01]  /*a8fd0*/  @P3 STG.E.U16 desc[UR50][R16.64], R28 ;  /* 0x0000001c10003986 */ /* 0x0003e2000c101532 */
[----:B------:R-:W-:-:S03]  /*a8fe0*/  ULDC UR5, c[0x0][0x248] ;  /* 0x0000920000057ab9 */ /* 0x000fc60000000800 */
        /* <DEDUP_REMOVED lines=8> */
[----:B---3--:R-:W-:-:S04]  /*a9070*/  IMAD.WIDE R4, R2, 0x2, R20 ;  /* 0x0000000202047825 */ /* 0x008fc800078e0214 */
[----:B------:R-:W-:Y:S01]  /*a9080*/  VIADD R3, R0, 0x6c ;  /* 0x0000006c00037836 */ /* 0x000fe20000000000 */
[----:B------:R-:W3:Y:S04]  /*a9090*/  LDL R27, [R1+0x6a4] ;  /* 0x0006a400011b7983 */ /* 0x000ee80000100800 */
[----:B--2---:R0:W-:Y:S04]  /*a90a0*/  @P0 STG.E.U16 desc[UR50][R4.64], R17 ;  /* 0x0000001104000986 */ /* 0x0041e8000c101532 */
[----:B------:R-:W2:Y:S01]  /*a90b0*/  LDL R29, [R1+0x1be8] ;  /* 0x001be800011d7983 */ /* 0x000ea20000100800 */
[----:B------:R-:W-:-:S02]  /*a90c0*/  ISETP.GE.AND P0, PT, R3, UR17, PT ;  /* 0x0000001103007c0c */ /* 0x000fc4000bf06270 */
[----:B------:R-:W-:Y:S01]  /*a90d0*/  PRMT R3, R17, 0x7632, R3 ;  /* 0x0000763211037816 */ /* 0x000fe20000000003 */
[----:B------:R1:W-:Y:S01]  /*a90e0*/  STL [R1+0x304c], R0 ;  /* 0x00304c0001007387 */ /* 0x0003e20000100800 */
[----:B------:R-:W-:Y:S01]  /*a90f0*/  ISETP.LT.AND P3, PT, R16, UR4, !P2 ;  /* 0x0000000410007c0c */ /* 0x000fe2000d761270 */
[----:B0-----:R-:W-:-:S04]  /*a9100*/  IMAD.WIDE R4, R2, 0x2, R14 ;  /* 0x0000000202047825 */ /* 0x001fc800078e020e */
[----:B------:R-:W-:Y:S01]  /*a9110*/  IMAD.WIDE R16, R2, 0x2, R12 ;  /* 0x0000000202107825 */ /* 0x000fe200078e020c */
[----:B-1----:R-:W2:Y:S04]  /*a9120*/  LDL.LU R0, [R1+0x6e4] ;  /* 0x0006e40001007983 */ /* 0x002ea80000300800 */
[----:B------:R0:W-:Y:S04]  /*a9130*/  STL [R1+0x3050], R13 ;  /* 0x0030500d01007387 */ /* 0x0001e80000100800 */
[----:B0-----:R-:W2:Y:S01]  /*a9140*/  LDL.LU R13, [R1+0x6d4] ;  /* 0x0006d400010d7983 */ /* 0x001ea20000300800 */
[----:B----4-:R-:W-:-:S02]  /*a9150*/  ISETP.LT.AND P6, PT, R26, UR4, !P2 ;  /* 0x000000041a007c0c */ /* 0x010fc4000d7c1270 */
[----:B------:R-:W-:Y:S02]  /*a9160*/  ISETP.LT.AND P5, PT, R18, UR4, !P2 ;  /* 0x0000000412007c0c */ /* 0x000fe4000d7a1270 */
[----:B------:R-:W-:Y:S02]  /*a9170*/  ISETP.LT.AND P4, PT, R19, UR4, !P2 ;  /* 0x0000000413007c0c */ /* 0x000fe4000d781270 */
[----:B------:R-:W-:Y:S02]  /*a9180*/  ISETP.LT.AND P2, PT, R7, UR4, !P2 ;  /* 0x0000000407007c0c */ /* 0x000fe4000d741270 */
[----:B------:R-:W4:Y:S05]  /*a9190*/  LDL.LU R7, [R1+0x3054] ;  /* 0x0030540001077983 */ /* 0x000f2a0000300800 */
[----:B------:R0:W-:Y:S04]  /*a91a0*/  @P6 STG.E.U16 desc[UR50][R4.64], R3 ;  /* 0x0000000304006986 */ /* 0x0001e8000c101532 */
[----:B0-----:R-:W2:Y:S01]  /*a91b0*/  LDL.LU R4, [R1+0x6a4] ;  /* 0x0006a40001047983 */ /* 0x001ea20000300800 */
[----:B------:R-:W-:Y:S01]  /*a91c0*/  IMAD.WIDE R18, R2, 0x2, R10 ;  /* 0x0000000202127825 */ /* 0x000fe200078e020a */
[----:B---3--:R-:W-:-:S02]  /*a91d0*/  PRMT R28, R27, 0x7632, R28 ;  /* 0x000076321b1c7816 */ /* 0x008fc4000000001c */
[----:B------:R-:W3:Y:S04]  /*a91e0*/  LDL.LU R5, [R1+0x6c4] ;  /* 0x0006c40001057983 */ /* 0x000ee80000300800 */
[----:B--2---:R0:W-:Y:S04]  /*a91f0*/  @P5 STG.E.U16 desc[UR50][R16.64], R4 ;  /* 0x0000000410005986 */ /* 0x0041e8000c101532 */
[----:B------:R1:W-:Y:S04]  /*a9200*/  @P4 STG.E.U16 desc[UR50][R18.64], R28 ;  /* 0x0000001c12004986 */ /* 0x0003e8000c101532 */
[----:B0-----:R-:W2:Y:S04]  /*a9210*/  LDL R16, [R1+0x1bf4] ;  /* 0x001bf40001107983 */ /* 0x001ea80000100800 */
[----:B-1----:R-:W2:Y:S04]  /*a9220*/  LDL R18, [R1+0x1bec] ;  /* 0x001bec0001127983 */ /* 0x002ea80000100800 */
[----:B------:R-:W2:Y:S04]  /*a9230*/  LDL R19, [R1+0x1bf0] ;  /* 0x001bf00001137983 */ /* 0x000ea80000100800 */
[----:B------:R-:W2:Y:S01]  /*a9240*/  LDL R17, [R1+0x1bf8] ;  /* 0x001bf80001117983 */ /* 0x000ea20000100800 */
[----:B------:R-:W-:Y:S01]  /*a9250*/  IMAD.WIDE R26, R2, 0x2, R8 ;  /* 0x00000002021a7825 */ /* 0x000fe200078e0208 */
[----:B------:R-:W-:-:S02]  /*a9260*/  ISETP.LT.AND P6, PT, R29, UR4, !P1 ;  /* 0x000000041d007c0c */ /* 0x000fc4000cfc1270 */
[----:B---3--:R-:W-:Y:S02]  /*a9270*/  PRMT R3, R5, 0x7632, R3 ;  /* 0x0000763205037816 */ /* 0x008fe40000000003 */
[----:B------:R4:W-:Y:S01]  /*a9280*/  @P3 STG.E.U16 desc[UR50][R26.64], R5 ;  /* 0x000000051a003986 */ /* 0x0009e2000c101532 */
[----:B------:R-:W-:Y:S01]  /*a9290*/  PRMT R28, R13, 0x7632, R28 ;  /* 0x000076320d1c7816 */ /* 0x000fe2000000001c */
[----:B----4-:R-:W-:-:S04]  /*a92a0*/  IMAD.WIDE R4, R2, 0x2, R6 ;  /* 0x0000000202047825 */ /* 0x010fc800078e0206 */
        /* <DEDUP_REMOVED lines=22> */
[----:B------:R-:W-:-:S05]  /*a9410*/  IMAD.WIDE R4, R2, 0x2, R14 ;  /* 0x0000000202047825 */ /* 0x000fca00078e020e */
[----:B------:R-:W-:Y:S01]  /*a9420*/  @P3 STG.E.U16 desc[UR50][R4.64], R3 ;  /* 0x0000000304003986 */ /* 0x000fe2000c101532 */
[----:B---3--:R-:W-:-:S03]  /*a9430*/  VIADD R29, R0, 0x6d ;  /* 0x0000006d001d7836 */ /* 0x008fc60000000000 */
[----:B------:R0:W-:Y:S04]  /*a9440*/  STL [R1+0x3044], R0 ;  /* 0x0030440001007387 */ /* 0x0001e80000100800 */
[----:B0-----:R-:W3:Y:S01]  /*a9450*/  LDL.LU R0, [R1+0x704] ;  /* 0x0007040001007983 */ /* 0x001ee20000300800 */
[----:B--2---:R-:W-:Y:S01]  /*a9460*/  ISETP.LT.AND P5, PT, R17, UR4, !P1 ;  /* 0x0000000411007c0c */ /* 0x004fe2000cfa1270 */
[----:B------:R-:W-:Y:S01]  /*a9470*/  IMAD.WIDE R26, R2, 0x2, R12 ;  /* 0x00000002021a7825 */ /* 0x000fe200078e020c */
[----:B------:R-:W-:Y:S02]  /*a9480*/  ISETP.LT.AND P4, PT, R28, UR4, !P1 ;  /* 0x000000041c007c0c */ /* 0x000fe4000cf81270 */
[----:B----4-:R-:W-:Y:S02]  /*a9490*/  PRMT R3, R16, 0x7632, R3 ;  /* 0x0000763210037816 */ /* 0x010fe40000000003 */
[----:B------:R-:W-:Y:S01]  /*a94a0*/  ISETP.LT.AND P3, PT, R18, UR4, !P1 ;  /* 0x0000000412007c0c */ /* 0x000fe2000cf61270 */
[----:B------:R0:W-:Y:S01]  /*a94b0*/  @P2 STG.E.U16 desc[UR50][R26.64], R16 ;  /* 0x000000101a002986 */ /* 0x0001e2000c101532 */
[----:B------:R-:W-:-:S03]  /*a94c0*/  IMAD.WIDE R4, R2, 0x2, R8 ;  /* 0x0000000202047825 */ /* 0x000fc600078e0208 */
[----:B------:R1:W-:Y:S01]  /*a94d0*/  STL [R1+0x3048], R9 ;  /* 0x0030480901007387 */ /* 0x0003e20000100800 */
[----:B------:R-:W-:Y:S02]  /*a94e0*/  ISETP.GE.AND P1, PT, R29, UR15, PT ;  /* 0x0000000f1d007c0c */ /* 0x000fe4000bf26270 */
[----:B------:R-:W-:Y:S01]  /*a94f0*/  ISETP.LT.AND P2, PT, R19, UR4, !P0 ;  /* 0x0000000413007c0c */ /* 0x000fe2000c741270 */
[C---:B------:R-:W-:Y:S02]  /*a9500*/  VIADD R28, R2.reuse, UR5 ;  /* 0x00000005021c7c36 */ /* 0x040fe40008000000 */
[C---:B0-----:R-:W-:Y:S01]  /*a9510*/  IMAD.WIDE R16, R2.reuse, 0x2, R10 ;  /* 0x0000000202107825 */ /* 0x041fe200078e020a */
[----:B-1----:R-:W2:Y:S04]  /*a9520*/  LDL R9, [R1+0x6a8] ;  /* 0x0006a80001097983 */ /* 0x002ea80000100800 */
[----:B------:R0:W-:Y:S01]  /*a9530*/  STL [R1+0x3030], R29 ;  /* 0x0030301d01007387 */ /* 0x0001e20000100800 */
[----:B------:R-:W-:Y:S01]  /*a9540*/  IMAD.WIDE R18, R2, 0x2, R6 ;  /* 0x0000000202127825 */ /* 0x000fe200078e0206 */
[----:B------:R-:W-:-:S02]  /*a9550*/  ULDC UR5, c[0x0][0x248] ;  /* 0x0000920000057ab9 */ /* 0x000fc40000000800 */
[----:B------:R1:W-:Y:S04]  /*a9560*/  @P5 STG.E.U16 desc[UR50][R16.64], R3 ;  /* 0x0000000310005986 */ /* 0x0003e8000c101532 */
[----:B0-----:R-:W4:Y:S04]  /*a9570*/  LDL R29, [R1+0x1bf4] ;  /* 0x001bf400011d7983 */ /* 0x001f280000100800 */
[----:B-1----:R-:W2:Y:S04]  /*a9580*/  LDL.LU R3, [R1+0x678] ;  /* 0x0006780001037983 */ /* 0x002ea80000300800 */
[----:B------:R-:W4:Y:S04]  /*a9590*/  LDL R16, [R1+0x1bfc] ;  /* 0x001bfc0001107983 */ /* 0x000f280000100800 */
[----:B------:R-:W4:Y:S01]  /*a95a0*/  LDL R17, [R1+0x1c00] ;  /* 0x001c000001117983 */ /* 0x000f220000100800 */
[----:B---3--:R-:W-:-:S03]  /*a95b0*/  PRMT R2, R0, 0x7632, R2 ;  /* 0x0000763200027816 */ /* 0x008fc60000000002 */
[----:B------:R0:W-:Y:S04]  /*a95c0*/  @P4 STG.E.U16 desc[UR50][R4.64], R0 ;  /* 0x0000000004004986 */ /* 0x0001e8000c101532 */
[----:B------:R1:W-:Y:S04]  /*a95d0*/  @P3 STG.E.U16 desc[UR50][R18.64], R2 ;  /* 0x0000000212003986 */ /* 0x0003e8000c101532 */
[----:B0-----:R-:W3:Y:S04]  /*a95e0*/  LDL R5, [R1+0x1bf8] ;  /* 0x001bf80001057983 */ /* 0x001ee80000100800 */
[----:B------:R-:W3:Y:S04]  /*a95f0*/  LDL.LU R0, [R1+0x6c8] ;  /* 0x0006c80001007983 */ /* 0x000ee80000300800 */
[----:B-1----:R-:W4:Y:S04]  /*a9600*/  LDL R18, [R1+0x1bf0] ;  /* 0x001bf00001127983 */ /* 0x002f280000100800 */
[----:B------:R-:W3:Y:S01]  /*a9610*/  LDL R19, [R1+0x6b8] ;  /* 0x0006b80001137983 */ /* 0x000ee20000100800 */
[----:B------:R-:W-:-:S03]  /*a9620*/  IMAD.WIDE R26, R28, 0x2, R24 ;  /* 0x000000021c1a7825 */ /* 0x000fc600078e0218 */
[----:B------:R-:W-:Y:S04]  /*a9630*/  STL [R1+0x3040], R21 ;  /* 0x0030401501007387 */ /* 0x000fe80000100800 */
[----:B--2---:R0:W-:Y:S01]  /*a9640*/  @P6 STG.E.U16 desc[UR50][R26.64], R3 ;  /* 0x000000031a006986 */ /* 0x0041e2000c101532 */
[----:B------:R-:W-:Y:S01]  /*a9650*/  PRMT R4, R3, 0x7632, R4 ;  /* 0x0000763203047816 */ /* 0x000fe20000000004 */
[----:B0-----:R-:W-:-:S05]  /*a9660*/  IMAD.WIDE R2, R28, 0x2, R22 ;  /* 0x000000021c027825 */ /* 0x001fca00078e0216 */
[----:B------:R0:W-:Y:S02]  /*a9670*/  @P2 STG.E.U16 desc[UR50][R2.64], R4 ;  /* 0x0000000402002986 */ /* 0x0001e4000c101532 */
[----:B0-----:R-:W-:Y:S02]  /*a9680*/  IMAD.WIDE R2, R28, 0x2, R20 ;  /* 0x000000021c027825 */ /* 0x001fe400078e0214 */
[----:B------:R-:W2:Y:S04]  /*a9690*/  LDL R21, [R1+0x1bf8] ;  /* 0x001bf80001157983 */ /* 0x000ea80000100800 */
[----:B------:R0:W-:Y:S01]  /*a96a0*/  STL [R1+0x303c], R10 ;  /* 0x00303c0a01007387 */ /* 0x0001e20000100800 */
[----:B----4-:R-:W-:Y:S02]  /*a96b0*/  ISETP.LT.AND P3, PT, R18, UR4, !P0 ;  /* 0x0000000412007c0c */ /* 0x010fe4000c761270 */
[----:B---3--:R-:W-:Y:S01]  /*a96c0*/  PRMT R26, R19, 0x7632, R26 ;  /* 0x00007632131a7816 */ /* 0x008fe2000000001a */
[----:B------:R-:W-:-:S02]  /*a96d0*/  IMAD.WIDE R18, R28, 0x2, R10 ;  /* 0x000000021c127825 */ /* 0x000fc400078e020a */
[----:B0-----:R-:W3:Y:S04]  /*a96e0*/  LDL.LU R10, [R1+0x6b8] ;  /* 0x0006b800010a7983 */ /* 0x001ee80000300800 */
[----:B------:R0:W-:Y:S04]  /*a96f0*/  STL [R1+0x3038], R11 ;  /* 0x0030380b01007387 */ /* 0x0001e80000100800 */
[----:B0-----:R-:W4:Y:S01]  /*a9700*/  LDL R11, [R1+0x1c04] ;  /* 0x001c0400010b7983 */ /* 0x001f220000100800 */
[----:B------:R-:W-:Y:S02]  /*a9710*/  ISETP.LT.AND P4, PT, R29, UR4, !P0 ;  /* 0x000000041d007c0c */ /* 0x000fe4000c781270 */
[----:B------:R-:W-:Y:S01]  /*a9720*/  ISETP.LT.AND P5, PT, R5, UR4, !P0 ;  /* 0x0000000405007c0c */ /* 0x000fe2000c7a1270 */
[----:B------:R-:W-:Y:S01]  /*a9730*/  IMAD.WIDE R4, R28, 0x2, R14 ;  /* 0x000000021c047825 */ /* 0x000fe200078e020e */
[----:B------:R-:W-:-:S02]  /*a9740*/  ISETP.LT.AND P6, PT, R16, UR4, !P0 ;  /* 0x0000000410007c0c */ /* 0x000fc4000c7c1270 */
[----:B------:R-:W-:Y:S02]  /*a9750*/  ISETP.LT.AND P2, PT, R17, UR4, !P0 ;  /* 0x0000000411007c0c */ /* 0x000fe4000c741270 */
[----:B------:R-:W-:Y:S02]  /*a9760*/  PRMT R27, R9, 0x7632, R27 ;  /* 0x00007632091b7816 */ /* 0x000fe4000000001b */
[----:B------:R-:W2:Y:S04]  /*a9770*/  LDL.LU R9, [R1+0x3048] ;  /* 0x0030480001097983 */ /* 0x000ea80000300800 */
[----:B---3--:R0:W-:Y:S04]  /*a9780*/  @P3 STG.E.U16 desc[UR50][R2.64], R10 ;  /* 0x0000000a02003986 */ /* 0x0081e8000c101532 */
[----:B------:R1:W-:Y:S01]  /*a9790*/  @P4 STG.E.U16 desc[UR50][R4.64], R26 ;  /* 0x0000001a04004986 */ /* 0x0003e2000c101532 */
[----:B----4-:R-:W-:-:S03]  /*a97a0*/  ISETP.LT.AND P0, PT, R11, UR4, !P0 ;  /* 0x000000040b007c0c */ /* 0x010fc6000c701270 */
[----:B------:R-:W3:Y:S04]  /*a97b0*/  LDL.LU R11, [R1+0x6e8] ;  /* 0x0006e800010b7983 */ /* 0x000ee80000300800 */
[----:B0-----:R-:W4:Y:S04]  /*a97c0*/  LDL R3, [R1+0x1be8] ;  /* 0x001be80001037983 */ /* 0x001f280000100800 */
[----:B------:R-:W3:Y:S04]  /*a97d0*/  LDL R10, [R1+0x1bfc] ;  /* 0x001bfc00010a7983 */ /* 0x000ee80000100800 */
[----:B-1----:R-:W2:Y:S01]  /*a97e0*/  LDL.LU R5, [R1+0x6a8] ;  /* 0x0006a80001057983 */ /* 0x002ea20000300800 */
[----:B------:R-:W-:Y:S01]  /*a97f0*/  IMAD.WIDE R16, R28, 0x2, R12 ;  /* 0x000000021c107825 */ /* 0x000fe200078e020c */
[----:B------:R-:W-:-:S02]  /*a9800*/  PRMT R2, R0, 0x7632, R2 ;  /* 0x0000763200027816 */ /* 0x000fc40000000002 */
[----:B------:R-:W-:Y:S02]  /*a9810*/  ISETP.LT.AND P4, PT, R29, UR4, !P1 ;  /* 0x000000041d007c0c */ /* 0x000fe4000cf81270 */
[----:B--2---:R0:W-:Y:S04]  /*a9820*/  @P5 STG.E.U16 desc[UR50][R16.64], R5 ;  /* 0x0000000510005986 */ /* 0x0041e8000c101532 */
[----:B------:R1:W-:Y:S01]  /*a9830*/  @P6 STG.E.U16 desc[UR50][R18.64], R27 ;  /* 0x0000001b12006986 */ /* 0x0003e2000c101532 */
[----:B0-----:R-:W-:-:S03]  /*a9840*/  IMAD.WIDE R4, R28, 0x2, R8 ;  /* 0x000000021c047825 */ /* 0x001fc600078e0208 */
[----:B-1----:R-:W2:Y:S04]  /*a9850*/  LDL.LU R19, [R1+0x6d8] ;  /* 0x0006d80001137983 */ /* 0x002ea80000300800 */
[----:B------:R-:W2:Y:S04]  /*a9860*/  LDL R27, [R1+0x1bec] ;  /* 0x001bec00011b7983 */ /* 0x000ea80000100800 */
[----:B------:R0:W-:Y:S01]  /*a9870*/  @P2 STG.E.U16 desc[UR50][R4.64], R0 ;  /* 0x0000000004002986 */ /* 0x0001e2000c101532 */
[----:B------:R-:W-:-:S03]  /*a9880*/  ISETP.LT.AND P5, PT, R21, UR4, !P1 ;  /* 0x0000000415007c0c */ /* 0x000fc6000cfa1270 */
[----:B0-----:R-:W2:Y:S04]  /*a9890*/  LDL.LU R0, [R1+0x3044] ;  /* 0x0030440001007983 */ /* 0x001ea80000300800 */
[----:B------:R-:W2:Y:S04]  /*a98a0*/  LDL R5, [R1+0x1bf0] ;  /* 0x001bf00001057983 */ /* 0x000ea80000100800 */
[----:B------:R-:W2:Y:S04]  /*a98b0*/  LDL.LU R29, [R1+0x67c] ;  /* 0x00067c00011d7983 */ /* 0x000ea80000300800 */
[----:B------:R-:W2:Y:S01]  /*a98c0*/  LDL.LU R21, [R1+0x3040] ;  /* 0x0030400001157983 */ /* 0x000ea20000300800 */
[----:B----4-:R-:W-:Y:S01]  /*a98d0*/  ISETP.LT.AND P3, PT, R3, UR4, !P1 ;  /* 0x0000000403007c0c */ /* 0x010fe2000cf61270 */
[----:B------:R-:W-:-:S04]  /*a98e0*/  IMAD.WIDE R16, R28, 0x2, R6 ;  /* 0x000000021c107825 */ /* 0x000fc800078e0206 */
[----:B------:R-:W-:Y:S01]  /*a98f0*/  VIADD R3, R28, UR5 ;  /* 0x000000051c037c36 */ /* 0x000fe20008000000 */
[----:B---3--:R-:W-:Y:S01]  /*a9900*/  PRMT R26, R11, 0x7632, R26 ;  /* 0x000076320b1a7816 */ /* 0x008fe2000000001a */
[----:B------:R-:W-:Y:S01]  /*a9910*/  ULDC UR5, c[0x0][0x248] ;  /* 0x0000920000057ab9 */ /* 0x000fe20000000800 */
[----:B------:R0:W-:Y:S02]  /*a9920*/  @P0 STG.E.U16 desc[UR50][R16.64], R2 ;  /* 0x0000000210000986 */ /* 0x0001e4000c101532 */
[----:B0-----:R-:W-:Y:S01]  /*a9930*/  IMAD.WIDE R16, R3, 0x2, R22 ;  /* 0x0000000203107825 */ /* 0x001fe200078e0216 */
[----:B--2---:R-:W-:Y:S02]  /*a9940*/  ISETP.LT.AND P6, PT, R27, UR4, !P1 ;  /* 0x000000041b007c0c */ /* 0x004fe4000cfc1270 */
[----:B------:R-:W-:Y:S01]  /*a9950*/  PRMT R18, R19, 0x7632, R18 ;  /* 0x0000763213127816 */ /* 0x000fe20000000012 */
[----:B------:R-:W-:Y:S01]  /*a9960*/  VIADD R2, R0, 0x6e ;  /* 0x0000006e00027836 */ /* 0x000fe20000000000 */
[----:B------:R-:W-:Y:S01]  /*a9970*/  ISETP.LT.AND P2, PT, R5, UR4, !P1 ;  /* 0x0000000405007c0c */ /* 0x000fe2000cf41270 */
[----:B------:R-:W-:-:S03]  /*a9980*/  IMAD.WIDE R4, R3, 0x2, R24 ;  /* 0x0000000203047825 */ /* 0x000fc600078e0218 */
[----:B------:R-:W-:Y:S01]  /*a9990*/  ISETP.GE.AND P0, PT, R2, UR13, PT ;  /* 0x0000000d02007c0c */ /* 0x000fe2000bf06270 */
[----:B------:R-:W-:Y:S01]  /*a99a0*/  VIADD R2, R0, 0x6f ;  /* 0x0000006f00027836 */ /* 0x000fe20000000000 */
[----:B------:R0:W-:Y:S04]  /*a99b0*/  @P3 STG.E.U16 desc[UR50][R4.64], R19 ;  /* 0x0000001304003986 */ /* 0x0001e8000c101532 */
[----:B------:R-:W-:Y:S04]  /*a99c0*/  @P6 STG.E.U16 desc[UR50][R16.64], R18 ;  /* 0x0000001210006986 */ /* 0x000fe8000c101532 */
[----:B------:R1:W-:Y:S01]  /*a99d0*/  STL [R1+0x3034], R0 ;  /* 0x0030340001007387 */ /* 0x0003e20000100800 */
[----:B------:R-:W-:-:S02]  /*a99e0*/  ISETP.LT.AND P6, PT, R10, UR4, !P1 ;  /* 0x000000040a007c0c */ /* 0x000fc4000cfc1270 */
[----:B------:R-:W-:Y:S01]  /*a99f0*/  ISETP.GE.AND P3, PT, R2, UR11, PT ;  /* 0x0000000b02007c0c */ /* 0x000fe2000bf66270 */
[C---:B0-----:R-:W-:Y:S01]  /*a9a00*/  IMAD.WIDE R4, R3.reuse, 0x2, R20 ;  /* 0x0000000203047825 */ /* 0x041fe200078e0214 */
[----:B-1----:R-:W2:Y:S03]  /*a9a10*/  LDL.LU R0, [R1+0x708] ;  /* 0x0007080001007983 */ /* 0x002ea60000300800 */
[C---:B------:R-:W-:Y:S01]  /*a9a20*/  IMAD.WIDE R16, R3.reuse, 0x2, R14 ;  /* 0x0000000203107825 */ /* 0x040fe200078e020e */
[----:B------:R-:W3:Y:S04]  /*a9a30*/  LDL.LU R10, [R1+0x303c] ;  /* 0x00303c00010a7983 */ /* 0x000ee80000300800 */
[----:B------:R-:W4:Y:S04]  /*a9a40*/  LDL R2, [R1+0x1be8] ;  /* 0x001be80001027983 */ /* 0x000f280000100800 */
[----:B------:R0:W-:Y:S04]  /*a9a50*/  @P2 STG.E.U16 desc[UR50][R4.64], R11 ;  /* 0x0000000b04002986 */ /* 0x0001e8000c101532 */
[----:B------:R1:W-:Y:S04]  /*a9a60*/  @P4 STG.E.U16 desc[UR50][R16.64], R26 ;  /* 0x0000001a10004986 */ /* 0x0003e8000c101532 */
[----:B0-----:R-:W3:Y:S04]  /*a9a70*/  LDL.LU R11, [R1+0x3038] ;  /* 0x00303800010b7983 */ /* 0x001ee80000300800 */
[----:B------:R-:W2:Y:S04]  /*a9a80*/  LDL R4, [R1+0x1c00] ;  /* 0x001c000001047983 */ /* 0x000ea80000100800 */
[----:B------:R-:W4:Y:S04]  /*a9a90*/  LDL R5, [R1+0x1c04] ;  /* 0x001c040001057983 */ /* 0x000f280000100800 */
[----:B-1----:R-:W3:Y:S01]  /*a9aa0*/  LDL.LU R17, [R1+0x6f8] ;  /* 0x0006f80001117983 */ /* 0x002ee20000300800 */
[----:B------:R-:W-:-:S03]  /*a9ab0*/  IMAD.WIDE R18, R3, 0x2, R12 ;  /* 0x0000000203127825 */ /* 0x000fc600078e020c */
[----:B------:R-:W-:Y:S01]  /*a9ac0*/  STL [R1+0x302c], R9 ;  /* 0x00302c0901007387 */ /* 0x000fe20000100800 */
[----:B------:R-:W-:Y:S02]  /*a9ad0*/  PRMT R28, R29, 0x7632, R28 ;  /* 0x000076321d1c7816 */ /* 0x000fe4000000001c */
[----:B--2---:R-:W-:Y:S02]  /*a9ae0*/  ISETP.LT.AND P2, PT, R4, UR4, !P1 ;  /* 0x0000000404007c0c */ /* 0x004fe4000cf41270 */
[----:B----4-:R-:W-:Y:S02]  /*a9af0*/  ISETP.LT.AND P1, PT, R5, UR4, !P1 ;  /* 0x0000000405007c0c */ /* 0x010fe4000cf21270 */
[----:B---3--:R-:W-:Y:S01]  /*a9b00*/  PRMT R16, R17, 0x7632, R16 ;  /* 0x0000763211107816 */ /* 0x008fe20000000010 */
[----:B------:R-:W-:Y:S01]  /*a9b10*/  IMAD.WIDE R4, R3, 0x2, R10 ;  /* 0x0000000203047825 */ /* 0x000fe200078e020a */
[----:B------:R-:W-:Y:S01]  /*a9b20*/  @P5 STG.E.U16 desc[UR50][R18.64], R17 ;  /* 0x0000001112005986 */ /* 0x000fe2000c101532 */
[----:B------:R-:W-:-:S02]  /*a9b30*/  ISETP.LT.AND P5, PT, R2, UR4, !P0 ;  /* 0x0000000402007c0c */ /* 0x000fc4000c7a1270 */
[----:B------:R-:W-:Y:S01]  /*a9b40*/  VIADD R2, R3, UR5 ;  /* 0x0000000503027c36 */ /* 0x000fe20008000000 */
[----:B------:R-:W-:Y:S01]  /*a9b50*/  ISETP.LT.AND P4, PT, R27, UR4, !P0 ;  /* 0x000000041b007c0c */ /* 0x000fe2000c781270 */
[----:B------:R0:W-:Y:S01]  /*a9b60*/  @P6 STG.E.U16 desc[UR50][R4.64], R16 ;  /* 0x0000001004006986 */ /* 0x0001e2000c101532 */
[----:B------:R-:W-:Y:S01]  /*a9b70*/  ULDC UR5, c[0x0][0x248] ;  /* 0x0000920000057ab9 */ /* 0x000fe20000000800 */
[----:B0-----:R-:W-:-:S04]  /*a9b80*/  IMAD.WIDE R4, R3, 0x2, R8 ;  /* 0x0000000203047825 */ /* 0x001fc800078e0208 */
[----:B------:R-:W-:Y:S01]  /*a9b90*/  IMAD.WIDE R16, R3, 0x2, R6 ;  /* 0x0000000203107825 */ /* 0x000fe200078e0206 */
[----:B------:R-:W-:Y:S01]  /*a9ba0*/  PRMT R3, R0, 0x7632, R3 ;  /* 0x0000763200037816 */ /* 0x000fe20000000003 */
[----:B------:R-:W2:Y:S04]  /*a9bb0*/  LDL.LU R9, [R1+0x6bc] ;  /* 0x0006bc0001097983 */ /* 0x000ea80000300800 */
[----:B------:R0:W-:Y:S04]  /*a9bc0*/  @P2 STG.E.U16 desc[UR50][R4.64], R0 ;  /* 0x0000000004002986 */ /* 0x0001e8000c101532 */
[----:B------:R1:W-:Y:S01]  /*a9bd0*/  @P1 STG.E.U16 desc[UR50][R16.64], R3 ;  /* 0x0000000310001986 */ /* 0x0003e2000c101532 */
[----:B------:R-:W-:-:S03]  /*a9be0*/  IMAD.WIDE R18, R2, 0x2, R24 ;  /* 0x0000000202127825 */ /* 0x000fc600078e0218 */
[----:B0-----:R-:W3:Y:S04]  /*a9bf0*/  LDL.LU R0, [R1+0x3034] ;  /* 0x0030340001007983 */ /* 0x001ee80000300800 */
[----:B-1----:R-:W4:Y:S04]  /*a9c00*/  LDL R3, [R1+0x1bf0] ;  /* 0x001bf00001037983 */ /* 0x002f280000100800 */
[----:B------:R-:W3:Y:S04]  /*a9c10*/  LDL R16, [R1+0x1bf4] ;  /* 0x001bf40001107983 */ /* 0x000ee80000100800 */
[----:B------:R-:W3:Y:S04]  /*a9c20*/  LDL R17, [R1+0x1bf8] ;  /* 0x001bf80001117983 */ /* 0x000ee80000100800 */
[----:B------:R-:W3:Y:S04]  /*a9c30*/  LDL R4, [R1+0x1bfc] ;  /* 0x001bfc0001047983 */ /* 0x000ee80000100800 */
[----:B------:R-:W3:Y:S04]  /*a9c40*/  LDL R5, [R1+0x1c00] ;  /* 0x001c000001057983 */ /* 0x000ee80000100800 */
[----:B------:R0:W-:Y:S04]  /*a9c50*/  @P5 STG.E.U16 desc[UR50][R18.64], R29 ;  /* 0x0000001d12005986 */ /* 0x0001e8000c101532 */
[----:B0-----:R-:W3:Y:S01]  /*a9c60*/  LDL.LU R29, [R1+0x3030] ;  /* 0x00303000011d7983 */ /* 0x001ee20000300800 */
[----:B------:R-:W-:-:S03]  /*a9c70*/  IMAD.WIDE R18, R2, 0x2, R12 ;  /* 0x0000000202127825 */ /* 0x000fc600078e020c */
[----:B------:R0:W-:Y:S04]  /*a9c80*/  STL [R1+0x3028], R12 ;  /* 0x0030280c01007387 */ /* 0x0001e80000100800 */
[----:B0-----:R-:W3:Y:S04]  /*a9c90*/  LDL R12, [R1+0x1c04] ;  /* 0x001c0400010c7983 */ /* 0x001ee80000100800 */
[----:B------:R0:W-:Y:S04]  /*a9ca0*/  STL [R1+0x3024], R13 ;  /* 0x0030240d01007387 */ /* 0x0001e80000100800 */
[----:B0-----:R-:W3:Y:S01]  /*a9cb0*/  LDL.LU R13, [R1+0x6ac] ;  /* 0x0006ac00010d7983 */ /* 0x001ee20000300800 */
[----:B------:R-:W-:-:S05]  /*a9cc0*/  IMAD.WIDE R26, R2, 0x2, R22 ;  /* 0x00000002021a7825 */ /* 0x000fca00078e0216 */
[----:B------:R2:W-:Y:S02]  /*a9cd0*/  @P4 STG.E.U16 desc[UR50][R26.64], R28 ;  /* 0x0000001c1a004986 */ /* 0x0005e4000c101532 */
[----:B--2---:R-:W-:Y:S02]  /*a9ce0*/  PRMT R28, R9, 0x7632, R28 ;  /* 0x00007632091c7816 */ /* 0x004fe4000000001c */
[----:B----4-:R-:W-:Y:S02]  /*a9cf0*/  ISETP.LT.AND P1, PT, R3, UR4, !P0 ;  /* 0x0000000403007c0c */ /* 0x010fe4000c721270 */
[----:B---3--:R-:W-:Y:S02]  /*a9d00*/  ISETP.LT.AND P2, PT, R16, UR4, !P0 ;  /* 0x0000000410007c0c */ /* 0x008fe4000c741270 */
[----:B------:R-:W-:Y:S02]  /*a9d10*/  ISETP.LT.AND P4, PT, R17, UR4, !P0 ;  /* 0x0000000411007c0c */ /* 0x000fe4000c781270 */
[----:B------:R-:W-:-:S02]  /*a9d20*/  ISETP.LT.AND P6, PT, R4, UR4, !P0 ;  /* 0x0000000404007c0c */ /* 0x000fc4000c7c1270 */
[----:B------:R-:W-:Y:S01]  /*a9d30*/  ISETP.LT.AND P5, PT, R5, UR4, !P0 ;  /* 0x0000000405007c0c */ /* 0x000fe2000c7a1270 */
[----:B------:R-:W-:-:S04]  /*a9d40*/  IMAD.WIDE R4, R2, 0x2, R20 ;  /* 0x0000000202047825 */ /* 0x000fc800078e0214 */
[----:B------:R-:W-:Y:S02]  /*a9d50*/  VIADD R3, R0, 0x70 ;  /* 0x0000007000037836 */ /* 0x000fe40000000000 */
[C---:B------:R-:W-:Y:S01]  /*a9d60*/  IMAD.WIDE R16, R2.reuse, 0x2, R14 ;  /* 0x0000000202107825 */ /* 0x040fe200078e020e */
[----:B------:R0:W-:Y:S02]  /*a9d70*/  @P1 STG.E.U16 desc[UR50][R4.64], R9 ;  /* 0x0000000904001986 */ /* 0x0001e4000c101532 */
[----:B------:R-:W-:Y:S02]  /*a9d80*/  ISETP.GE.AND P1, PT, R3, UR9, PT ;  /* 0x0000000903007c0c */ /* 0x000fe4000bf26270 */
[----:B------:R1:W-:Y:S04]  /*a9d90*/  @P2 STG.E.U16 desc[UR50][R16.64], R28 ;  /* 0x0000001c10002986 */ /* 0x0003e8000c101532 */
[----:B0-----:R-:W2:Y:S04]  /*a9da0*/  LDL.LU R9, [R1+0x302c] ;  /* 0x00302c0001097983 */ /* 0x001ea80000300800 */
[----:B------:R-:W3:Y:S04]  /*a9db0*/  LDL.LU R3, [R1+0x6cc] ;  /* 0x0006cc0001037983 */ /* 0x000ee80000300800 */
[----:B-1----:R-:W4:Y:S01]  /*a9dc0*/  LDL R17, [R1+0x1bec] ;  /* 0x001bec0001117983 */ /* 0x002f220000100800 */
[----:B------:R-:W-:Y:S01]  /*a9dd0*/  IMAD.WIDE R26, R2, 0x2, R10 ;  /* 0x00000002021a7825 */ /* 0x000fe200078e020a */
[----:B------:R-:W-:-:S02]  /*a9de0*/  ISETP.LT.AND P2, PT, R12, UR4, !P0 ;  /* 0x000000040c007c0c */ /* 0x000fc4000c741270 */
[----:B------:R-:W3:Y:S04]  /*a9df0*/  LDL R28, [R1+0x1c00] ;  /* 0x001c0000011c7983 */ /* 0x000ee80000100800 */
[----:B------:R-:W3:Y:S04]  /*a9e00*/  LDL R12, [R1+0x1bfc] ;  /* 0x001bfc00010c7983 */ /* 0x000ee80000100800 */
[----:B------:R0:W-:Y:S04]  /*a9e10*/  @P4 STG.E.U16 desc[UR50][R18.64], R13 ;  /* 0x0000000d12004986 */ /* 0x0001e8000c101532 */
[----:B0-----:R-:W3:Y:S04]  /*a9e20*/  LDL R18, [R1+0x1be8] ;  /* 0x001be80001127983 */ /* 0x001ee80000100800 */
[----:B------:R-:W3:Y:S01]  /*a9e30*/  LDL R19, [R1+0x1bf0] ;  /* 0x001bf00001137983 */ /* 0x000ee20000100800 */
[----:B------:R-:W-:-:S03]  /*a9e40*/  PRMT R29, R13, 0x7632, R29 ;  /* 0x000076320d1d7816 */ /* 0x000fc6000000001d */
[----:B------:R-:W3:Y:S04]  /*a9e50*/  LDL.LU R13, [R1+0x6ec] ;  /* 0x0006ec00010d7983 */ /* 0x000ee80000300800 */
[----:B------:R-:W-:Y:S04]  /*a9e60*/  STL [R1+0x3020], R8 ;  /* 0x0030200801007387 */ /* 0x000fe80000100800 */
[----:B------:R-:W-:Y:S01]  /*a9e70*/  @P6 STG.E.U16 desc[UR50][R26.64], R29 ;  /* 0x0000001d1a006986 */ /* 0x000fe2000c101532 */
[----:B--2---:R-:W-:-:S03]  /*a9e80*/  IMAD.WIDE R4, R2, 0x2, R8 ;  /* 0x0000000202047825 */ /* 0x004fc600078e0208 */
[----:B------:R0:W-:Y:S01]  /*a9e90*/  STL [R1+0x301c], R9 ;  /* 0x00301c0901007387 */ /* 0x0001e20000100800 */
[----:B----4-:R-:W-:Y:S01]  /*a9ea0*/  ISETP.LT.AND P4, PT, R17, UR4, !P3 ;  /* 0x0000000411007c0c */ /* 0x010fe2000df81270 */
[----:B------:R-:W-:Y:S01]  /*a9eb0*/  VIADD R17, R2, UR5 ;  /* 0x0000000502117c36 */ /* 0x000fe20008000000 */
[----:B---3--:R-:W-:Y:S01]  /*a9ec0*/  PRMT R16, R3, 0x7632, R16 ;  /* 0x0000763203107816 */ /* 0x008fe20000000010 */
[----:B------:R1:W-:Y:S01]  /*a9ed0*/  @P5 STG.E.U16 desc[UR50][R4.64], R3 ;  /* 0x0000000304005986 */ /* 0x0003e2000c101532 */
[----:B------:R-:W-:-:S03]  /*a9ee0*/  ISETP.LT.AND P0, PT, R18, UR4, !P3 ;  /* 0x0000000412007c0c */ /* 0x000fc6000df01270 */
[----:B0-----:R-:W2:Y:S04]  /*a9ef0*/  LDL.LU R9, [R1+0x6fc] ;  /* 0x0006fc0001097983 */ /* 0x001ea80000300800 */
[----:B------:R-:W3:Y:S01]  /*a9f00*/  LDL R8, [R1+0x1c04] ;  /* 0x001c040001087983 */ /* 0x000ee20000100800 */
[----:B------:R-:W-:-:S03]  /*a9f10*/  ISETP.LT.AND P5, PT, R19, UR4, !P3 ;  /* 0x0000000413007c0c */ /* 0x000fc6000dfa1270 */
[----:B------:R-:W4:Y:S01]  /*a9f20*/  LDL.LU R29, [R1+0x70c] ;  /* 0x00070c00011d7983 */ /* 0x000f220000300800 */
[----:B------:R-:W-:-:S03]  /*a9f30*/  IMAD.WIDE R18, R17, 0x2, R22 ;  /* 0x0000000211127825 */ /* 0x000fc600078e0216 */
[----:B------:R0:W-:Y:S01]  /*a9f40*/  STL [R1+0x3018], R23 ;  /* 0x0030181701007387 */ /* 0x0001e20000100800 */
[----:B-1----:R-:W-:-:S04]  /*a9f50*/  IMAD.WIDE R2, R2, 0x2, R6 ;  /* 0x0000000202027825 */ /* 0x002fc800078e0206 */
[----:B------:R-:W-:Y:S01]  /*a9f60*/  VIADD R26, R0, 0x71 ;  /* 0x00000071001a7836 */ /* 0x000fe20000000000 */
[----:B------:R-:W-:Y:S01]  /*a9f70*/  ULDC UR5, c[0x0][0x248] ;  /* 0x0000920000057ab9 */ /* 0x000fe20000000800 */
[----:B0-----:R-:W2:Y:S04]  /*a9f80*/  LDL.LU R23, [R1+0x6dc] ;  /* 0x0006dc0001177983 */ /* 0x001ea80000300800 */
[----:B------:R0:W-:Y:S04]  /*a9f90*/  @P2 STG.E.U16 desc[UR50][R2.64], R16 ;  /* 0x0000001002002986 */ /* 0x0001e8000c101532 */
[----:B0-----:R-:W3:Y:S01]  /*a9fa0*/  LDL R3, [R1+0x1bf4] ;  /* 0x001bf40001037983 */ /* 0x001ee20000100800 */
[----:B------:R-:W-:Y:S01]  /*a9fb0*/  ISETP.GE.AND P6, PT, R26, UR7, PT ;  /* 0x000000071a007c0c */ /* 0x000fe2000bfc6270 */
[----:B------:R-:W-:Y:S01]  /*a9fc0*/  IMAD.WIDE R4, R17, 0x2, R24 ;  /* 0x0000000211047825 */ /* 0x000fe200078e0218 */
[----:B--2---:R-:W-:-:S02]  /*a9fd0*/  PRMT R27, R23, 0x7632, R27 ;  /* 0x00007632171b7816 */ /* 0x004fc4000000001b */
[----:B------:R-:W-:Y:S02]  /*a9fe0*/  P2R R2, PR, RZ, 0x40 ;  /* 0x00000040ff027803 */ /* 0x000fe40000000000 */
[----:B------:R0:W-:Y:S04]  /*a9ff0*/  @P0 STG.E.U16 desc[UR50][R4.64], R23 ;  /* 0x0000001704000986 */ /* 0x0001e8000c101532 */
[----:B------:R1:W-:Y:S01]  /*aa000*/  @P4 STG.E.U16 desc[UR50][R18.64], R27 ;  /* 0x0000001b12004986 */ /* 0x0003e2000c101532 */
[----:B------:R-:W-:Y:S01]  /*aa010*/  ISETP.LT.AND P4, PT, R12, UR4, !P3 ;  /* 0x000000040c007c0c */ /* 0x000fe2000df81270 */
[----:B------:R-:W-:Y:S01]  /*aa020*/  VIADD R16, R0, 0x72 ;  /* 0x0000007200107836 */ /* 0x000fe20000000000 */
[----:B------:R-:W-:Y:S01]  /*aa030*/  ULDC UR7, c[0x0][0x248] ;  /* 0x0000920000077ab9 */ /* 0x000fe20000000800 */
[----:B---3--:R-:W-:Y:S01]  /*aa040*/  ISETP.LT.AND P2, PT, R3, UR4, !P3 ;  /* 0x0000000403007c0c */ /* 0x008fe2000df41270 */
[----:B0-----:R-:W2:Y:S04]  /*aa050*/  LDL R23, [R1+0x1bf0] ;  /* 0x001bf00001177983 */ /* 0x001ea80000100800 */
[----:B-1----:R-:W3:Y:S04]  /*aa060*/  LDL R19, [R1+0x1bec] ;  /* 0x001bec0001137983 */ /* 0x002ee80000100800 */
[----:B------:R-:W4:Y:S04]  /*aa070*/  LDL R27, [R1+0x1bf8] ;  /* 0x001bf800011b7983 */ /* 0x000f280000100800 */
[----:B------:R0:W-:Y:S01]  /*aa080*/  STL [R1+0x38], R2 ;  /* 0x0000380201007387 */ /* 0x0001e20000100800 */
[----:B------:R-:W-:-:S03]  /*aa090*/  PRMT R18, R13, 0x7632, R18 ;  /* 0x000076320d127816 */ /* 0x000fc60000000012 */
[----:B------:R-:W2:Y:S01]  /*aa0a0*/  LDL.LU R12, [R1+0x3028] ;  /* 0x00302800010c7983 */ /* 0x000ea20000300800 */
[----:B0-----:R-:W-:-:S05]  /*aa0b0*/  IMAD.WIDE R2, R17, 0x2, R20 ;  /* 0x0000000211027825 */ /* 0x001fca00078e0214 */
[----:B------:R0:W-:Y:S04]  /*aa0c0*/  @P5 STG.E.U16 desc[UR50][R2.64], R13 ;  /* 0x0000000d02005986 */ /* 0x0001e8000c101532 */
[----:B0-----:R-:W2:Y:S01]  /*aa0d0*/  LDL.LU R13, [R1+0x3024] ;  /* 0x00302400010d7983 */ /* 0x001ea20000300800 */
[----:B------:R-:W-:Y:S01]  /*aa0e0*/  IMAD.WIDE R4, R17, 0x2, R14 ;  /* 0x0000000211047825 */ /* 0x000fe200078e020e */
[----:B------:R-:W-:-:S04]  /*aa0f0*/  ISETP.GE.AND P5, PT, R16, UR8, PT ;  /* 0x0000000810007c0c */ /* 0x000fc8000bfa6270 */
[----:B------:R0:W-:Y:S01]  /*aa100*/  @P2 STG.E.U16 desc[UR50][R4.64], R18 ;  /* 0x0000001204002986 */ /* 0x0001e2000c101532 */
[----:B------:R-:W-:Y:S02]  /*aa110*/  ISETP.LT.AND P2, PT, R28, UR4, !P3 ;  /* 0x000000041c007c0c */ /* 0x000fe4000df41270 */
[----:B------:R-:W-:Y:S02]  /*aa120*/  PRMT R16, R9, 0x7632, R16 ;  /* 0x0000763209107816 */ /* 0x000fe40000000010 */
[----:B0-----:R-:W-:Y:S01]  /*aa130*/  P2R R5, PR, RZ, 0x20 ;  /* 0x00000020ff057803 */ /* 0x001fe20000000000 */
[----:B------:R-:W3:Y:S04]  /*aa140*/  LDL R18, [R1+0x1be8] ;  /* 0x001be80001127983 */ /* 0x000ee80000100800 */
[----:B------:R-:W-:Y:S01]  /*aa150*/  STL [R1+0x34], R5 ;  /* 0x0000340501007387 */ /* 0x000fe20000100800 */
[----:B----4-:R-:W-:-:S02]  /*aa160*/  ISETP.LT.AND P0, PT, R27, UR4, !P3 ;  /* 0x000000041b007c0c */ /* 0x010fc4000df01270 */
[----:B------:R-:W-:Y:S02]  /*aa170*/  ISETP.LT.AND P3, PT, R8, UR4, !P3 ;  /* 0x0000000408007c0c */ /* 0x000fe4000df61270 */
[----:B------:R-:W4:Y:S01]  /*aa180*/  LDL.LU R8, [R1+0x3020] ;  /* 0x0030200001087983 */ /* 0x000f220000300800 */
[----:B--2---:R-:W-:-:S08]  /*aa190*/  IMAD.WIDE R2, R17, 0x2, R12 ;  /* 0x0000000211027825 */ /* 0x004fd000078e020c */
[----:B------:R0:W-:Y:S04]  /*aa1a0*/  @P0 STG.E.U16 desc[UR50][R2.64], R9 ;  /* 0x0000000902000986 */ /* 0x0001e8000c101532 */
[----:B0-----:R-:W4:Y:S01]  /*aa1b0*/  LDL.LU R9, [R1+0x301c] ;  /* 0x00301c0001097983 */ /* 0x001f220000300800 */
[----:B------:R-:W-:-:S05]  /*aa1c0*/  IMAD.WIDE R4, R17, 0x2, R10 ;  /* 0x0000000211047825 */ /* 0x000fca00078e020a */
[----:B------:R0:W-:Y:S02]  /*aa1d0*/  @P4 STG.E.U16 desc[UR50][R4.64], R16 ;  /* 0x0000001004004986 */ /* 0x0001e4000c101532 */
[C---:B0-----:R-:W-:Y:S02]  /*aa1e0*/  VIADD R16, R17.reuse, UR5 ;  /* 0x0000000511107c36 */ /* 0x041fe40008000000 */
[----:B------:R-:W-:-:S04]  /*aa1f0*/  IMAD.WIDE R4, R17, 0x2, R6 ;  /* 0x0000000211047825 */ /* 0x000fc800078e0206 */
[----:B----4-:R-:W-:Y:S01]  /*aa200*/  IMAD.WIDE R2, R17, 0x2, R8 ;  /* 0x0000000211027825 */ /* 0x010fe200078e0208 */
[----:B------:R-:W-:Y:S02]  /*aa210*/  PRMT R17, R29, 0x7632, R17 ;  /* 0x000076321d117816 */ /* 0x000fe40000000011 */
[----:B---3--:R-:W-:Y:S02]  /*aa220*/  ISETP.LT.AND P0, PT, R18, UR4, !P1 ;  /* 0x0000000412007c0c */ /* 0x008fe4000cf01270 */
[----:B------:R-:W-:Y:S01]  /*aa230*/  ISETP.LT.AND P4, PT, R19, UR4, !P1 ;  /* 0x0000000413007c0c */ /* 0x000fe2000cf81270 */
[----:B------:R-:W-:Y:S01]  /*aa240*/  ULDC UR5, c[0x0][0x248] ;  /* 0x0000920000057ab9 */ /* 0x000fe20000000800 */
[----:B------:R0:W-:Y:S01]  /*aa250*/  @P2 STG.E.U16 desc[UR50][R2.64], R29 ;  /* 0x0000001d02002986 */ /* 0x0001e2000c101532 */
[----:B------:R-:W-:-:S03]  /*aa260*/  ISETP.LT.AND P2, PT, R23, UR4, !P1 ;  /* 0x0000000417007c0c */ /* 0x000fc6000cf41270 */
[----:B0-----:R-:W2:Y:S04]  /*aa270*/  LDL R2, [R1+0x1bf4] ;  /* 0x001bf40001027983 */ /* 0x001ea80000100800 */
[----:B------:R-:W3:Y:S04]  /*aa280*/  LDL.LU R3, [R1+0x710] ;  /* 0x0007100001037983 */ /* 0x000ee80000300800 */
[----:B------:R-:W4:Y:S04]  /*aa290*/  LDL.LU R29, [R1+0x730] ;  /* 0x00073000011d7983 */ /* 0x000f280000300800 */
[----:B------:R-:W2:Y:S04]  /*aa2a0*/  LDL.LU R23, [R1+0x3018] ;  /* 0x0030180001177983 */ /* 0x000ea80000300800 */
[----:B------:R2:W-:Y:S04]  /*aa2b0*/  @P3 STG.E.U16 desc[UR50][R4.64], R17 ;  /* 0x0000001104003986 */ /* 0x0005e8000c101532 */
[----:B------:R0:W-:Y:S01]  /*aa2c0*/  STL [R1+0x2ffc], R22 ;  /* 0x002ffc1601007387 */ /* 0x0001e20000100800 */
[----:B------:R-:W-:-:S04]  /*aa2d0*/  IMAD.WIDE R18, R16, 0x2, R24 ;  /* 0x0000000210127825 */ /* 0x000fc800078e0218 */
[C---:B--2---:R-:W-:Y:S02]  /*aa2e0*/  IMAD.WIDE R4, R16.reuse, 0x2, R22 ;  /* 0x0000000210047825 */ /* 0x044fe400078e0216 */
[----:B0-----:R-:W2:Y:S04]  /*aa2f0*/  LDL.LU R22, [R1+0x720] ;  /* 0x0007200001167983 */ /* 0x001ea80000300800 */
[----:B---3--:R0:W-:Y:S04]  /*aa300*/  @P0 STG.E.U16 desc[UR50][R18.64], R3 ;  /* 0x0000000312000986 */ /* 0x0081e8000c101532 */
[----:B------:R-:W-:Y:S04]  /*aa310*/  STL [R1+0x2ff8], R23 ;  /* 0x002ff81701007387 */ /* 0x000fe80000100800 */
[----:B------:R1:W-:Y:S01]  /*aa320*/  STL [R1+0x3004], R20 ;  /* 0x0030041401007387 */ /* 0x0003e20000100800 */
[----:B0-----:R-:W-:-:S03]  /*aa330*/  IMAD.WIDE R18, R16, 0x2, R20 ;  /* 0x0000000210127825 */ /* 0x001fc600078e0214 */
[----:B-1----:R-:W3:Y:S01]  /*aa340*/  LDL R20, [R1+0x1bfc] ;  /* 0x001bfc0001147983 */ /* 0x002ee20000100800 */
[----:B------:R-:W-:-:S03]  /*aa350*/  PRMT R26, R3, 0x7632, R26 ;  /* 0x00007632031a7816 */ /* 0x000fc6000000001a */
[----:B------:R-:W-:Y:S04]  /*aa360*/  STL [R1+0x3000], R21 ;  /* 0x0030001501007387 */ /* 0x000fe80000100800 */
[----:B------:R-:W-:Y:S04]  /*aa370*/  STL [R1+0x300c], R14 ;  /* 0x00300c0e01007387 */ /* 0x000fe80000100800 */
[----:B------:R-:W-:Y:S04]  /*aa380*/  STL [R1+0x3008], R15 ;  /* 0x0030080f01007387 */ /* 0x000fe80000100800 */
[----:B------:R-:W-:Y:S04]  /*aa390*/  @P4 STG.E.U16 desc[UR50][R4.64], R26 ;  /* 0x0000001a04004986 */ /* 0x000fe8000c101532 */
[----:B------:R-:W4:Y:S01]  /*aa3a0*/  LDL R23, [R1+0x1c04] ;  /* 0x001c040001177983 */ /* 0x000f220000100800 */
[----:B------:R-:W-:-:S02]  /*aa3b0*/  ISETP.LT.AND P3, PT, R2, UR4, !P1 ;  /* 0x0000000402007c0c */ /* 0x000fc4000cf61270 */
[----:B------:R-:W-:Y:S01]  /*aa3c0*/  ISETP.LT.AND P0, PT, R27, UR4, !P1 ;  /* 0x000000041b007c0c */ /* 0x000fe2000cf01270 */
[----:B------:R-:W-:Y:S01]  /*aa3d0*/  IMAD.WIDE R2, R16, 0x2, R14 ;  /* 0x0000000210027825 */ /* 0x000fe200078e020e */
[----:B--2---:R-:W-:Y:S01]  /*aa3e0*/  PRMT R17, R22, 0x7632, R17 ;  /* 0x0000763216117816 */ /* 0x004fe20000000011 */
[----:B------:R0:W-:Y:S04]  /*aa3f0*/  @P2 STG.E.U16 desc[UR50][R18.64], R22 ;  /* 0x0000001612002986 */ /* 0x0001e8000c101532 */
[----:B0-----:R-:W2:Y:S04]  /*aa400*/  LDL.LU R22, [R1+0x740] ;  /* 0x0007400001167983 */ /* 0x001ea80000300800 */
[----:B------:R0:W-:Y:S01]  /*aa410*/  @P3 STG.E.U16 desc[UR50][R2.64], R17 ;  /* 0x0000001102003986 */ /* 0x0001e2000c101532 */
[----:B---3--:R-:W-:Y:S01]  /*aa420*/  ISETP.LT.AND P3, PT, R20, UR4, !P1 ;  /* 0x0000000414007c0c */ /* 0x008fe2000cf61270 */
[----:B------:R-:W-:-:S04]  /*aa430*/  IMAD.WIDE R4, R16, 0x2, R12 ;  /* 0x0000000210047825 */ /* 0x000fc800078e020c */
[----:B------:R-:W-:Y:S01]  /*aa440*/  VIADD R26, R16, UR5 ;  /* 0x00000005101a7c36 */ /* 0x000fe20008000000 */
[----:B------:R-:W-:Y:S01]  /*aa450*/  ULDC UR5, c[0x0][0x248] ;  /* 0x0000920000057ab9 */ /* 0x000fe20000000800 */
[----:B----4-:R1:W-:Y:S02]  /*aa460*/  @P0 STG.E.U16 desc[UR50][R4.64], R29 ;  /* 0x0000001d04000986 */ /* 0x0103e4000c101532 */
[----:B------:R-:W-:Y:S01]  /*aa470*/  VIADD R19, R26, UR5 ;  /* 0x000000051a137c36 */ /* 0x000fe20008000000 */
[----:B------:R-:W-:Y:S01]  /*aa480*/  ULDC UR5, c[0x0][0x248] ;  /* 0x0000920000057ab9 */ /* 0x000fe20000000800 */
[----:B0-----:R-:W-:-:S04]  /*aa490*/  IMAD.WIDE R2, R16, 0x2, R10 ;  /* 0x0000000210027825 */ /* 0x001fc800078e020a */
[C---:B------:R-:W-:Y:S02]  /*aa4a0*/  VIADD R27, R0.reuse, 0x73 ;  /* 0x00000073001b7836 */ /* 0x040fe40000000000 */
[----:B------:R-:W-:Y:S01]  /*aa4b0*/  VIADD R18, R19, UR5 ;  /* 0x0000000513127c36 */ /* 0x000fe20008000000 */
[----:B------:R-:W-:Y:S01]  /*aa4c0*/  ULDC UR5, c[0x0][0x248] ;  /* 0x0000920000057ab9 */ /* 0x000fe20000000800 */
[----:B-1----:R-:W-:Y:S01]  /*aa4d0*/  PRMT R4, R29, 0x7632, R4 ;  /* 0x000076321d047816 */ /* 0x002fe20000000004 */
[----:B------:R-:W-:-:S04]  /*aa4e0*/  VIADD R5, R0, 0x74 ;  /* 0x0000007400057836 */ /* 0x000fc80000000000 */
[----:B------:R0:W-:Y:S01]  /*aa4f0*/  @P3 STG.E.U16 desc[UR50][R2.64], R4 ;  /* 0x0000000402003986 */ /* 0x0001e2000c101532 */
[----:B------:R-:W-:Y:S02]  /*aa500*/  ISETP.GE.AND P0, PT, R5, UR8, PT ;  /* 0x0000000805007c0c */ /* 0x000fe4000bf06270 */
[----:B------:R-:W-:Y:S01]  /*aa510*/  ISETP.LT.AND P2, PT, R28, UR4, !P1 ;  /* 0x000000041c007c0c */ /* 0x000fe2000cf41270 */
[----:B------:R-:W-:Y:S01]  /*aa520*/  VIADD R5, R18, UR5 ;  /* 0x0000000512057c36 */ /* 0x000fe20008000000 */
[----:B------:R-:W-:Y:S01]  /*aa530*/  ISETP.GE.AND P4, PT, R27, UR8, PT ;  /* 0x000000081b007c0c */ /* 0x000fe2000bf86270 */
[----:B------:R-:W-:Y:S01]  /*aa540*/  ULDC UR5, c[0x0][0x248] ;  /* 0x0000920000057ab9 */ /* 0x000fe20000000800 */
[----:B0-----:R-:W-:Y:S01]  /*aa550*/  VIADD R4, R0, 0x75 ;  /* 0x0000007500047836 */ /* 0x001fe20000000000 */
[----:B------:R0:W-:Y:S01]  /*aa560*/  STL [R1+0x3014], R12 ;  /* 0x0030140c01007387 */ /* 0x0001e20000100800 */
[----:B------:R-:W-:Y:S01]  /*aa570*/  VIADD R28, R5, UR5 ;  /* 0x00000005051c7c36 */ /* 0x000fe20008000000 */
[----:B------:R-:W-:-:S02]  /*aa580*/  ULDC UR5, c[0x0][0x248] ;  /* 0x0000920000057ab9 */ /* 0x000fc40000000800 */
[----:B------:R-:W-:Y:S01]  /*aa590*/  ISETP.GE.AND P3, PT, R4, UR8, PT ;  /* 0x0000000804007c0c */ /* 0x000fe2000bf66270 */
[----:B------:R-:W-:-:S04]  /*aa5a0*/  IMAD.WIDE R2, R16, 0x2, R8 ;  /* 0x0000000210027825 */ /* 0x000fc800078e0208 */
[----:B------:R-:W-:Y:S01]  /*aa5b0*/  VIADD R29, R28, UR5 ;  /* 0x000000051c1d7c36 */ /* 0x000fe20008000000 */
[----:B0-----:R-:W-:Y:S02]  /*aa5c0*/  P2R R12, PR, RZ, 0x10 ;  /* 0x00000010ff0c7803 */ /* 0x001fe40000000000 */
[----:B------:R-:W-:Y:S01]  /*aa5d0*/  P2R R4, PR, RZ, 0x8 ;  /* 0x00000008ff047803 */ /* 0x000fe20000000000 */
[----:B------:R-:W-:Y:S04]  /*aa5e0*/  STL [R1+0x3010], R13 ;  /* 0x0030100d01007387 */ /* 0x000fe80000100800 */
[----:B------:R-:W-:Y:S01]  /*aa5f0*/  STL [R1+0x3c], R12 ;  /* 0x00003c0c01007387 */ /* 0x000fe20000100800 */
[----:B------:R-:W-:Y:S01]  /*aa600*/  ULDC UR5, c[0x0][0x248] ;  /* 0x0000920000057ab9 */ /* 0x000fe20000000800 */
[----:B------:R-:W-:-:S02]  /*aa610*/  ISETP.LT.AND P1, PT, R23, UR4, !P1 ;  /* 0x0000000417007c0c */ /* 0x000fc4000cf21270 */
[----:B------:R0:W-:Y:S01]  /*aa620*/  STL [R1+0x40], R4 ;  /* 0x0000400401007387 */ /* 0x0001e20000100800 */
[----:B------:R-:W-:-:S04]  /*aa630*/  IMAD.WIDE R16, R16, 0x2, R6 ;  /* 0x0000000210107825 */ /* 0x000fc800078e0206 */
[----:B0-----:R-:W-:Y:S01]  /*aa640*/  VIADD R4, R29, UR5 ;  /* 0x000000051d047c36 */ /* 0x001fe20008000000 */
[----:B------:R-:W-:Y:S01]  /*aa650*/  ULDC UR5, c[0x0][0x248] ;  /* 0x0000920000057ab9 */ /* 0x000fe20000000800 */
[C---:B------:R-:W-:Y:S02]  /*aa660*/  VIADD R14, R0.reuse, 0x79 ;  /* 0x00000079000e7836 */ /* 0x040fe40000000000 */
[C---:B------:R-:W-:Y:S02]  /*aa670*/  VIADD R15, R0.reuse, 0x7a ;  /* 0x0000007a000f7836 */ /* 0x040fe40000000000 */
[----:B------:R-:W-:Y:S01]  /*aa680*/  VIADD R20, R0, 0x7b ;  /* 0x0000007b00147836 */ /* 0x000fe20000000000 */
[----:B------:R-:W-:Y:S01]  /*aa690*/  ISETP.GE.AND P3, PT, R14, UR8, PT ;  /* 0x000000080e007c0c */ /* 0x000fe2000bf66270 */
[C---:B------:R-:W-:Y:S02]  /*aa6a0*/  VIADD R21, R0.reuse, 0x7c ;  /* 0x0000007c00157836 */ /* 0x040fe40000000000 */
[----:B------:R-:W-:-:S05]  /*aa6b0*/  VIADD R23, R0, 0x7e ;  /* 0x0000007e00177836 */ /* 0x000fca0000000000 */
[----:B------:R-:W-:Y:S01]  /*aa6c0*/  ISETP.GE.AND P5, PT, R23, UR8, PT ;  /* 0x0000000817007c0c */ /* 0x000fe2000bfa6270 */
[----:B--2---:R0:W-:Y:S01]  /*aa6d0*/  @P2 STG.E.U16 desc[UR50][R2.64], R22 ;  /* 0x0000001602002986 */ /* 0x0041e2000c101532 */
[----:B------:R-:W-:Y:S01]  /*aa6e0*/  PRMT R27, R22, 0x7632, R27 ;  /* 0x00007632161b7816 */ /* 0x000fe2000000001b */
[----:B0-----:R-:W-:Y:S02]  /*aa6f0*/  VIADD R2, R0, 0x76 ;  /* 0x0000007600027836 */ /* 0x001fe40000000000 */
[----:B------:R-:W-:Y:S01]  /*aa700*/  VIADD R3, R4, UR5 ;  /* 0x0000000504037c36 */ /* 0x000fe20008000000 */
[----:B------:R-:W-:Y:S02]  /*aa710*/  ULDC UR5, c[0x0][0x248] ;  /* 0x0000920000057ab9 */ /* 0x000fe40000000800 */
[----:B------:R-:W-:Y:S01]  /*aa720*/  ISETP.GE.AND P2, PT, R2, UR8, PT ;  /* 0x0000000802007c0c */ /* 0x000fe2000bf46270 */
[----:B------:R-:W-:Y:S02]  /*aa730*/  VIADD R12, R3, UR5 ;  /* 0x00000005030c7c36 */ /* 0x000fe40008000000 */
[----:B------:R-:W-:Y:S01]  /*aa740*/  VIADD R2, R0, 0x77 ;  /* 0x0000007700027836 */ /* 0x000fe20000000000 */
[----:B------:R-:W-:Y:S01]  /*aa750*/  ULDC UR5, c[0x0][0x248] ;  /* 0x0000920000057ab9 */ /* 0x000fe20000000800 */
[----:B------:R-:W-:Y:S01]  /*aa760*/  P2R R13, PR, RZ, 0x4 ;  /* 0x00000004ff0d7803 */ /* 0x000fe20000000000 */
[----:B------:R-:W-:Y:S04]  /*aa770*/  @P1 STG.E.U16 desc[UR50][R16.64], R27 ;  /* 0x0000001b10001986 */ /* 0x000fe8000c101532 */
[----:B------:R0:W-:Y:S01]  /*aa780*/  STL [R1+0xc], R12 ;  /* 0x00000c0c01007387 */ /* 0x0001e20000100800 */
[----:B------:R-:W-:-:S03]  /*aa790*/  ISETP.GE.AND P1, PT, R2, UR8, PT ;  /* 0x0000000802007c0c */ /* 0x000fc6000bf26270 */
[----:B------:R1:W-:Y:S01]  /*aa7a0*/  STL [R1+0x44], R13 ;  /* 0x0000440d01007387 */ /* 0x0003e20000100800 */
[----:B0-----:R-:W-:Y:S01]  /*aa7b0*/  VIADD R12, R12, UR5 ;  /* 0x000000050c0c7c36 */ /* 0x001fe20008000000 */
[----:B------:R-:W-:Y:S01]  /*aa7c0*/  ULDC UR5, c[0x0][0x248] ;  /* 0x0000920000057ab9 */ /* 0x000fe20000000800 */
[----:B-1----:R-:W-:Y:S02]  /*aa7d0*/  P2R R13, PR, RZ, 0x2 ;  /* 0x00000002ff0d7803 */ /* 0x002fe40000000000 */
[----:B------:R-:W-:Y:S01]  /*aa7e0*/  VIADD R2, R12, UR5 ;  /* 0x000000050c027c36 */ /* 0x000fe20008000000 */
[----:B------:R-:W-:Y:S04]  /*aa7f0*/  STL [R1+0x28], R12 ;  /* 0x0000280c01007387 */ /* 0x000fe80000100800 */
[----:B------:R-:W-:Y:S01]  /*aa800*/  STL [R1+0x48], R13 ;  /* 0x0000480d01007387 */ /* 0x000fe20000100800 */
[----:B------:R-:W-:-:S03]  /*aa810*/  ULDC UR5, c[0x0][0x248] ;  /* 0x0000920000057ab9 */ /* 0x000fc60000000800 */
[----:B------:R0:W-:Y:S02]  /*aa820*/  STL [R1], R2 ;  /* 0x0000000201007387 */ /* 0x0001e40000100800 */
[----:B0-----:R-:W-:Y:S02]  /*aa830*/  VIADD R2, R2, UR6 ;  /* 0x0000000602027c36 */ /* 0x001fe40008000000 */
[----:B------:R-:W-:Y:S02]  /*aa840*/  VIADD R13, R0, 0x78 ;  /* 0x00000078000d7836 */ /* 0x000fe40000000000 */
[----:B------:R-:W-:Y:S01]  /*aa850*/  VIADD R27, R2, UR5 ;  /* 0x00000005021b7c36 */ /* 0x000fe20008000000 */
[----:B------:R0:W-:Y:S01]  /*aa860*/  STL [R1+0x2c], R2 ;  /* 0x00002c0201007387 */ /* 0x0001e20000100800 */
[----:B------:R-:W-:Y:S01]  /*aa870*/  ULDC UR5, c[0x0][0x248] ;  /* 0x0000920000057ab9 */ /* 0x000fe20000000800 */
[----:B------:R-:W-:Y:S02]  /*aa880*/  ISETP.GE.AND P2, PT, R13, UR8, PT ;  /* 0x000000080d007c0c */ /* 0x000fe4000bf46270 */
[----:B------:R-:W-:Y:S01]  /*aa890*/  ISETP.GE.AND P1, PT, R15, UR8, PT ;  /* 0x000000080f007c0c */ /* 0x000fe2000bf26270 */
[----:B0-----:R-:W-:-:S04]  /*aa8a0*/  VIADD R2, R27, UR7 ;  /* 0x000000071b027c36 */ /* 0x001fc80008000000 */
[----:B------:R-:W-:Y:S01]  /*aa8b0*/  VIADD R12, R2, UR5 ;  /* 0x00000005020c7c36 */ /* 0x000fe20008000000 */
[----:B------:R-:W-:Y:S02]  /*aa8c0*/  P2R R15, PR, RZ, 0x4 ;  /* 0x00000004ff0f7803 */ /* 0x000fe40000000000 */
[----:B------:R-:W-:Y:S02]  /*aa8d0*/  ISETP.GE.AND P2, PT, R20, UR8, PT ;  /* 0x0000000814007c0c */ /* 0x000fe4000bf46270 */
[----:B------:R-:W-:Y:S01]  /*aa8e0*/  P2R R20, PR, RZ, 0x8 ;  /* 0x00000008ff147803 */ /* 0x000fe20000000000 */
[----:B------:R0:W-:Y:S01]  /*aa8f0*/  STL [R1+0x30], R12 ;  /* 0x0000300c01007387 */ /* 0x0001e20000100800 */
[C---:B------:R-:W-:Y:S02]  /*aa900*/  VIADD R22, R0.reuse, 0x7d ;  /* 0x0000007d00167836 */ /* 0x040fe40000000000 */
[----:B------:R-:W-:Y:S01]  /*aa910*/  VIADD R0, R0, 0x7f ;  /* 0x0000007f00007836 */ /* 0x000fe20000000000 */
[----:B------:R-:W-:Y:S01]  /*aa920*/  ISETP.GE.AND P3, PT, R21, UR8, PT ;  /* 0x0000000815007c0c */ /* 0x000fe2000bf66270 */
[----:B0-----:R-:W2:Y:S04]  /*aa930*/  LDL.LU R12, [R1+0x3014] ;  /* 0x00301400010c7983 */ /* 0x001ea80000300800 */
[----:B------:R-:W2:Y:S04]  /*aa940*/  LDL.LU R13, [R1+0x3010] ;  /* 0x00301000010d7983 */ /* 0x000ea80000300800 */
[----:B------:R-:W3:Y:S04]  /*aa950*/  LDL.LU R14, [R1+0x300c] ;  /* 0x00300c00010e7983 */ /* 0x000ee80000300800 */
[----:B------:R0:W-:Y:S01]  /*aa960*/  STL [R1+0x1c], R15 ;  /* 0x00001c0f01007387 */ /* 0x0001e20000100800 */
[----:B------:R-:W-:-:S02]  /*aa970*/  ISETP.GE.AND P4, PT, R22, UR8, PT ;  /* 0x0000000816007c0c */ /* 0x000fc4000bf86270 */
[----:B------:R-:W-:Y:S01]  /*aa980*/  ISETP.GE.AND P6, PT, R0, UR8, PT ;  /* 0x0000000800007c0c */ /* 0x000fe2000bfc6270 */
[----:B0-----:R-:W4:Y:S04]  /*aa990*/  LDL.LU R15, [R1+0x3008] ;  /* 0x00300800010f7983 */ /* 0x001f280000300800 */
[----:B------:R0:W-:Y:S04]  /*aa9a0*/  STL [R1+0x18], R20 ;  /* 0x0000181401007387 */ /* 0x0001e80000100800 */
[----:B0-----:R-:W2:Y:S04]  /*aa9b0*/  LDL.LU R20, [R1+0x3004] ;  /* 0x0030040001147983 */ /* 0x001ea80000300800 */
[----:B------:R-:W2:Y:S04]  /*aa9c0*/  LDL.LU R21, [R1+0x3000] ;  /* 0x0030000001157983 */ /* 0x000ea80000300800 */
[----:B------:R-:W3:Y:S04]  /*aa9d0*/  LDL.LU R22, [R1+0x2ffc] ;  /* 0x002ffc0001167983 */ /* 0x000ee80000300800 */
[----:B------:R-:W4:Y:S04]  /*aa9e0*/  LDL.LU R23, [R1+0x2ff8] ;  /* 0x002ff80001177983 */ /* 0x000f280000300800 */
[----:B------:R-:W2:Y:S01]  /*aa9f0*/  LDL.LU R0, [R1+0x2ff4] ;  /* 0x002ff40001007983 */ /* 0x000ea20000300800 */
[----:B------:R-:W-:-:S03]  /*aaa00*/  IMAD.WIDE R16, R26, 0x2, R24 ;  /* 0x000000021a107825 */ /* 0x000fc600078e0218 */
[----:B------:R-:W-:Y:S04]  /*aaa10*/  STL [R1+0x30dc], R10 ;  /* 0x0030dc0a01007387 */ /* 0x000fe80000100800 */
[----:B------:R0:W-:Y:S04]  /*aaa20*/  STL [R1+0x30d8], R11 ;  /* 0x0030d80b01007387 */ /* 0x0001e80000100800 */
[----:B0-----:R-:W3:Y:S04]  /*aaa30*/  LDL.LU R11, [R1+0x38] ;  /* 0x00003800010b7983 */ /* 0x001ee80000300800 */
[----:B------:R0:W-:Y:S04]  /*aaa40*/  STL [R1+0x30d4], R8 ;  /* 0x0030d40801007387 */ /* 0x0001e80000100800 */
[----:B0-----:R-:W4:Y:S04]  /*aaa50*/  LDL.LU R8, [R1+0x34] ;  /* 0x0000340001087983 */ /* 0x001f280000300800 */
[----:B------:R0:W-:Y:S04]  /*aaa60*/  STL [R1+0x30d0], R9 ;  /* 0x0030d00901007387 */ /* 0x0001e80000100800 */
[----:B0-----:R-:W4:Y:S04]  /*aaa70*/  LDL R9, [R1+0x1be8] ;  /* 0x001be80001097983 */ /* 0x001f280000100800 */
[----:B------:R0:W-:Y:S04]  /*aaa80*/  STL [R1+0x30cc], R6 ;  /* 0x0030cc0601007387 */ /* 0x0001e80000100800 */
[----:B0-----:R-:W4:Y:S04]  /*aaa90*/  LDL.LU R6, [R1+0x750] ;  /* 0x0007500001067983 */ /* 0x001f280000300800 */
[----:B------:R-:W-:Y:S04]  /*aaaa0*/  STL [R1+0x30c8], R7 ;  /* 0x0030c80701007387 */ /* 0x000fe80000100800 */
[----:B------:R0:W-:Y:S04]  /*aaab0*/  STL [R1+0x30c4], R19 ;  /* 0x0030c41301007387 */ /* 0x0001e80000100800 */
[----:B0-----:R-:W4:Y:S04]  /*aaac0*/  LDL.LU R19, [R1+0x760] ;  /* 0x0007600001137983 */ /* 0x001f280000300800 */
[----:B------:R0:W-:Y:S04]  /*aaad0*/  STL [R1+0x30c0], R24 ;  /* 0x0030c01801007387 */ /* 0x0001e80000100800 */
[----:B0-----:R-:W4:Y:S04]  /*aaae0*/  LDL.LU R24, [R1+0x770] ;  /* 0x0007700001187983 */ /* 0x001f280000300800 */
[----:B------:R-:W-:Y:S04]  /*aaaf0*/  STL [R1+0x30b8], R25 ;  /* 0x0030b81901007387 */ /* 0x000fe80000100800 */
[----:B------:R0:W-:Y:S04]  /*aab00*/  STL [R1+0x30ac], R18 ;  /* 0x0030ac1201007387 */ /* 0x0001e80000100800 */
[----:B0-----:R-:W4:Y:S04]  /*aab10*/  LDL R18, [R1+0x1bf4] ;  /* 0x001bf40001127983 */ /* 0x001f280000100800 */
[----:B------:R-:W-:Y:S04]  /*aab20*/  STL [R1+0x309c], R5 ;  /* 0x00309c0501007387 */ /* 0x000fe80000100800 */
[----:B------:R0:W-:Y:S04]  /*aab30*/  STL [R1+0x3090], R28 ;  /* 0x0030901c01007387 */ /* 0x0001e80000100800 */
[----:B0-----:R-:W4:Y:S04]  /*aab40*/  LDL R28, [R1+0x1bf0] ;  /* 0x001bf000011c7983 */ /* 0x001f280000100800 */
[----:B------:R-:W-:Y:S04]  /*aab50*/  STL [R1+0x3080], R29 ;  /* 0x0030801d01007387 */ /* 0x000fe80000100800 */
[----:B------:R0:W-:Y:S04]  /*aab60*/  STL [R1+0x306c], R4 ;  /* 0x00306c0401007387 */ /* 0x0001e80000100800 */
[----:B0-----:R-:W4:Y:S04]  /*aab70*/  LDL R4, [R1+0x1c00] ;  /* 0x001c000001047983 */ /* 0x001f280000100800 */
[----:B------:R0:W-:Y:S04]  /*aab80*/  STL [R1+0x305c], R3 ;  /* 0x00305c0301007387 */ /* 0x0001e80000100800 */
[----:B0-----:R-:W4:Y:S04]  /*aab90*/  LDL R3, [R1+0x1c04] ;  /* 0x001c040001037983 */ /* 0x001f280000100800 */
[----:B--2---:R0:W-:Y:S04]  /*aaba0*/  STL [R1+0x304c], R0 ;  /* 0x00304c0001007387 */ /* 0x0041e80000100800 */
[----:B0-----:R-:W2:Y:S04]  /*aabb0*/  LDL R0, [R1+0x1bf8] ;  /* 0x001bf80001007983 */ /* 0x001ea80000100800 */
[----:B------:R0:W-:Y:S04]  /*aabc0*/  STL [R1+0x301c], R27 ;  /* 0x00301c1b01007387 */ /* 0x0001e80000100800 */
[----:B0-----:R-:W2:Y:S01]  /*aabd0*/  LDL R27, [R1+0x1bec] ;  /* 0x001bec00011b7983 */ /* 0x001ea20000100800 */
[----:B------:R-:W-:-:S03]  /*aabe0*/  P2R R10, PR, RZ, 0x10 ;  /* 0x00000010ff0a7803 */ /* 0x000fc60000000000 */
[----:B------:R0:W-:Y:S04]  /*aabf0*/  STL [R1+0x300c], R2 ;  /* 0x00300c0201007387 */ /* 0x0001e80000100800 */
[----:B0-----:R-:W2:Y:S04]  /*aac00*/  LDL R2, [R1+0x1bfc] ;  /* 0x001bfc0001027983 */ /* 0x001ea80000100800 */
[----:B------:R0:W-:Y:S04]  /*aac10*/  STL [R1+0x8], R10 ;  /* 0x0000080a01007387 */ /* 0x0001e80000100800 */
[----:B0-----:R-:W2:Y:S01]  /*aac20*/  LDL.LU R10, [R1+0x30dc] ;  /* 0x0030dc00010a7983 */ /* 0x001ea20000300800 */
[----:B---3--:R-:W-:-:S02]  /*aac30*/  ISETP.NE.AND P4, PT, R11, RZ, PT ;  /* 0x000000ff0b00720c */ /* 0x008fc40003f85270 */
[----:B------:R-:W-:-:S05]  /*aac40*/  P2R R11, PR, RZ, 0x20 ;  /* 0x00000020ff0b7803 */ /* 0x000fca0000000000 */
[----:B------:R0:W-:Y:S02]  /*aac50*/  STL [R1+0x10], R11 ;  /* 0x0000100b01007387 */ /* 0x0001e40000100800 */
[----:B0-----:R-:W-:-:S05]  /*aac60*/  P2R R11, PR, RZ, 0x40 ;  /* 0x00000040ff0b7803 */ /* 0x001fca0000000000 */
[----:B------:R0:W-:Y:S01]  /*aac70*/  STL [R1+0x14], R11 ;  /* 0x0000140b01007387 */ /* 0x0001e20000100800 */
[----:B----4-:R-:W-:-:S03]  /*aac80*/  ISETP.LT.AND P5, PT, R9, UR4, !P4 ;  /* 0x0000000409007c0c */ /* 0x010fc6000e7a1270 */
[----:B0-----:R-:W3:Y:S01]  /*aac90*/  LDL.LU R11, [R1+0x30d8] ;  /* 0x0030d800010b7983 */ /* 0x001ee20000300800 */
[----:B------:R-:W-:-:S03]  /*aaca0*/  ISETP.NE.AND P6, PT, R8, RZ, PT ;  /* 0x000000ff0800720c */ /* 0x000fc60003fc5270 */
[----:B------:R-:W4:Y:S04]  /*aacb0*/  LDL.LU R8, [R1+0x30d4] ;  /* 0x0030d40001087983 */ /* 0x000f280000300800 */
[----:B------:R-:W4:Y:S01]  /*aacc0*/  LDL.LU R9, [R1+0x30d0] ;  /* 0x0030d00001097983 */ /* 0x000f220000300800 */
[----:B------:R-:W-:-:S03]  /*aacd0*/  PRMT R7, R6, 0x7632, R7 ;  /* 0x0000763206077816 */ /* 0x000fc60000000007 */
[----:B------:R0:W-:Y:S04]  /*aace0*/  @P5 STG.E.U16 desc[UR50][R16.64], R6 ;  /* 0x0000000610005986 */ /* 0x0001e8000c101532 */
[----:B------:R1:W-:Y:S01]  /*aacf0*/  STL [R1+0x30b4], R23 ;  /* 0x0030b41701007387 */ /* 0x0003e20000100800 */
[----:B0-----:R-:W-:-:S03]  /*aad00*/  IMAD.WIDE R16, R26, 0x2, R22 ;  /* 0x000000021a107825 */ /* 0x001fc600078e0216 */
[----:B-1----:R-:W4:Y:S04]  /*aad10*/  LDL R23, [R1+0x1be8] ;  /* 0x001be80001177983 */ /* 0x002f280000100800 */
[----:B------:R-:W4:Y:S01]  /*aad20*/  LDL.LU R6, [R1+0x30cc] ;  /* 0x0030cc0001067983 */ /* 0x000f220000300800 */
[----:B--2---:R-:W-:-:S03]  /*aad30*/  ISETP.LT.AND P5, PT, R27, UR4, !P4 ;  /* 0x000000041b007c0c */ /* 0x004fc6000e7a1270 */
[----:B------:R0:W-:Y:S04]  /*aad40*/  STL [R1+0x30bc], R27 ;  /* 0x0030bc1b01007387 */ /* 0x0001e80000100800 */
[----:B0-----:R-:W2:Y:S06]  /*aad50*/  LDL.LU R27, [R1+0x780] ;  /* 0x00078000011b7983 */ /* 0x001eac0000300800 */
[----:B------:R0:W-:Y:S01]  /*aad60*/  @P5 STG.E.U16 desc[UR50][R16.64], R7 ;  /* 0x0000000710005986 */ /* 0x0001e2000c101532 */
[----:B------:R-:W-:Y:S01]  /*aad70*/  ISETP.LT.AND P5, PT, R28, UR4, !P4 ;  /* 0x000000041c007c0c */ /* 0x000fe2000e7a1270 */
[----:B0-----:R-:W-:Y:S01]  /*aad80*/  IMAD.WIDE R16, R26, 0x2, R20 ;  /* 0x000000021a107825 */ /* 0x001fe200078e0214 */
[----:B------:R-:W-:Y:S01]  /*aad90*/  PRMT R29, R19, 0x7632, R29 ;  /* 0x00007632131d7816 */ /* 0x000fe2000000001d */
[----:B------:R-:W2:Y:S10]  /*aada0*/  LDL.LU R7, [R1+0x30c8] ;  /* 0x0030c80001077983 */ /* 0x000eb40000300800 */
[----:B------:R0:W-:Y:S01]  /*aadb0*/  @P5 STG.E.U16 desc[UR50][R16.64], R19 ;  /* 0x0000001310005986 */ /* 0x0001e2000c101532 */
[----:B------:R-:W-:-:S02]  /*aadc0*/  ISETP.LT.AND P5, PT, R18, UR4, !P4 ;  /* 0x0000000412007c0c */ /* 0x000fc4000e7a1270 */
[----:B------:R-:W-:Y:S01]  /*aadd0*/  PRMT R5, R24, 0x7632, R5 ;  /* 0x0000763218057816 */ /* 0x000fe20000000005 */
[----:B------:R1:W-:Y:S01]  /*aade0*/  STL [R1+0x30b0], R15 ;  /* 0x0030b00f01007387 */ /* 0x0003e20000100800 */
[----:B0-----:R-:W-:-:S03]  /*aadf0*/  IMAD.WIDE R16, R26, 0x2, R14 ;  /* 0x000000021a107825 */ /* 0x001fc600078e020e */
[----:B-1----:R-:W2:Y:S06]  /*aae00*/  LDL.LU R15, [R1+0x714] ;  /* 0x00071400010f7983 */ /* 0x002eac0000300800 */
[----:B------:R0:W-:Y:S01]  /*aae10*/  @P5 STG.E.U16 desc[UR50][R16.64], R29 ;  /* 0x0000001d10005986 */ /* 0x0001e2000c101532 */
[----:B------:R-:W-:-:S03]  /*aae20*/  ISETP.LT.AND P5, PT, R0, UR4, !P4 ;  /* 0x0000000400007c0c */ /* 0x000fc6000e7a1270 */
[----:B------:R-:W2:Y:S01]  /*aae30*/  LDL.LU R19, [R1+0x30c4] ;  /* 0x0030c40001137983 */ /* 0x000ea20000300800 */
[----:B0-----:R-:W-:-:S03]  /*aae40*/  IMAD.WIDE R16, R26, 0x2, R12 ;  /* 0x000000021a107825 */ /* 0x001fc600078e020c */
[----:B------:R-:W2:Y:S06]  /*aae50*/  LDL.LU R29, [R1+0x724] ;  /* 0x00072400011d7983 */ /* 0x000eac0000300800 */
[----:B------:R0:W-:Y:S01]  /*aae60*/  @P5 STG.E.U16 desc[UR50][R16.64], R24 ;  /* 0x0000001810005986 */ /* 0x0001e2000c101532 */
[----:B------:R-:W-:-:S03]  /*aae70*/  ISETP.LT.AND P5, PT, R2, UR4, !P4 ;  /* 0x0000000402007c0c */ /* 0x000fc6000e7a1270 */
[----:B0-----:R-:W2:Y:S01]  /*aae80*/  LDL.LU R24, [R1+0x30c0] ;  /* 0x0030c00001187983 */ /* 0x001ea20000300800 */
[----:B---3--:R-:W-:-:S09]  /*aae90*/  IMAD.WIDE R16, R26, 0x2, R10 ;  /* 0x000000021a107825 */ /* 0x008fd200078e020a */
[----:B------:R4:W-:Y:S01]  /*aaea0*/  @P5 STG.E.U16 desc[UR50][R16.64], R5 ;  /* 0x0000000510005986 */ /* 0x0009e2000c101532 */
[----:B------:R-:W-:Y:S01]  /*aaeb0*/  ISETP.LT.AND P5, PT, R4, UR4, !P4 ;  /* 0x0000000404007c0c */ /* 0x000fe2000e7a1270 */
[----:B----4-:R-:W-:Y:S02]  /*aaec0*/  IMAD.WIDE R16, R26, 0x2, R8 ;  /* 0x000000021a107825 */ /* 0x010fe400078e0208 */
[----:B------:R-:W3:Y:S10]  /*aaed0*/  LDL.LU R5, [R1+0x734] ;  /* 0x0007340001057983 */ /* 0x000ef40000300800 */
[----:B--2---:R0:W-:Y:S04]  /*aaee0*/  @P5 STG.E.U16 desc[UR50][R16.64], R27 ;  /* 0x0000001b10005986 */ /* 0x0041e8000c101532 */
[----:B0-----:R-:W2:Y:S01]  /*aaef0*/  LDL.LU R17, [R1+0x3c] ;  /* 0x00003c0001117983 */ /* 0x001ea20000300800 */
[----:B------:R-:W-:-:S02]  /*aaf00*/  ISETP.LT.AND P4, PT, R3, UR4, !P4 ;  /* 0x0000000403007c0c */ /* 0x000fc4000e781270 */
[----:B------:R-:W-:Y:S02]  /*aaf10*/  PRMT R25, R27, 0x7632, R25 ;  /* 0x000076321b197816 */ /* 0x000fe40000000019 */
[----:B------:R-:W4:Y:S01]  /*aaf20*/  LDL.LU R27, [R1+0x30bc] ;  /* 0x0030bc00011b7983 */ /* 0x000f220000300800 */
[----:B--2---:R-:W-:Y:S01]  /*aaf30*/  ISETP.NE.AND P5, PT, R17, RZ, PT ;  /* 0x000000ff1100720c */ /* 0x004fe20003fa5270 */
[----:B------:R-:W-:-:S07]  /*aaf40*/  IMAD.WIDE R16, R26, 0x2, R6 ;  /* 0x000000021a107825 */ /* 0x000fce00078e0206 */
[----:B------:R0:W-:Y:S01]  /*aaf50*/  @P4 STG.E.U16 desc[UR50][R16.64], R25 ;  /* 0x0000001910004986 */ /* 0x0001e2000c101532 */
[----:B------:R-:W-:-:S03]  /*aaf60*/  ISETP.LT.AND P4, PT, R23, UR4, !P6 ;  /* 0x0000000417007c0c */ /* 0x000fc6000f781270 */
[----:B0-----:R-:W2:Y:S04]  /*aaf70*/  LDL.LU R25, [R1+0x30b8] ;  /* 0x0030b80001197983 */ /* 0x001ea80000300800 */
[----:B------:R-:W3:Y:S01]  /*aaf80*/  LDL.LU R23, [R1+0x30b4] ;  /* 0x0030b40001177983 */ /* 0x000ee20000300800 */
[----:B------:R-:W-:Y:S01]  /*aaf90*/  PRMT R26, R15, 0x7632, R26 ;  /* 0x000076320f1a7816 */ /* 0x000fe2000000001a */
[----:B--2---:R-:W-:Y:S02]  /*aafa0*/  IMAD.WIDE R16, R19, 0x2, R24 ;  /* 0x0000000213107825 */ /* 0x004fe400078e0218 */
[----:B---3--:R-:W-:Y:S04]  /*aafb0*/  STL [R1+0x30a4], R23 ;  /* 0x0030a41701007387 */ /* 0x008fe80000100800 */
[----:B------:R0:W-:Y:S04]  /*aafc0*/  @P4 STG.E.U16 desc[UR50][R16.64], R15 ;  /* 0x0000000f10004986 */ /* 0x0001e8000c101532 */
[----:B0-----:R-:W2:Y:S01]  /*aafd0*/  LDL.LU R15, [R1+0x30b0] ;  /* 0x0030b000010f7983 */ /* 0x001ea20000300800 */
[----:B----4-:R-:W-:Y:S01]  /*aafe0*/  ISETP.LT.AND P4, PT, R27, UR4, !P6 ;  /* 0x000000041b007c0c */ /* 0x010fe2000f781270 */
[----:B------:R-:W-:-:S02]  /*aaff0*/  IMAD.WIDE R16, R19, 0x2, R22 ;  /* 0x0000000213107825 */ /* 0x000fc400078e0216 */
[----:B------:R-:W3:Y:S04]  /*ab000*/  LDL R23, [R1+0x1be8] ;  /* 0x001be80001177983 */ /* 0x000ee80000100800 */
[----:B------:R0:W-:Y:S06]  /*ab010*/  STL [R1+0x30a0], R27 ;  /* 0x0030a01b01007387 */ /* 0x0001ec0000100800 */
[----:B------:R1:W-:Y:S04]  /*ab020*/  @P4 STG.E.U16 desc[UR50][R16.64], R26 ;  /* 0x0000001a10004986 */ /* 0x0003e8000c101532 */
[----:B0-----:R-:W4:Y:S04]  /*ab030*/  LDL.LU R27, [R1+0x754] ;  /* 0x00075400011b7983 */ /* 0x001f280000300800 */
[----:B------:R0:W-:Y:S01]  /*ab040*/  STL [R1+0x30a8], R21 ;  /* 0x0030a81501007387 */ /* 0x0001e20000100800 */
[----:B-1----:R-:W-:-:S03]  /*ab050*/  IMAD.WIDE R16, R19, 0x2, R20 ;  /* 0x0000000213107825 */ /* 0x002fc600078e0214 */
[----:B0-----:R-:W3:Y:S01]  /*ab060*/  LDL.LU R21, [R1+0x744] ;  /* 0x0007440001157983 */ /* 0x001ee20000300800 */
[----:B------:R-:W-:Y:S02]  /*ab070*/  ISETP.LT.AND P4, PT, R28, UR4, !P6 ;  /* 0x000000041c007c0c */ /* 0x000fe4000f781270 */
[----:B------:R-:W-:-:S11]  /*ab080*/  PRMT R26, R29, 0x7632, R26 ;  /* 0x000076321d1a7816 */ /* 0x000fd6000000001a */
[----:B------:R0:W-:Y:S01]  /*ab090*/  @P4 STG.E.U16 desc[UR50][R16.64], R29 ;  /* 0x0000001d10004986 */ /* 0x0001e2000c101532 */
[----:B------:R-:W-:-:S03]  /*ab0a0*/  ISETP.LT.AND P4, PT, R18, UR4, !P6 ;  /* 0x0000000412007c0c */ /* 0x000fc6000f781270 */
[----:B0-----:R-:W4:Y:S04]  /*ab0b0*/  LDL.LU R29, [R1+0x764] ;  /* 0x00076400011d7983 */ /* 0x001f280000300800 */
[----:B------:R-:W4:Y:S01]  /*ab0c0*/  LDL.LU R18, [R1+0x30ac] ;  /* 0x0030ac0001127983 */ /* 0x000f220000300800 */
[----:B--2---:R-:W-:-:S05]  /*ab0d0*/  IMAD.WIDE R16, R19, 0x2, R14 ;  /* 0x0000000213107825 */ /* 0x004fca00078e020e */
[----:B------:R0:W-:Y:S01]  /*ab0e0*/  @P4 STG.E.U16 desc[UR50][R16.64], R26 ;  /* 0x0000001a10004986 */ /* 0x0001e2000c101532 */
[----:B------:R-:W-:Y:S01]  /*ab0f0*/  ISETP.LT.AND P4, PT, R0, UR4, !P6 ;  /* 0x0000000400007c0c */ /* 0x000fe2000f781270 */
[----:B0-----:R-:W-:-:S12]  /*ab100*/  IMAD.WIDE R16, R19, 0x2, R12 ;  /* 0x0000000213107825 */ /* 0x001fd800078e020c */
[----:B------:R0:W-:Y:S01]  /*ab110*/  @P4 STG.E.U16 desc[UR50][R16.64], R5 ;  /* 0x0000000510004986 */ /* 0x0001e2000c101532 */
[----:B------:R-:W-:Y:S02]  /*ab120*/  ISETP.LT.AND P4, PT, R2, UR4, !P6 ;  /* 0x0000000402007c0c */ /* 0x000fe4000f781270 */
[----:B------:R-:W-:Y:S01]  /*ab130*/  PRMT R26, R5, 0x7632, R26 ;  /* 0x00007632051a7816 */ /* 0x000fe2000000001a */
[C---:B0-----:R-:W-:Y:S01]  /*ab140*/  IMAD.WIDE R16, R19.reuse, 0x2, R10 ;  /* 0x0000000213107825 */ /* 0x041fe200078e020a */
[----:B------:R-:W2:Y:S09]  /*ab150*/  LDL.LU R5, [R1+0x774] ;  /* 0x0007740001057983 */ /* 0x000eb20000300800 */
[----:B------:R0:W-:Y:S01]  /*ab160*/  @P4 STG.E.U16 desc[UR50][R16.64], R26 ;  /* 0x0000001a10004986 */ /* 0x0001e2000c101532 */
[----:B------:R-:W-:Y:S01]  /*ab170*/  ISETP.LT.AND P4, PT, R4, UR4, !P6 ;  /* 0x0000000404007c0c */ /* 0x000fe2000f781270 */
[----:B0-----:R-:W-:-:S12]  /*ab180*/  IMAD.WIDE R16, R19, 0x2, R8 ;  /* 0x0000000213107825 */ /* 0x001fd800078e0208 */
[----:B---3--:R0:W-:Y:S04]  /*ab190*/  @P4 STG.E.U16 desc[UR50][R16.64], R21 ;  /* 0x0000001510004986 */ /* 0x0081e8000c101532 */
[----:B0-----:R-:W3:Y:S01]  /*ab1a0*/  LDL.LU R17, [R1+0x8] ;  /* 0x0000080001117983 */ /* 0x001ee20000300800 */
[----:B------:R-:W-:Y:S02]  /*ab1b0*/  ISETP.LT.AND P6, PT, R3, UR4, !P6 ;  /* 0x0000000403007c0c */ /* 0x000fe4000f7c1270 */
[----:B------:R-:W-:Y:S02]  /*ab1c0*/  PRMT R26, R21, 0x7632, R26 ;  /* 0x00007632151a7816 */ /* 0x000fe4000000001a */
[----:B------:R-:W2:Y:S01]  /*ab1d0*/  LDL.LU R21, [R1+0x30a8] ;  /* 0x0030a80001157983 */ /* 0x000ea20000300800 */
[----:B---3--:R-:W-:Y:S01]  /*ab1e0*/  ISETP.NE.AND P4, PT, R17, RZ, PT ;  /* 0x000000ff1100720c */ /* 0x008fe20003f85270 */
[----:B------:R-:W-:-:S07]  /*ab1f0*/  IMAD.WIDE R16, R19, 0x2, R6 ;  /* 0x0000000213107825 */ /* 0x000fce00078e0206 */
[----:B------:R0:W-:Y:S01]  /*ab200*/  @P6 STG.E.U16 desc[UR50][R16.64], R26 ;  /* 0x0000001a10006986 */ /* 0x0001e2000c101532 */
[----:B------:R-:W-:-:S03]  /*ab210*/  ISETP.LT.AND P6, PT, R23, UR4, !P5 ;  /* 0x0000000417007c0c */ /* 0x000fc6000efc1270 */
[----:B0-----:R-:W3:Y:S04]  /*ab220*/  LDL R26, [R1+0x1bf4] ;  /* 0x001bf400011a7983 */ /* 0x001ee80000100800 */
[----:B------:R-:W2:Y:S01]  /*ab230*/  LDL.LU R23, [R1+0x30a4] ;  /* 0x0030a40001177983 */ /* 0x000ea20000300800 */
[----:B----4-:R-:W-:Y:S01]  /*ab240*/  IMAD.WIDE R16, R18, 0x2, R24 ;  /* 0x0000000212107825 */ /* 0x010fe200078e0218 */
[----:B------:R-:W-:-:S04]  /*ab250*/  PRMT R19, R27, 0x7632, R19 ;  /* 0x000076321b137816 */ /* 0x000fc80000000013 */
[----:B------:R2:W-:Y:S02]  /*ab260*/  @P6 STG.E.U16 desc[UR50][R16.64], R27 ;  /* 0x0000001b10006986 */ /* 0x0005e4000c101532 */
[----:B--2---:R-:W-:Y:S02]  /*ab270*/  IMAD.WIDE R16, R18, 0x2, R22 ;  /* 0x0000000212107825 */ /* 0x004fe400078e0216 */
[----:B------:R0:W-:Y:S04]  /*ab280*/  STL [R1+0x3098], R23 ;  /* 0x0030981701007387 */ /* 0x0001e80000100800 */
[----:B0-----:R-:W2:Y:S04]  /*ab290*/  LDL R23, [R1+0x1be8] ;  /* 0x001be80001177983 */ /* 0x001ea80000100800 */
[----:B------:R-:W4:Y:S02]  /*ab2a0*/  LDL.LU R27, [R1+0x30a0] ;  /* 0x0030a000011b7983 */ /* 0x000f240000300800 */
[----:B----4-:R-:W-:-:S13]  /*ab2b0*/  ISETP.LT.AND P6, PT, R27, UR4, !P5 ;  /* 0x000000041b007c0c */ /* 0x010fda000efc1270 */
[----:B------:R0:W-:Y:S01]  /*ab2c0*/  @P6 STG.E.U16 desc[UR50][R16.64], R19 ;  /* 0x0000001310006986 */ /* 0x0001e2000c101532 */
[----:B------:R-:W-:Y:S01]  /*ab2d0*/  ISETP.LT.AND P6, PT, R28, UR4, !P5 ;  /* 0x000000041c007c0c */ /* 0x000fe2000efc1270 */
[----:B0-----:R-:W-:-:S12]  /*ab2e0*/  IMAD.WIDE R16, R18, 0x2, R20 ;  /* 0x0000000212107825 */ /* 0x001fd800078e0214 */
[----:B------:R0:W-:Y:S01]  /*ab2f0*/  @P6 STG.E.U16 desc[UR50][R16.64], R29 ;  /* 0x0000001d10006986 */ /* 0x0001e2000c101532 */
[----:B---3--:R-:W-:Y:S02]  /*ab300*/  ISETP.LT.AND P6, PT, R26, UR4, !P5 ;  /* 0x000000041a007c0c */ /* 0x008fe4000efc1270 */
[----:B------:R-:W-:Y:S01]  /*ab310*/  PRMT R19, R29, 0x7632, R19 ;  /* 0x000076321d137816 */ /* 0x000fe20000000013 */
[----:B0-----:R-:W-:Y:S01]  /*ab320*/  IMAD.WIDE R16, R18, 0x2, R14 ;  /* 0x0000000212107825 */ /* 0x001fe200078e020e */
[----:B------:R-:W3:Y:S09]  /*ab330*/  LDL.LU R29, [R1+0x728] ;  /* 0x00072800011d7983 */ /* 0x000ef20000300800 */
[----:B------:R0:W-:Y:S01]  /*ab340*/  @P6 STG.E.U16 desc[UR50][R16.64], R19 ;  /* 0x0000001310006986 */ /* 0x0001e2000c101532 */
[----:B------:R-:W-:Y:S01]  /*ab350*/  ISETP.LT.AND P6, PT, R0, UR4, !P5 ;  /* 0x0000000400007c0c */ /* 0x000fe2000efc1270 */
[----:B0-----:R-:W-:-:S12]  /*ab360*/  IMAD.WIDE R16, R18, 0x2, R12 ;  /* 0x0000000212107825 */ /* 0x001fd800078e020c */
[----:B------:R0:W-:Y:S01]  /*ab370*/  @P6 STG.E.U16 desc[UR50][R16.64], R5 ;  /* 0x0000000510006986 */ /* 0x0001e2000c101532 */
[----:B------:R-:W-:Y:S02]  /*ab380*/  ISETP.LT.AND P6, PT, R2, UR4, !P5 ;  /* 0x0000000402007c0c */ /* 0x000fe4000efc1270 */
[----:B------:R-:W-:Y:S01]  /*ab390*/  PRMT R19, R5, 0x7632, R19 ;  /* 0x0000763205137816 */ /* 0x000fe20000000013 */
[----:B------:R1:W-:Y:S01]  /*ab3a0*/  STL [R1+0x3094], R26 ;  /* 0x0030941a01007387 */ /* 0x0003e20000100800 */
[----:B0-----:R-:W-:-:S03]  /*ab3b0*/  IMAD.WIDE R16, R18, 0x2, R10 ;  /* 0x0000000212107825 */ /* 0x001fc600078e020a */
[----:B-1----:R-:W4:Y:S04]  /*ab3c0*/  LDL.LU R26, [R1+0x718] ;  /* 0x00071800011a7983 */ /* 0x002f280000300800 */
[----:B------:R-:W3:Y:S04]  /*ab3d0*/  LDL.LU R5, [R1+0x309c] ;  /* 0x00309c0001057983 */ /* 0x000ee80000300800 */
[----:B------:R0:W-:Y:S04]  /*ab3e0*/  @P6 STG.E.U16 desc[UR50][R16.64], R19 ;  /* 0x0000001310006986 */ /* 0x0001e8000c101532 */
[----:B0-----:R-:W2:Y:S01]  /*ab3f0*/  LDL.LU R19, [R1+0x784] ;  /* 0x0007840001137983 */ /* 0x001ea20000300800 */
[----:B------:R-:W-:Y:S01]  /*ab400*/  ISETP.LT.AND P6, PT, R4, UR4, !P5 ;  /* 0x0000000404007c0c */ /* 0x000fe2000efc1270 */
[----:B------:R-:W-:Y:S01]  /*ab410*/  IMAD.WIDE R16, R18, 0x2, R8 ;  /* 0x0000000212107825 */ /* 0x000fe200078e0208 */
[----:B------:R-:W-:-:S11]  /*ab420*/  ISETP.LT.AND P5, PT, R3, UR4, !P5 ;  /* 0x0000000403007c0c */ /* 0x000fd6000efa1270 */
[----:B--2---:R0:W-:Y:S02]  /*ab430*/  @P6 STG.E.U16 desc[UR50][R16.64], R19 ;  /* 0x0000001310006986 */ /* 0x0041e4000c101532 */
[----:B0-----:R-:W-:Y:S01]  /*ab440*/  PRMT R16, R19, 0x7632, R16 ;  /* 0x0000763213107816 */ /* 0x001fe20000000010 */
[----:B------:R-:W-:Y:S01]  /*ab450*/  IMAD.WIDE R18, R18, 0x2, R6 ;  /* 0x0000000212127825 */ /* 0x000fe200078e0206 */
[----:B------:R-:W2:Y:S04]  /*ab460*/  LDL.LU R17, [R1+0x40] ;  /* 0x0000400001117983 */ /* 0x000ea80000300800 */
[----:B------:R0:W-:Y:S01]  /*ab470*/  @P5 STG.E.U16 desc[UR50][R18.64], R16 ;  /* 0x0000001012005986 */ /* 0x0001e2000c101532 */
[----:B------:R-:W-:-:S03]  /*ab480*/  ISETP.LT.AND P5, PT, R23, UR4, !P0 ;  /* 0x0000000417007c0c */ /* 0x000fc6000c7a1270 */
[----:B0-----:R-:W3:Y:S04]  /*ab490*/  LDL.LU R19, [R1+0x738] ;  /* 0x0007380001137983 */ /* 0x001ee80000300800 */
[----:B------:R-:W3:Y:S01]  /*ab4a0*/  LDL.LU R23, [R1+0x3098] ;  /* 0x0030980001177983 */ /* 0x000ee20000300800 */
[----:B----4-:R-:W-:Y:S02]  /*ab4b0*/  PRMT R18, R26, 0x7632, R18 ;  /* 0x000076321a127816 */ /* 0x010fe40000000012 */
[----:B--2---:R-:W-:Y:S01]  /*ab4c0*/  ISETP.NE.AND P6, PT, R17, RZ, PT ;  /* 0x000000ff1100720c */ /* 0x004fe20003fc5270 */
[----:B---3--:R-:W-:-:S05]  /*ab4d0*/  IMAD.WIDE R16, R5, 0x2, R24 ;  /* 0x0000000205107825 */ /* 0x008fca00078e0218 */
[----:B------:R0:W-:Y:S04]  /*ab4e0*/  @P5 STG.E.U16 desc[UR50][R16.64], R26 ;  /* 0x0000001a10005986 */ /* 0x0001e8000c101532 */
[----:B------:R1:W-:Y:S04]  /*ab4f0*/  STL [R1+0x3088], R23 ;  /* 0x0030881701007387 */ /* 0x0003e80000100800 */
[----:B0-----:R-:W2:Y:S01]  /*ab500*/  LDL.LU R26, [R1+0x3094] ;  /* 0x00309400011a7983 */ /* 0x001ea20000300800 */
[----:B------:R-:W-:Y:S01]  /*ab510*/  IMAD.WIDE R16, R5, 0x2, R22 ;  /* 0x0000000205107825 */ /* 0x000fe200078e0216 */
[----:B------:R-:W-:-:S02]  /*ab520*/  ISETP.LT.AND P5, PT, R27, UR4, !P0 ;  /* 0x000000041b007c0c */ /* 0x000fc4000c7a1270 */
[----:B-1----:R-:W3:Y:S04]  /*ab530*/  LDL R23, [R1+0x1be8] ;  /* 0x001be80001177983 */ /* 0x002ee80000100800 */
[----:B------:R0:W-:Y:S04]  /*ab540*/  STL [R1+0x308c], R27 ;  /* 0x00308c1b01007387 */ /* 0x0001e80000100800 */
[----:B0-----:R-:W4:Y:S04]  /*ab550*/  LDL.LU R27, [R1+0x748] ;  /* 0x00074800011b7983 */ /* 0x001f280000300800 */
[----:B------:R0:W-:Y:S01]  /*ab560*/  @P5 STG.E.U16 desc[UR50][R16.64], R18 ;  /* 0x0000001210005986 */ /* 0x0001e2000c101532 */
[----:B------:R-:W-:-:S03]  /*ab570*/  ISETP.LT.AND P5, PT, R28, UR4, !P0 ;  /* 0x000000041c007c0c */ /* 0x000fc6000c7a1270 */
[----:B------:R-:W3:Y:S01]  /*ab580*/  LDL.LU R28, [R1+0x3090] ;  /* 0x00309000011c7983 */ /* 0x000ee20000300800 */
[----:B0-----:R-:W-:-:S09]  /*ab590*/  IMAD.WIDE R16, R5, 0x2, R20 ;  /* 0x0000000205107825 */ /* 0x001fd200078e0214 */
[----:B------:R0:W-:Y:S01]  /*ab5a0*/  @P5 STG.E.U16 desc[UR50][R16.64], R29 ;  /* 0x0000001d10005986 */ /* 0x0001e2000c101532 */
[----:B------:R-:W-:Y:S01]  /*ab5b0*/  PRMT R18, R29, 0x7632, R18 ;  /* 0x000076321d127816 */ /* 0x000fe20000000012 */
[----:B0-----:R-:W-:Y:S02]  /*ab5c0*/  IMAD.WIDE R16, R5, 0x2, R14 ;  /* 0x0000000205107825 */ /* 0x001fe400078e020e */
[----:B------:R0:W-:Y:S04]  /*ab5d0*/  STL [R1+0x3084], R15 ;  /* 0x0030840f01007387 */ /* 0x0001e80000100800 */
[----:B0-----:R-:W3:Y:S04]  /*ab5e0*/  LDL.LU R15, [R1+0x758] ;  /* 0x00075800010f7983 */ /* 0x001ee80000300800 */
[----:B------:R-:W3:Y:S01]  /*ab5f0*/  LDL.LU R29, [R1+0x768] ;  /* 0x00076800011d7983 */ /* 0x000ee20000300800 */
[----:B--2---:R-:W-:-:S13]  /*ab600*/  ISETP.LT.AND P5, PT, R26, UR4, !P0 ;  /* 0x000000041a007c0c */ /* 0x004fda000c7a1270 */
        /* <DEDUP_REMOVED lines=11> */
[----:B----4-:R0:W-:Y:S04]  /*ab6c0*/  @P5 STG.E.U16 desc[UR50][R16.64], R27 ;  /* 0x0000001b10005986 */ /* 0x0101e8000c101532 */
[----:B0-----:R-:W4:Y:S01]  /*ab6d0*/  LDL.LU R17, [R1+0x44] ;  /* 0x0000440001117983 */ /* 0x001f220000300800 */
[----:B------:R-:W-:Y:S02]  /*ab6e0*/  ISETP.LT.AND P0, PT, R3, UR4, !P0 ;  /* 0x0000000403007c0c */ /* 0x000fe4000c701270 */
[----:B------:R-:W-:Y:S02]  /*ab6f0*/  PRMT R18, R27, 0x7632, R18 ;  /* 0x000076321b127816 */ /* 0x000fe40000000012 */
[----:B------:R-:W2:Y:S01]  /*ab700*/  LDL.LU R27, [R1+0x308c] ;  /* 0x00308c00011b7983 */ /* 0x000ea20000300800 */
[----:B----4-:R-:W-:Y:S01]  /*ab710*/  ISETP.NE.AND P5, PT, R17, RZ, PT ;  /* 0x000000ff1100720c */ /* 0x010fe20003fa5270 */
[----:B------:R-:W-:-:S07]  /*ab720*/  IMAD.WIDE R16, R5, 0x2, R6 ;  /* 0x0000000205107825 */ /* 0x000fce00078e0206 */
[----:B------:R0:W-:Y:S01]  /*ab730*/  @P0 STG.E.U16 desc[UR50][R16.64], R18 ;  /* 0x0000001210000986 */ /* 0x0001e2000c101532 */
[----:B---3--:R-:W-:-:S03]  /*ab740*/  ISETP.LT.AND P0, PT, R23, UR4, !P6 ;  /* 0x0000000417007c0c */ /* 0x008fc6000f701270 */
[----:B0-----:R-:W3:Y:S04]  /*ab750*/  LDL R18, [R1+0x1bf0] ;  /* 0x001bf00001127983 */ /* 0x001ee80000100800 */
[----:B------:R-:W4:Y:S01]  /*ab760*/  LDL.LU R23, [R1+0x3088] ;  /* 0x0030880001177983 */ /* 0x000f220000300800 */
[----:B------:R-:W-:Y:S01]  /*ab770*/  IMAD.WIDE R16, R28, 0x2, R24 ;  /* 0x000000021c107825 */ /* 0x000fe200078e0218 */
[----:B------:R-:W-:-:S04]  /*ab780*/  PRMT R5, R15, 0x7632, R5 ;  /* 0x000076320f057816 */ /* 0x000fc80000000005 */
[----:B------:R0:W-:Y:S01]  /*ab790*/  @P0 STG.E.U16 desc[UR50][R16.64], R15 ;  /* 0x0000000f10000986 */ /* 0x0001e2000c101532 */
[----:B--2---:R-:W-:-:S03]  /*ab7a0*/  ISETP.LT.AND P0, PT, R27, UR4, !P6 ;  /* 0x000000041b007c0c */ /* 0x004fc6000f701270 */
[----:B----4-:R1:W-:Y:S04]  /*ab7b0*/  STL [R1+0x3078], R23 ;  /* 0x0030781701007387 */ /* 0x0103e80000100800 */
[----:B0-----:R-:W2:Y:S01]  /*ab7c0*/  LDL.LU R15, [R1+0x3084] ;  /* 0x00308400010f7983 */ /* 0x001ea20000300800 */
[----:B------:R-:W-:-:S03]  /*ab7d0*/  IMAD.WIDE R16, R28, 0x2, R22 ;  /* 0x000000021c107825 */ /* 0x000fc600078e0216 */
[----:B-1----:R-:W4:Y:S04]  /*ab7e0*/  LDL R23, [R1+0x1be8] ;  /* 0x001be80001177983 */ /* 0x002f280000100800 */
[----:B------:R0:W-:Y:S04]  /*ab7f0*/  STL [R1+0x3074], R27 ;  /* 0x0030741b01007387 */ /* 0x0001e80000100800 */
[----:B------:R1:W-:Y:S04]  /*ab800*/  @P0 STG.E.U16 desc[UR50][R16.64], R5 ;  /* 0x0000000510000986 */ /* 0x0003e8000c101532 */
[----:B0-----:R-:W4:Y:S04]  /*ab810*/  LDL.LU R27, [R1+0x71c] ;  /* 0x00071c00011b7983 */ /* 0x001f280000300800 */
[----:B------:R0:W-:Y:S01]  /*ab820*/  STL [R1+0x307c], R21 ;  /* 0x00307c1501007387 */ /* 0x0001e20000100800 */
[----:B-1----:R-:W-:-:S03]  /*ab830*/  IMAD.WIDE R16, R28, 0x2, R20 ;  /* 0x000000021c107825 */ /* 0x002fc600078e0214 */
[----:B0-----:R-:W4:Y:S01]  /*ab840*/  LDL.LU R21, [R1+0x788] ;  /* 0x0007880001157983 */ /* 0x001f220000300800 */
[----:B---3--:R-:W-:Y:S02]  /*ab850*/  ISETP.LT.AND P0, PT, R18, UR4, !P6 ;  /* 0x0000000412007c0c */ /* 0x008fe4000f701270 */
[----:B------:R-:W-:-:S11]  /*ab860*/  PRMT R5, R29, 0x7632, R5 ;  /* 0x000076321d057816 */ /* 0x000fd60000000005 */
[----:B------:R0:W-:Y:S01]  /*ab870*/  @P0 STG.E.U16 desc[UR50][R16.64], R29 ;  /* 0x0000001d10000986 */ /* 0x0001e2000c101532 */
[----:B------:R-:W-:-:S03]  /*ab880*/  ISETP.LT.AND P0, PT, R26, UR4, !P6 ;  /* 0x000000041a007c0c */ /* 0x000fc6000f701270 */
[----:B0-----:R-:W3:Y:S01]  /*ab890*/  LDL.LU R29, [R1+0x3080] ;  /* 0x00308000011d7983 */ /* 0x001ee20000300800 */
[----:B--2---:R-:W-:-:S09]  /*ab8a0*/  IMAD.WIDE R16, R28, 0x2, R14 ;  /* 0x000000021c107825 */ /* 0x004fd200078e020e */
[----:B------:R0:W-:Y:S01]  /*ab8b0*/  @P0 STG.E.U16 desc[UR50][R16.64], R5 ;  /* 0x0000000510000986 */ /* 0x0001e2000c101532 */
[----:B------:R-:W-:Y:S01]  /*ab8c0*/  ISETP.LT.AND P0, PT, R0, UR4, !P6 ;  /* 0x0000000400007c0c */ /* 0x000fe2000f701270 */
[----:B0-----:R-:W-:-:S12]  /*ab8d0*/  IMAD.WIDE R16, R28, 0x2, R12 ;  /* 0x000000021c107825 */ /* 0x001fd800078e020c */
[----:B------:R0:W-:Y:S01]  /*ab8e0*/  @P0 STG.E.U16 desc[UR50][R16.64], R19 ;  /* 0x0000001310000986 */ /* 0x0001e2000c101532 */
[----:B------:R-:W-:Y:S02]  /*ab8f0*/  ISETP.LT.AND P0, PT, R2, UR4, !P6 ;  /* 0x0000000402007c0c */ /* 0x000fe4000f701270 */
[----:B------:R-:W-:Y:S01]  /*ab900*/  PRMT R5, R19, 0x7632, R5 ;  /* 0x0000763213057816 */ /* 0x000fe20000000005 */
[----:B0-----:R-:W-:Y:S01]  /*ab910*/  IMAD.WIDE R16, R28, 0x2, R10 ;  /* 0x000000021c107825 */ /* 0x001fe200078e020a */
[----:B------:R-:W2:Y:S09]  /*ab920*/  LDL.LU R19, [R1+0x73c] ;  /* 0x00073c0001137983 */ /* 0x000eb20000300800 */
[----:B------:R0:W-:Y:S01]  /*ab930*/  @P0 STG.E.U16 desc[UR50][R16.64], R5 ;  /* 0x0000000510000986 */ /* 0x0001e2000c101532 */
[----:B------:R-:W-:-:S03]  /*ab940*/  ISETP.LT.AND P0, PT, R4, UR4, !P6 ;  /* 0x0000000404007c0c */ /* 0x000fc6000f701270 */
[----:B------:R1:W-:Y:S01]  /*ab950*/  STL [R1+0x3070], R2 ;  /* 0x0030700201007387 */ /* 0x0003e20000100800 */
[----:B0-----:R-:W-:-:S03]  /*ab960*/  IMAD.WIDE R16, R28, 0x2, R8 ;  /* 0x000000021c107825 */ /* 0x001fc600078e0208 */
[----:B-1----:R-:W2:Y:S06]  /*ab970*/  LDL.LU R2, [R1+0x72c] ;  /* 0x00072c0001027983 */ /* 0x002eac0000300800 */
[----:B----4-:R0:W-:Y:S04]  /*ab980*/  @P0 STG.E.U16 desc[UR50][R16.64], R21 ;  /* 0x0000001510000986 */ /* 0x0101e8000c101532 */
[----:B0-----:R-:W4:Y:S01]  /*ab990*/  LDL.LU R17, [R1+0x48] ;  /* 0x0000480001117983 */ /* 0x001f220000300800 */
[----:B------:R-:W-:-:S02]  /*ab9a0*/  ISETP.LT.AND P0, PT, R3, UR4, !P6 ;  /* 0x0000000403007c0c */ /* 0x000fc4000f701270 */
[----:B------:R-:W-:Y:S02]  /*ab9b0*/  PRMT R5, R21, 0x7632, R5 ;  /* 0x0000763215057816 */ /* 0x000fe40000000005 */
[----:B------:R-:W2:Y:S01]  /*ab9c0*/  LDL.LU R21, [R1+0x307c] ;  /* 0x00307c0001157983 */ /* 0x000ea20000300800 */
[----:B----4-:R-:W-:Y:S01]  /*ab9d0*/  ISETP.NE.AND P6, PT, R17, RZ, PT ;  /* 0x000000ff1100720c */ /* 0x010fe20003fc5270 */
[----:B------:R-:W-:Y:S02]  /*ab9e0*/  IMAD.WIDE R16, R28, 0x2, R6 ;  /* 0x000000021c107825 */ /* 0x000fe400078e0206 */
[----:B------:R-:W4:Y:S05]  /*ab9f0*/  LDL.LU R28, [R1+0x74c] ;  /* 0x00074c00011c7983 */ /* 0x000f2a0000300800 */
[----:B------:R3:W-:Y:S01]  /*aba00*/  @P0 STG.E.U16 desc[UR50][R16.64], R5 ;  /* 0x0000000510000986 */ /* 0x0007e2000c101532 */
[----:B------:R-:W-:-:S03]  /*aba10*/  ISETP.LT.AND P0, PT, R23, UR4, !P5 ;  /* 0x0000000417007c0c */ /* 0x000fc6000ef01270 */
[----:B------:R-:W2:Y:S01]  /*aba20*/  LDL.LU R23, [R1+0x3078] ;  /* 0x0030780001177983 */ /* 0x000ea20000300800 */
[----:B---3--:R-:W-:Y:S01]  /*aba30*/  IMAD.WIDE R16, R29, 0x2, R24 ;  /* 0x000000021d107825 */ /* 0x008fe200078e0218 */
[----:B------:R-:W-:-:S08]  /*aba40*/  PRMT R5, R27, 0x7632, R5 ;  /* 0x000076321b057816 */ /* 0x000fd00000000005 */
[----:B------:R0:W-:Y:S04]  /*aba50*/  @P0 STG.E.U16 desc[UR50][R16.64], R27 ;  /* 0x0000001b10000986 */ /* 0x0001e8000c101532 */
[----:B0-----:R-:W3:Y:S01]  /*aba60*/  LDL.LU R27, [R1+0x3074] ;  /* 0x00307400011b7983 */ /* 0x001ee20000300800 */
[----:B--2---:R-:W-:Y:S01]  /*aba70*/  IMAD.WIDE R16, R29, 0x2, R22 ;  /* 0x000000021d107825 */ /* 0x004fe200078e0216 */
[----:B---3--:R-:W-:-:S13]  /*aba80*/  ISETP.LT.AND P0, PT, R27, UR4, !P5 ;  /* 0x000000041b007c0c */ /* 0x008fda000ef01270 */
[----:B------:R0:W-:Y:S01]  /*aba90*/  @P0 STG.E.U16 desc[UR50][R16.64], R5 ;  /* 0x0000000510000986 */ /* 0x0001e2000c101532 */
[----:B------:R-:W-:-:S03]  /*abaa0*/  ISETP.LT.AND P0, PT, R18, UR4, !P5 ;  /* 0x0000000412007c0c */ /* 0x000fc6000ef01270 */
[----:B------:R-:W2:Y:S01]  /*abab0*/  LDL.LU R18, [R1+0x75c] ;  /* 0x00075c0001127983 */ /* 0x000ea20000300800 */
[----:B0-----:R-:W-:-:S03]  /*abac0*/  IMAD.WIDE R16, R29, 0x2, R20 ;  /* 0x000000021d107825 */ /* 0x001fc600078e0214 */
[----:B------:R-:W-:Y:S01]  /*abad0*/  STL [R1+0x3068], R15 ;  /* 0x0030680f01007387 */ /* 0x000fe20000100800 */
[----:B------:R-:W-:-:S05]  /*abae0*/  PRMT R5, R2, 0x7632, R5 ;  /* 0x0000763202057816 */ /* 0x000fca0000000005 */
[----:B------:R0:W-:Y:S04]  /*abaf0*/  @P0 STG.E.U16 desc[UR50][R16.64], R2 ;  /* 0x0000000210000986 */ /* 0x0001e8000c101532 */
[----:B0-----:R-:W3:Y:S01]  /*abb00*/  LDL.LU R2, [R1+0x3070] ;  /* 0x0030700001027983 */ /* 0x001ee20000300800 */
[----:B------:R-:W-:Y:S01]  /*abb10*/  ISETP.LT.AND P0, PT, R26, UR4, !P5 ;  /* 0x000000041a007c0c */ /* 0x000fe2000ef01270 */
[C---:B------:R-:W-:Y:S02]  /*abb20*/  IMAD.WIDE R16, R29.reuse, 0x2, R14 ;  /* 0x000000021d107825 */ /* 0x040fe400078e020e */
[----:B------:R-:W2:Y:S10]  /*abb30*/  LDL R15, [R1+0x1bf0] ;  /* 0x001bf000010f7983 */ /* 0x000eb40000100800 */
[----:B------:R0:W-:Y:S01]  /*abb40*/  @P0 STG.E.U16 desc[UR50][R16.64], R5 ;  /* 0x0000000510000986 */ /* 0x0001e2000c101532 */
[----:B------:R-:W-:Y:S01]  /*abb50*/  ISETP.LT.AND P0, PT, R0, UR4, !P5 ;  /* 0x0000000400007c0c */ /* 0x000fe2000ef01270 */
[----:B0-----:R-:W-:-:S12]  /*abb60*/  IMAD.WIDE R16, R29, 0x2, R12 ;  /* 0x000000021d107825 */ /* 0x001fd800078e020c */
[----:B------:R0:W-:Y:S01]  /*abb70*/  @P0 STG.E.U16 desc[UR50][R16.64], R19 ;  /* 0x0000001310000986 */ /* 0x0001e2000c101532 */
[----:B------:R-:W-:Y:S01]  /*abb80*/  PRMT R5, R19, 0x7632, R5 ;  /* 0x0000763213057816 */ /* 0x000fe20000000005 */
[----:B0-----:R-:W-:Y:S02]  /*abb90*/  IMAD.WIDE R16, R29, 0x2, R10 ;  /* 0x000000021d107825 */ /* 0x001fe400078e020a */
[----:B------:R0:W-:Y:S04]  /*abba0*/  STL [R1+0x3064], R26 ;  /* 0x0030641a01007387 */ /* 0x0001e80000100800 */
[----:B0-----:R-:W2:Y:S04]  /*abbb0*/  LDL.LU R26, [R1+0x76c] ;  /* 0x00076c00011a7983 */ /* 0x001ea80000300800 */
[----:B------:R-:W2:Y:S01]  /*abbc0*/  LDL.LU R19, [R1+0x77c] ;  /* 0x00077c0001137983 */ /* 0x000ea20000300800 */
[----:B---3--:R-:W-:-:S13]  /*abbd0*/  ISETP.LT.AND P0, PT, R2, UR4, !P5 ;  /* 0x0000000402007c0c */ /* 0x008fda000ef01270 */
[----:B------:R0:W-:Y:S01]  /*abbe0*/  @P0 STG.E.U16 desc[UR50][R16.64], R5 ;  /* 0x0000000510000986 */ /* 0x0001e2000c101532 */
[----:B------:R-:W-:-:S03]  /*abbf0*/  ISETP.LT.AND P0, PT, R4, UR4, !P5 ;  /* 0x0000000404007c0c */ /* 0x000fc6000ef01270 */
[----:B------:R-:W3:Y:S01]  /*abc00*/  LDL.LU R4, [R1+0x306c] ;  /* 0x00306c0001047983 */ /* 0x000ee20000300800 */
[----:B0-----:R-:W-:-:S09]  /*abc10*/  IMAD.WIDE R16, R29, 0x2, R8 ;  /* 0x000000021d107825 */ /* 0x001fd200078e0208 */
[----:B----4-:R0:W-:Y:S04]  /*abc20*/  @P0 STG.E.U16 desc[UR50][R16.64], R28 ;  /* 0x0000001c10000986 */ /* 0x0101e8000c101532 */
[----:B0-----:R-:W4:Y:S01]  /*abc30*/  LDL.LU R17, [R1+0x1c] ;  /* 0x00001c0001117983 */ /* 0x001f220000300800 */
[----:B------:R-:W-:Y:S02]  /*abc40*/  ISETP.LT.AND P0, PT, R3, UR4, !P5 ;  /* 0x0000000403007c0c */ /* 0x000fe4000ef01270 */
[----:B------:R-:W-:Y:S01]  /*abc50*/  PRMT R5, R28, 0x7632, R5 ;  /* 0x000076321c057816 */ /* 0x000fe20000000005 */
[----:B------:R0:W-:Y:S04]  /*abc60*/  STL [R1+0x3060], R3 ;  /* 0x0030600301007387 */ /* 0x0001e80000100800 */
[----:B0-----:R-:W2:Y:S04]  /*abc70*/  LDL R3, [R1+0x1c00] ;  /* 0x001c000001037983 */ /* 0x001ea80000100800 */
[----:B------:R-:W2:Y:S01]  /*abc80*/  LDL.LU R28, [R1+0x78c] ;  /* 0x00078c00011c7983 */ /* 0x000ea20000300800 */
[----:B----4-:R-:W-:Y:S01]  /*abc90*/  ISETP.NE.AND P5, PT, R17, RZ, PT ;  /* 0x000000ff1100720c */ /* 0x010fe20003fa5270 */
[----:B------:R-:W-:-:S02]  /*abca0*/  IMAD.WIDE R16, R29, 0x2, R6 ;  /* 0x000000021d107825 */ /* 0x000fc400078e0206 */
[----:B------:R-:W4:Y:S04]  /*abcb0*/  LDL R29, [R1+0x1be8] ;  /* 0x001be800011d7983 */ /* 0x000f280000100800 */
[----:B------:R3:W-:Y:S02]  /*abcc0*/  @P0 STG.E.U16 desc[UR50][R16.64], R5 ;  /* 0x0000000510000986 */ /* 0x0007e4000c101532 */
[----:B---3--:R-:W-:Y:S01]  /*abcd0*/  IMAD.WIDE R16, R4, 0x2, R24 ;  /* 0x0000000204107825 */ /* 0x008fe200078e0218 */
[----:B--2---:R-:W-:Y:S02]  /*abce0*/  PRMT R5, R18, 0x7632, R5 ;  /* 0x0000763212057816 */ /* 0x004fe40000000005 */
[----:B----4-:R-:W-:-:S13]  /*abcf0*/  ISETP.LT.AND P0, PT, R29, UR4, !P6 ;  /* 0x000000041d007c0c */ /* 0x010fda000f701270 */
[----:B------:R0:W-:Y:S01]  /*abd00*/  @P0 STG.E.U16 desc[UR50][R16.64], R18 ;  /* 0x0000001210000986 */ /* 0x0001e2000c101532 */
[----:B------:R-:W-:Y:S01]  /*abd10*/  ISETP.LT.AND P0, PT, R27, UR4, !P6 ;  /* 0x000000041b007c0c */ /* 0x000fe2000f701270 */
[----:B0-----:R-:W-:Y:S02]  /*abd20*/  IMAD.WIDE R16, R4, 0x2, R22 ;  /* 0x0000000204107825 */ /* 0x001fe400078e0216 */
[----:B------:R-:W2:Y:S10]  /*abd30*/  LDL.LU R18, [R1+0x790] ;  /* 0x0007900001127983 */ /* 0x000eb40000300800 */
[----:B------:R0:W-:Y:S01]  /*abd40*/  @P0 STG.E.U16 desc[UR50][R16.64], R5 ;  /* 0x0000000510000986 */ /* 0x0001e2000c101532 */
[----:B------:R-:W-:-:S03]  /*abd50*/  ISETP.LT.AND P0, PT, R15, UR4, !P6 ;  /* 0x000000040f007c0c */ /* 0x000fc6000f701270 */
[----:B------:R-:W3:Y:S01]  /*abd60*/  LDL.LU R15, [R1+0x3068] ;  /* 0x00306800010f7983 */ /* 0x000ee20000300800 */
[----:B0-----:R-:W-:Y:S01]  /*abd70*/  IMAD.WIDE R16, R4, 0x2, R20 ;  /* 0x0000000204107825 */ /* 0x001fe200078e0214 */
[----:B------:R-:W-:-:S08]  /*abd80*/  PRMT R5, R26, 0x7632, R5 ;  /* 0x000076321a057816 */ /* 0x000fd00000000005 */
[----:B------:R0:W-:Y:S04]  /*abd90*/  @P0 STG.E.U16 desc[UR50][R16.64], R26 ;  /* 0x0000001a10000986 */ /* 0x0001e8000c101532 */
[----:B0-----:R-:W4:Y:S01]  /*abda0*/  LDL.LU R26, [R1+0x3064] ;  /* 0x00306400011a7983 */ /* 0x001f220000300800 */
[----:B---3--:R-:W-:Y:S01]  /*abdb0*/  IMAD.WIDE R16, R4, 0x2, R14 ;  /* 0x0000000204107825 */ /* 0x008fe200078e020e */
[----:B----4-:R-:W-:-:S13]  /*abdc0*/  ISETP.LT.AND P0, PT, R26, UR4, !P6 ;  /* 0x000000041a007c0c */ /* 0x010fda000f701270 */
        /* <DEDUP_REMOVED lines=8> */
[----:B-1----:R-:W3:Y:S04]  /*abe50*/  LDL.LU R26, [R1+0x7a0] ;  /* 0x0007a000011a7983 */ /* 0x002ee80000300800 */
[----:B------:R-:W4:Y:S04]  /*abe60*/  LDL.LU R19, [R1+0x7c0] ;  /* 0x0007c00001137983 */ /* 0x000f280000300800 */
[----:B------:R0:W-:Y:S01]  /*abe70*/  @P0 STG.E.U16 desc[UR50][R16.64], R5 ;  /* 0x0000000510000986 */ /* 0x0001e2000c101532 */
[----:B------:R-:W-:-:S03]  /*abe80*/  ISETP.LT.AND P0, PT, R3, UR4, !P6 ;  /* 0x0000000403007c0c */ /* 0x000fc6000f701270 */
[----:B0-----:R-:W2:Y:S04]  /*abe90*/  LDL.LU R5, [R1+0x18] ;  /* 0x0000180001057983 */ /* 0x001ea80000300800 */
[----:B------:R-:W3:Y:S01]  /*abea0*/  LDL.LU R3, [R1+0x3060] ;  /* 0x0030600001037983 */ /* 0x000ee20000300800 */
[----:B------:R-:W-:-:S05]  /*abeb0*/  IMAD.WIDE R16, R4, 0x2, R8 ;  /* 0x0000000204107825 */ /* 0x000fca00078e0208 */
[----:B------:R0:W-:Y:S04]  /*abec0*/  @P0 STG.E.U16 desc[UR50][R16.64], R28 ;  /* 0x0000001c10000986 */ /* 0x0001e8000c101532 */
[----:B0-----:R-:W4:Y:S01]  /*abed0*/  LDL R17, [R1+0x1bf0] ;  /* 0x001bf00001117983 */ /* 0x001f220000100800 */
[----:B------:R-:W-:Y:S02]  /*abee0*/  PRMT R16, R28, 0x7632, R16 ;  /* 0x000076321c107816 */ /* 0x000fe40000000010 */
[----:B---3--:R-:W-:Y:S02]  /*abef0*/  ISETP.LT.AND P0, PT, R3, UR4, !P6 ;  /* 0x0000000403007c0c */ /* 0x008fe4000f701270 */
[----:B------:R-:W3:Y:S04]  /*abf00*/  LDL.LU R3, [R1+0x305c] ;  /* 0x00305c0001037983 */ /* 0x000ee80000300800 */
[----:B------:R-:W4:Y:S01]  /*abf10*/  LDL.LU R28, [R1+0xc] ;  /* 0x00000c00011c7983 */ /* 0x000f220000300800 */
[----:B--2---:R-:W-:Y:S01]  /*abf20*/  ISETP.NE.AND P6, PT, R5, RZ, PT ;  /* 0x000000ff0500720c */ /* 0x004fe20003fc5270 */
[----:B------:R-:W-:-:S05]  /*abf30*/  IMAD.WIDE R4, R4, 0x2, R6 ;  /* 0x0000000204047825 */ /* 0x000fca00078e0206 */
[----:B------:R0:W-:Y:S01]  /*abf40*/  @P0 STG.E.U16 desc[UR50][R4.64], R16 ;  /* 0x0000001004000986 */ /* 0x0001e2000c101532 */
[----:B------:R-:W-:Y:S02]  /*abf50*/  ISETP.LT.AND P0, PT, R29, UR4, !P5 ;  /* 0x000000041d007c0c */ /* 0x000fe4000ef01270 */
[----:B0-----:R-:W-:Y:S01]  /*abf60*/  PRMT R16, R18, 0x7632, R16 ;  /* 0x0000763212107816 */ /* 0x001fe20000000010 */
[----:B---3--:R-:W-:Y:S01]  /*abf70*/  IMAD.WIDE R4, R3, 0x2, R24 ;  /* 0x0000000203047825 */ /* 0x008fe200078e0218 */
[----:B----4-:R0:W-:Y:S09]  /*abf80*/  STL [R1+0x3054], R28 ;  /* 0x0030541c01007387 */ /* 0x0101f20000100800 */
[----:B------:R1:W-:Y:S04]  /*abf90*/  @P0 STG.E.U16 desc[UR50][R4.64], R18 ;  /* 0x0000001204000986 */ /* 0x0003e8000c101532 */
[----:B0-----:R-:W2:Y:S04]  /*abfa0*/  LDL R28, [R1+0x1c00] ;  /* 0x001c0000011c7983 */ /* 0x001ea80000100800 */
[----:B-1----:R-:W3:Y:S01]  /*abfb0*/  LDL.LU R18, [R1+0x7d0] ;  /* 0x0007d00001127983 */ /* 0x002ee20000300800 */
[----:B------:R-:W-:Y:S01]  /*abfc0*/  ISETP.LT.AND P0, PT, R27, UR4, !P5 ;  /* 0x000000041b007c0c */ /* 0x000fe2000ef01270 */
[----:B------:R-:W-:-:S12]  /*abfd0*/  IMAD.WIDE R4, R3, 0x2, R22 ;  /* 0x0000000203047825 */ /* 0x000fd800078e0216 */
[----:B------:R0:W-:Y:S01]  /*abfe0*/  @P0 STG.E.U16 desc[UR50][R4.64], R16 ;  /* 0x0000001004000986 */ /* 0x0001e2000c101532 */
[----:B------:R-:W-:Y:S01]  /*abff0*/  ISETP.LT.AND P0, PT, R17, UR4, !P5 ;  /* 0x0000000411007c0c */ /* 0x000fe2000ef01270 */
[----:B0-----:R-:W-:Y:S01]  /*ac000*/  IMAD.WIDE R4, R3, 0x2, R20 ;  /* 0x0000000203047825 */ /* 0x001fe200078e0214 */
[----:B------:R-:W-:-:S11]  /*ac010*/  PRMT R16, R26, 0x7632, R16 ;  /* 0x000076321a107816 */ /* 0x000fd60000000010 */
[----:B------:R-:W-:Y:S04]  /*ac020*/  @P0 STG.E.U16 desc[UR50][R4.64], R26 ;  /* 0x0000001a04000986 */ /* 0x000fe8000c101532 */
[----:B---3--:R0:W-:Y:S04]  /*ac030*/  STL [R1+0x3050], R18 ;  /* 0x0030501201007387 */ /* 0x0081e80000100800 */
[----:B0-----:R-:W3:Y:S04]  /*ac040*/  LDL.LU R18, [R1+0x7f0] ;  /* 0x0007f00001127983 */ /* 0x001ee80000300800 */
[----:B------:R-:W4:Y:S01]  /*ac050*/  LDL.LU R26, [R1+0x3058] ;  /* 0x00305800011a7983 */ /* 0x000f220000300800 */
[----:B------:R-:W-:Y:S01]  /*ac060*/  IMAD.WIDE R4, R3, 0x2, R14 ;  /* 0x0000000203047825 */ /* 0x000fe200078e020e */
[----:B----4-:R-:W-:-:S13]  /*ac070*/  ISETP.LT.AND P0, PT, R26, UR4, !P5 ;  /* 0x000000041a007c0c */ /* 0x010fda000ef01270 */
[----:B------:R0:W-:Y:S01]  /*ac080*/  @P0 STG.E.U16 desc[UR50][R4.64], R16 ;  /* 0x0000001004000986 */ /* 0x0001e2000c101532 */
[----:B------:R-:W-:Y:S01]  /*ac090*/  ISETP.LT.AND P0, PT, R0, UR4, !P5 ;  /* 0x0000000400007c0c */ /* 0x000fe2000ef01270 */
[----:B0-----:R-:W-:-:S12]  /*ac0a0*/  IMAD.WIDE R4, R3, 0x2, R12 ;  /* 0x0000000203047825 */ /* 0x001fd800078e020c */
[----:B------:R0:W-:Y:S01]  /*ac0b0*/  @P0 STG.E.U16 desc[UR50][R4.64], R19 ;  /* 0x0000001304000986 */ /* 0x0001e2000c101532 */
[----:B------:R-:W-:Y:S02]  /*ac0c0*/  ISETP.LT.AND P0, PT, R2, UR4, !P5 ;  /* 0x0000000402007c0c */ /* 0x000fe4000ef01270 */
[----:B------:R-:W-:Y:S01]  /*ac0d0*/  PRMT R16, R19, 0x7632, R16 ;  /* 0x0000763213107816 */ /* 0x000fe20000000010 */
[----:B0-----:R-:W-:Y:S01]  /*ac0e0*/  IMAD.WIDE R4, R3, 0x2, R10 ;  /* 0x0000000203047825 */ /* 0x001fe200078e020a */
[----:B------:R-:W4:Y:S09]  /*ac0f0*/  LDL.LU R19, [R1+0x7b0] ;  /* 0x0007b00001137983 */ /* 0x000f320000300800 */
[----:B------:R0:W-:Y:S01]  /*ac100*/  @P0 STG.E.U16 desc[UR50][R4.64], R16 ;  /* 0x0000001004000986 */ /* 0x0001e2000c101532 */
[----:B--2---:R-:W-:-:S03]  /*ac110*/  ISETP.LT.AND P0, PT, R28, UR4, !P5 ;  /* 0x000000041c007c0c */ /* 0x004fc6000ef01270 */
[----:B------:R-:W2:Y:S01]  /*ac120*/  LDL.LU R28, [R1+0x3054] ;  /* 0x00305400011c7983 */ /* 0x000ea20000300800 */
[----:B0-----:R-:W-:-:S09]  /*ac130*/  IMAD.WIDE R4, R3, 0x2, R8 ;  /* 0x0000000203047825 */ /* 0x001fd200078e0208 */
[----:B---3--:R0:W-:Y:S04]  /*ac140*/  @P0 STG.E.U16 desc[UR50][R4.64], R18 ;  /* 0x0000001204000986 */ /* 0x0081e8000c101532 */
[----:B0-----:R-:W3:Y:S04]  /*ac150*/  LDL R4, [R1+0x1c04] ;  /* 0x001c040001047983 */ /* 0x001ee80000100800 */
[----:B------:R-:W4:Y:S01]  /*ac160*/  LDL.LU R5, [R1+0x10] ;  /* 0x0000100001057983 */ /* 0x000f220000300800 */
[----:B------:R-:W-:-:S03]  /*ac170*/  PRMT R16, R18, 0x7632, R16 ;  /* 0x0000763212107816 */ /* 0x000fc60000000010 */
[----:B------:R-:W2:Y:S01]  /*ac180*/  LDL.LU R18, [R1+0x3050] ;  /* 0x0030500001127983 */ /* 0x000ea20000300800 */
[----:B---3--:R-:W-:Y:S02]  /*ac190*/  ISETP.LT.AND P0, PT, R4, UR4, !P5 ;  /* 0x0000000404007c0c */ /* 0x008fe4000ef01270 */
[----:B----4-:R-:W-:Y:S01]  /*ac1a0*/  ISETP.NE.AND P5, PT, R5, RZ, PT ;  /* 0x000000ff0500720c */ /* 0x010fe20003fa5270 */
[----:B------:R-:W-:-:S10]  /*ac1b0*/  IMAD.WIDE R4, R3, 0x2, R6 ;  /* 0x0000000203047825 */ /* 0x000fd400078e0206 */
[----:B------:R0:W-:Y:S04]  /*ac1c0*/  @P0 STG.E.U16 desc[UR50][R4.64], R16 ;  /* 0x0000001004000986 */ /* 0x0001e8000c101532 */
[----:B0-----:R-:W3:Y:S01]  /*ac1d0*/  LDL.LU R16, [R1+0x7e0] ;  /* 0x0007e00001107983 */ /* 0x001ee20000300800 */
[----:B------:R-:W-:Y:S01]  /*ac1e0*/  ISETP.LT.AND P0, PT, R29, UR4, !P6 ;  /* 0x000000041d007c0c */ /* 0x000fe2000f701270 */
[----:B--2---:R-:W-:Y:S02]  /*ac1f0*/  IMAD.WIDE R4, R28, 0x2, R24 ;  /* 0x000000021c047825 */ /* 0x004fe400078e0218 */
[----:B------:R-:W-:Y:S04]  /*ac200*/  STL [R1+0x3048], R15 ;  /* 0x0030480f01007387 */ /* 0x000fe80000100800 */
[----:B------:R-:W-:Y:S06]  /*ac210*/  STL [R1+0x3044], R13 ;  /* 0x0030440d01007387 */ /* 0x000fec0000100800 */
[----:B---3--:R0:W-:Y:S01]  /*ac220*/  @P0 STG.E.U16 desc[UR50][R4.64], R16 ;  /* 0x0000001004000986 */ /* 0x0081e2000c101532 */
[----:B------:R-:W-:-:S02]  /*ac230*/  ISETP.LT.AND P0, PT, R27, UR4, !P6 ;  /* 0x000000041b007c0c */ /* 0x000fc4000f701270 */
[----:B------:R-:W-:Y:S01]  /*ac240*/  PRMT R3, R16, 0x7632, R3 ;  /* 0x0000763210037816 */ /* 0x000fe20000000003 */
[----:B0-----:R-:W-:-:S10]  /*ac250*/  IMAD.WIDE R4, R28, 0x2, R22 ;  /* 0x000000021c047825 */ /* 0x001fd400078e0216 */
[----:B------:R0:W-:Y:S01]  /*ac260*/  @P0 STG.E.U16 desc[UR50][R4.64], R3 ;  /* 0x0000000304000986 */ /* 0x0001e2000c101532 */
[----:B------:R-:W-:Y:S01]  /*ac270*/  ISETP.LT.AND P0, PT, R17, UR4, !P6 ;  /* 0x0000000411007c0c */ /* 0x000fe2000f701270 */
[----:B0-----:R-:W-:-:S12]  /*ac280*/  IMAD.WIDE R4, R28, 0x2, R20 ;  /* 0x000000021c047825 */ /* 0x001fd800078e0214 */
[----:B------:R0:W-:Y:S01]  /*ac290*/  @P0 STG.E.U16 desc[UR50][R4.64], R18 ;  /* 0x0000001204000986 */ /* 0x0001e2000c101532 */
[----:B------:R-:W-:Y:S02]  /*ac2a0*/  ISETP.LT.AND P0, PT, R26, UR4, !P6 ;  /* 0x000000041a007c0c */ /* 0x000fe4000f701270 */
[----:B------:R-:W-:Y:S01]  /*ac2b0*/  PRMT R3, R18, 0x7632, R3 ;  /* 0x0000763212037816 */ /* 0x000fe20000000003 */
[----:B0-----:R-:W-:-:S10]  /*ac2c0*/  IMAD.WIDE R4, R28, 0x2, R14 ;  /* 0x000000021c047825 */ /* 0x001fd400078e020e */
[----:B------:R0:W-:Y:S01]  /*ac2d0*/  @P0 STG.E.U16 desc[UR50][R4.64], R3 ;  /* 0x0000000304000986 */ /* 0x0001e2000c101532 */
[----:B------:R-:W-:-:S03]  /*ac2e0*/  ISETP.LT.AND P0, PT, R0, UR4, !P6 ;  /* 0x0000000400007c0c */ /* 0x000fc6000f701270 */
[----:B------:R-:W2:Y:S04]  /*ac2f0*/  LDL.LU R0, [R1+0x304c] ;  /* 0x00304c0001007983 */ /* 0x000ea80000300800 */
[----:B------:R-:W3:Y:S01]  /*ac300*/  LDL.LU R15, [R1+0x794] ;  /* 0x00079400010f7983 */ /* 0x000ee20000300800 */
[----:B0-----:R-:W-:Y:S01]  /*ac310*/  IMAD.WIDE R4, R28, 0x2, R12 ;  /* 0x000000021c047825 */ /* 0x001fe200078e020c */
[----:B------:R-:W-:Y:S02]  /*ac320*/  PRMT R3, R19, 0x7632, R3 ;  /* 0x0000763213037816 */ /* 0x000fe40000000003 */
[----:B------:R-:W4:Y:S04]  /*ac330*/  LDL R13, [R1+0x28] ;  /* 0x00002800010d7983 */ /* 0x000f280000100800 */
[----:B------:R0:W-:Y:S01]  /*ac340*/  @P0 STG.E.U16 desc[UR50][R4.64], R19 ;  /* 0x0000001304000986 */ /* 0x0001e2000c101532 */
[----:B------:R-:W-:-:S03]  /*ac350*/  ISETP.LT.AND P0, PT, R2, UR4, !P6 ;  /* 0x0000000402007c0c */ /* 0x000fc6000f701270 */
[----:B------:R-:W3:Y:S01]  /*ac360*/  LDL.LU R2, [R1+0x7a4] ;  /* 0x0007a40001027983 */ /* 0x000ee20000300800 */
[----:B0-----:R-:W-:-:S03]  /*ac370*/  IMAD.WIDE R4, R28, 0x2, R10 ;  /* 0x000000021c047825 */ /* 0x001fc600078e020a */
[----:B------:R-:W-:Y:S06]  /*ac380*/  STL [R1+0x3014], R3 ;  /* 0x0030140301007387 */ /* 0x000fec0000100800 */
[----:B------:R0:W-:Y:S04]  /*ac390*/  @P0 STG.E.U16 desc[UR50][R4.64], R3 ;  /* 0x0000000304000986 */ /* 0x0001e8000c101532 */
[----:B0-----:R-:W3:Y:S04]  /*ac3a0*/  LDL R3, [R1+0x1bfc] ;  /* 0x001bfc0001037983 */ /* 0x001ee80000100800 */
[----:B--2---:R-:W0:Y:S04]  /*ac3b0*/  LDS.128 R16, [R0] ;  /* 0x0000000000107984 */ /* 0x004e280000000c00 */
[----:B0-----:R0:W-:Y:S04]  /*ac3c0*/  STL [R1+0x302c], R17 ;  /* 0x00302c1101007387 */ /* 0x0011e80000100800 */
[----:B0-----:R-:W2:Y:S04]  /*ac3d0*/  LDL R17, [R1+0x1bf8] ;  /* 0x001bf80001117983 */ /* 0x001ea80000100800 */
[----:B------:R0:W-:Y:S04]  /*ac3e0*/  STL [R1+0x3010], R18 ;  /* 0x0030101201007387 */ /* 0x0001e80000100800 */
[----:B0-----:R-:W4:Y:S04]  /*ac3f0*/  LDL R18, [R1+0x1c04] ;  /* 0x001c040001127983 */ /* 0x001f280000100800 */
[----:B------:R0:W-:Y:S04]  /*ac400*/  STL [R1+0x2ff4], R19 ;  /* 0x002ff41301007387 */ /* 0x0001e80000100800 */
[----:B0-----:R-:W3:Y:S01]  /*ac410*/  LDL.LU R19, [R1+0x1c00] ;  /* 0x001c000001137983 */ /* 0x001ee20000300800 */
[----:B------:R-:W-:Y:S01]  /*ac420*/  IMAD.WIDE R4, R28, 0x2, R8 ;  /* 0x000000021c047825 */ /* 0x000fe200078e0208 */
[----:B---3--:R-:W-:-:S13]  /*ac430*/  ISETP.LT.AND P0, PT, R19, UR4, !P6 ;  /* 0x0000000413007c0c */ /* 0x008fda000f701270 */
[----:B------:R0:W-:Y:S04]  /*ac440*/  @P0 STG.E.U16 desc[UR50][R4.64], R16 ;  /* 0x0000001004000986 */ /* 0x0001e8000c101532 */
[----:B0-----:R-:W3:Y:S01]  /*ac450*/  LDL.LU R5, [R1+0x14] ;  /* 0x0000140001057983 */ /* 0x001ee20000300800 */
[----:B----4-:R-:W-:Y:S02]  /*ac460*/  ISETP.LT.AND P0, PT, R18, UR4, !P6 ;  /* 0x0000000412007c0c */ /* 0x010fe4000f701270 */
[----:B------:R-:W-:Y:S01]  /*ac470*/  PRMT R16, R16, 0x7632, R16 ;  /* 0x0000763210107816 */ /* 0x000fe20000000010 */
[----:B------:R0:W-:Y:S01]  /*ac480*/  STL [R1+0x3040], R6 ;  /* 0x0030400601007387 */ /* 0x0001e20000100800 */
[----:B---3--:R-:W-:Y:S01]  /*ac490*/  ISETP.NE.AND P6, PT, R5, RZ, PT ;  /* 0x000000ff0500720c */ /* 0x008fe20003fc5270 */
[----:B------:R-:W-:-:S02]  /*ac4a0*/  IMAD.WIDE R4, R28, 0x2, R6 ;  /* 0x000000021c047825 */ /* 0x000fc400078e0206 */
[----:B0-----:R-:W3:Y:S04]  /*ac4b0*/  LDL.LU R6, [R1+0x7c4] ;  /* 0x0007c40001067983 */ /* 0x001ee80000300800 */
[----:B------:R0:W-:Y:S04]  /*ac4c0*/  STL [R1+0x303c], R7 ;  /* 0x00303c0701007387 */ /* 0x0001e80000100800 */
[----:B------:R1:W-:Y:S04]  /*ac4d0*/  @P0 STG.E.U16 desc[UR50][R4.64], R16 ;  /* 0x0000001004000986 */ /* 0x0003e8000c101532 */
[----:B0-----:R-:W4:Y:S04]  /*ac4e0*/  LDL.LU R7, [R1+0x7f4] ;  /* 0x0007f40001077983 */ /* 0x001f280000300800 */
[----:B------:R-:W4:Y:S04]  /*ac4f0*/  LDL.LU R28, [R1] ;  /* 0x00000000011c7983 */ /* 0x000f280000300800 */
[----:B-1----:R-:W2:Y:S01]  /*ac500*/  LDL R16, [R1+0x1bf0] ;  /* 0x001bf00001107983 */ /* 0x002ea20000100800 */
[----:B------:R-:W-:Y:S01]  /*ac510*/  ISETP.LT.AND P0, PT, R29, UR4, !P1 ;  /* 0x000000041d007c0c */ /* 0x000fe2000cf01270 */
[----:B------:R-:W-:-:S12]  /*ac520*/  IMAD.WIDE R4, R13, 0x2, R24 ;  /* 0x000000020d047825 */ /* 0x000fd800078e0218 */
[----:B------:R0:W-:Y:S01]  /*ac530*/  @P0 STG.E.U16 desc[UR50][R4.64], R15 ;  /* 0x0000000f04000986 */ /* 0x0001e2000c101532 */
[----:B------:R-:W-:Y:S01]  /*ac540*/  ISETP.LT.AND P0, PT, R27, UR4, !P1 ;  /* 0x000000041b007c0c */ /* 0x000fe2000cf01270 */
[----:B0-----:R-:W-:Y:S02]  /*ac550*/  IMAD.MOV.U32 R5, RZ, RZ, R15 ;  /* 0x000000ffff057224 */ /* 0x001fe400078e000f */
[----:B------:R-:W3:Y:S03]  /*ac560*/  LDL.LU R15, [R1+0x3048] ;  /* 0x00304800010f7983 */ /* 0x000ee60000300800 */
[----:B------:R-:W-:Y:S01]  /*ac570*/  PRMT R0, R5, 0x7632, R0 ;  /* 0x0000763205007816 */ /* 0x000fe20000000000 */
[C---:B------:R-:W-:Y:S01]  /*ac580*/  IMAD.WIDE R4, R13.reuse, 0x2, R22 ;  /* 0x000000020d047825 */ /* 0x040fe200078e0216 */
[----:B------:R0:W-:Y:S05]  /*ac590*/  STL [R1+0x3034], R23 ;  /* 0x0030341701007387 */ /* 0x0001ea0000100800 */
[----:B------:R1:W-:Y:S04]  /*ac5a0*/  @P0 STG.E.U16 desc[UR50][R4.64], R0 ;  /* 0x0000000004000986 */ /* 0x0003e8000c101532 */
[----:B0-----:R-:W4:Y:S01]  /*ac5b0*/  LDL.LU R23, [R1+0x7e4] ;  /* 0x0007e40001177983 */ /* 0x001f220000300800 */
[----:B-1----:R-:W-:-:S03]  /*ac5c0*/  IMAD.WIDE R4, R13, 0x2, R20 ;  /* 0x000000020d047825 */ /* 0x002fc600078e0214 */
[----:B------:R-:W4:Y:S04]  /*ac5d0*/  LDL.LU R13, [R1+0x3044] ;  /* 0x00304400010d7983 */ /* 0x000f280000300800 */
[----:B------:R0:W-:Y:S04]  /*ac5e0*/  STL [R1+0x3038], R21 ;  /* 0x0030381501007387 */ /* 0x0001e80000100800 */
[----:B0-----:R-:W3:Y:S01]  /*ac5f0*/  LDL.LU R21, [R1+0x28] ;  /* 0x0000280001157983 */ /* 0x001ee20000300800 */
[----:B------:R-:W-:Y:S02]  /*ac600*/  PRMT R0, R2, 0x7632, R0 ;  /* 0x0000763202007816 */ /* 0x000fe40000000000 */
[----:B--2---:R-:W-:-:S13]  /*ac610*/  ISETP.LT.AND P0, PT, R16, UR4, !P1 ;  /* 0x0000000410007c0c */ /* 0x004fda000cf01270 */
[----:B------:R0:W-:Y:S04]  /*ac620*/  @P0 STG.E.U16 desc[UR50][R4.64], R2 ;  /* 0x0000000204000986 */ /* 0x0001e8000c101532 */
[----:B0-----:R-:W2:Y:S01]  /*ac630*/  LDL.LU R2, [R1+0x7b4] ;  /* 0x0007b40001027983 */ /* 0x001ea20000300800 */
[----:B------:R-:W-:Y:S01]  /*ac640*/  ISETP.LT.AND P0, PT, R26, UR4, !P1 ;  /* 0x000000041a007c0c */ /* 0x000fe2000cf01270 */
[----:B---3--:R-:W-:-:S12]  /*ac650*/  IMAD.WIDE R4, R21, 0x2, R14 ;  /* 0x0000000215047825 */ /* 0x008fd800078e020e */
[----:B------:R4:W-:Y:S01]  /*ac660*/  @P0 STG.E.U16 desc[UR50][R4.64], R0 ;  /* 0x0000000004000986 */ /* 0x0009e2000c101532 */
[----:B------:R-:W-:Y:S01]  /*ac670*/  ISETP.LT.AND P0, PT, R17, UR4, !P1 ;  /* 0x0000000411007c0c */ /* 0x000fe2000cf01270 */
[----:B----4-:R-:W-:-:S12]  /*ac680*/  IMAD.WIDE R4, R21, 0x2, R12 ;  /* 0x0000000215047825 */ /* 0x010fd800078e020c */
[----:B------:R0:W-:Y:S01]  /*ac690*/  @P0 STG.E.U16 desc[UR50][R4.64], R6 ;  /* 0x0000000604000986 */ /* 0x0001e2000c101532 */
[----:B------:R-:W-:Y:S01]  /*ac6a0*/  ISETP.LT.AND P0, PT, R3, UR4, !P1 ;  /* 0x0000000403007c0c */ /* 0x000fe2000cf01270 */
[----:B0-----:R-:W-:-:S05]  /*ac6b0*/  IMAD.MOV.U32 R5, RZ, RZ, R6 ;  /* 0x000000ffff057224 */ /* 0x001fca00078e0006 */
[----:B------:R-:W-:Y:S01]  /*ac6c0*/  PRMT R0, R5, 0x7632, R0 ;  /* 0x0000763205007816 */ /* 0x000fe20000000000 */
[----:B------:R-:W-:-:S06]  /*ac6d0*/  IMAD.WIDE R4, R21, 0x2, R10 ;  /* 0x0000000215047825 */ /* 0x000fcc00078e020a */
[----:B------:R0:W-:Y:S01]  /*ac6e0*/  @P0 STG.E.U16 desc[UR50][R4.64], R0 ;  /* 0x0000000004000986 */ /* 0x0001e2000c101532 */
[----:B------:R-:W-:Y:S01]  /*ac6f0*/  ISETP.LT.AND P0, PT, R19, UR4, !P1 ;  /* 0x0000000413007c0c */ /* 0x000fe2000cf01270 */
[----:B0-----:R-:W-:Y:S01]  /*ac700*/  IMAD.WIDE R4, R21, 0x2, R8 ;  /* 0x0000000215047825 */ /* 0x001fe200078e0208 */
[----:B------:R-:W-:-:S11]  /*ac710*/  PRMT R0, R7, 0x7632, R0 ;  /* 0x0000763207007816 */ /* 0x000fd60000000000 */
[----:B------:R-:W-:Y:S04]  /*ac720*/  @P0 STG.E.U16 desc[UR50][R4.64], R7 ;  /* 0x0000000704000986 */ /* 0x000fe8000c101532 */
[----:B--2---:R0:W-:Y:S04]  /*ac730*/  STL [R1+0x3030], R2 ;  /* 0x0030300201007387 */ /* 0x0041e80000100800 */
[----:B0-----:R-:W2:Y:S04]  /*ac740*/  LDL.LU R2, [R1+0x7d4] ;  /* 0x0007d40001027983 */ /* 0x001ea80000300800 */
[----:B------:R-:W3:Y:S04]  /*ac750*/  LDL.LU R6, [R1+0x3040] ;  /* 0x0030400001067983 */ /* 0x000ee80000300800 */
[----:B------:R-:W3:Y:S01]  /*ac760*/  LDL.LU R7, [R1+0x303c] ;  /* 0x00303c0001077983 */ /* 0x000ee20000300800 */
[----:B------:R-:W-:-:S02]  /*ac770*/  ISETP.LT.AND P1, PT, R18, UR4, !P1 ;  /* 0x0000000412007c0c */ /* 0x000fc4000cf21270 */
[----:B------:R-:W-:Y:S01]  /*ac780*/  ISETP.LT.AND P0, PT, R29, UR4, !P2 ;  /* 0x000000041d007c0c */ /* 0x000fe2000d701270 */
[----:B---3--:R-:W-:Y:S02]  /*ac790*/  IMAD.WIDE R4, R21, 0x2, R6 ;  /* 0x0000000215047825 */ /* 0x008fe400078e0206 */
[----:B------:R-:W3:Y:S08]  /*ac7a0*/  LDL.LU R21, [R1+0x3038] ;  /* 0x0030380001157983 */ /* 0x000ef00000300800 */
[----:B------:R0:W-:Y:S02]  /*ac7b0*/  @P1 STG.E.U16 desc[UR50][R4.64], R0 ;  /* 0x0000000004001986 */ /* 0x0001e4000c101532 */
[----:B0-----:R-:W-:Y:S01]  /*ac7c0*/  IMAD.WIDE R4, R28, 0x2, R24 ;  /* 0x000000021c047825 */ /* 0x001fe200078e0218 */
[----:B------:R-:W-:-:S04]  /*ac7d0*/  PRMT R0, R23, 0x7632, R0 ;  /* 0x0000763217007816 */ /* 0x000fc80000000000 */
[----:B------:R0:W-:Y:S04]  /*ac7e0*/  @P0 STG.E.U16 desc[UR50][R4.64], R23 ;  /* 0x0000001704000986 */ /* 0x0001e8000c101532 */
[----:B0-----:R-:W4:Y:S01]  /*ac7f0*/  LDL.LU R23, [R1+0x3034] ;  /* 0x0030340001177983 */ /* 0x001f220000300800 */
[----:B------:R-:W-:Y:S02]  /*ac800*/  ISETP.LT.AND P1, PT, R27, UR4, !P2 ;  /* 0x000000041b007c0c */ /* 0x000fe4000d721270 */
[----:B------:R-:W-:Y:S02]  /*ac810*/  ISETP.LT.AND P0, PT, R16, UR4, !P2 ;  /* 0x0000000410007c0c */ /* 0x000fe4000d701270 */
[----:B------:R-:W2:Y:S01]  /*ac820*/  LDL R16, [R1+0x2c] ;  /* 0x00002c0001107983 */ /* 0x000ea20000100800 */
[----:B----4-:R-:W-:-:S08]  /*ac830*/  IMAD.WIDE R4, R28, 0x2, R22 ;  /* 0x000000021c047825 */ /* 0x010fd000078e0216 */
[----:B------:R3:W-:Y:S01]  /*ac840*/  @P1 STG.E.U16 desc[UR50][R4.64], R0 ;  /* 0x0000000004001986 */ /* 0x0007e2000c101532 */
[----:B------:R-:W-:-:S03]  /*ac850*/  ISETP.LT.AND P1, PT, R26, UR4, !P2 ;  /* 0x000000041a007c0c */ /* 0x000fc6000d721270 */
[----:B------:R-:W4:Y:S01]  /*ac860*/  LDL.LU R26, [R1+0x798] ;  /* 0x00079800011a7983 */ /* 0x000f220000300800 */
[----:B---3--:R-:W-:Y:S01]  /*ac870*/  IMAD.WIDE R4, R28, 0x2, R20 ;  /* 0x000000021c047825 */ /* 0x008fe200078e0214 */
[----:B--2---:R-:W-:-:S04]  /*ac880*/  PRMT R0, R2, 0x7632, R0 ;  /* 0x0000763202007816 */ /* 0x004fc80000000000 */
[----:B------:R0:W-:Y:S04]  /*ac890*/  @P0 STG.E.U16 desc[UR50][R4.64], R2 ;  /* 0x0000000204000986 */ /* 0x0001e8000c101532 */
[----:B0-----:R-:W2:Y:S01]  /*ac8a0*/  LDL.LU R2, [R1+0x3030] ;  /* 0x0030300001027983 */ /* 0x001ea20000300800 */
[----:B------:R-:W-:Y:S01]  /*ac8b0*/  ISETP.LT.AND P0, PT, R17, UR4, !P2 ;  /* 0x0000000411007c0c */ /* 0x000fe2000d701270 */
[C---:B------:R-:W-:Y:S02]  /*ac8c0*/  IMAD.WIDE R4, R28.reuse, 0x2, R14 ;  /* 0x000000021c047825 */ /* 0x040fe400078e020e */
[----:B------:R-:W3:Y:S04]  /*ac8d0*/  LDL.LU R17, [R1+0x302c] ;  /* 0x00302c0001117983 */ /* 0x000ee80000300800 */
[----:B------:R0:W-:Y:S01]  /*ac8e0*/  @P1 STG.E.U16 desc[UR50][R4.64], R0 ;  /* 0x0000000004001986 */ /* 0x0001e2000c101532 */
[----:B------:R-:W-:Y:S01]  /*ac8f0*/  ISETP.LT.AND P1, PT, R3, UR4, !P2 ;  /* 0x0000000403007c0c */ /* 0x000fe2000d721270 */
[----:B0-----:R-:W-:-:S05]  /*ac900*/  IMAD.WIDE R4, R28, 0x2, R12 ;  /* 0x000000021c047825 */ /* 0x001fca00078e020c */
[----:B--2---:R0:W-:Y:S01]  /*ac910*/  @P0 STG.E.U16 desc[UR50][R4.64], R2 ;  /* 0x0000000204000986 */ /* 0x0041e2000c101532 */
[----:B------:R-:W-:Y:S01]  /*ac920*/  PRMT R0, R2, 0x7632, R0 ;  /* 0x0000763202007816 */ /* 0x000fe20000000000 */
[C---:B0-----:R-:W-:Y:S02]  /*ac930*/  IMAD.WIDE R4, R28.reuse, 0x2, R10 ;  /* 0x000000021c047825 */ /* 0x041fe400078e020a */
[----:B------:R-:W2:Y:S04]  /*ac940*/  LDL.LU R2, [R1+0x7a8] ;  /* 0x0007a80001027983 */ /* 0x000ea80000300800 */
[----:B------:R0:W-:Y:S04]  /*ac950*/  @P1 STG.E.U16 desc[UR50][R4.64], R0 ;  /* 0x0000000004001986 */ /* 0x0001e8000c101532 */
[----:B------:R1:W-:Y:S01]  /*ac960*/  STL [R1+0x3028], R9 ;  /* 0x0030280901007387 */ /* 0x0003e20000100800 */
[----:B0-----:R-:W-:-:S03]  /*ac970*/  IMAD.WIDE R4, R28, 0x2, R8 ;  /* 0x000000021c047825 */ /* 0x001fc600078e0208 */
[----:B-1----:R-:W2:Y:S04]  /*ac980*/  LDL.LU R9, [R1+0x7c8] ;  /* 0x0007c80001097983 */ /* 0x002ea80000300800 */
[----:B------:R-:W2:Y:S01]  /*ac990*/  LDL.LU R3, [R1+0x7e8] ;  /* 0x0007e80001037983 */ /* 0x000ea20000300800 */
[----:B------:R-:W-:Y:S02]  /*ac9a0*/  ISETP.LT.AND P0, PT, R19, UR4, !P2 ;  /* 0x0000000413007c0c */ /* 0x000fe4000d701270 */
[----:B------:R-:W-:Y:S02]  /*ac9b0*/  ISETP.LT.AND P2, PT, R18, UR4, !P2 ;  /* 0x0000000412007c0c */ /* 0x000fe4000d741270 */
[----:B------:R-:W-:Y:S01]  /*ac9c0*/  ISETP.LT.AND P1, PT, R29, UR4, !P3 ;  /* 0x000000041d007c0c */ /* 0x000fe2000df21270 */
[----:B------:R-:W-:Y:S01]  /*ac9d0*/  IMAD.WIDE R28, R28, 0x2, R6 ;  /* 0x000000021c1c7825 */ /* 0x000fe200078e0206 */
[----:B---3--:R-:W-:-:S07]  /*ac9e0*/  PRMT R0, R17, 0x7632, R0 ;  /* 0x0000763211007816 */ /* 0x008fce0000000000 */
[----:B------:R0:W-:Y:S04]  /*ac9f0*/  @P0 STG.E.U16 desc[UR50][R4.64], R17 ;  /* 0x0000001104000986 */ /* 0x0001e8000c101532 */
[----:B------:R4:W-:Y:S01]  /*aca00*/  @P2 STG.E.U16 desc[UR50][R28.64], R0 ;  /* 0x000000001c002986 */ /* 0x0009e2000c101532 */
[----:B0-----:R-:W-:Y:S01]  /*aca10*/  IMAD.WIDE R4, R16, 0x2, R24 ;  /* 0x0000000210047825 */ /* 0x001fe200078e0218 */
[----:B----4-:R-:W-:-:S04]  /*aca20*/  PRMT R0, R26, 0x7632, R0 ;  /* 0x000076321a007816 */ /* 0x010fc80000000000 */
[----:B------:R-:W-:Y:S04]  /*aca30*/  @P1 STG.E.U16 desc[UR50][R4.64], R26 ;  /* 0x0000001a04001986 */ /* 0x000fe8000c101532 */
[----:B--2---:R0:W-:Y:S04]  /*aca40*/  STL [R1+0x3020], R3 ;  /* 0x0030200301007387 */ /* 0x0041e80000100800 */
[----:B0-----:R-:W2:Y:S04]  /*aca50*/  LDL R3, [R1+0x1be8] ;  /* 0x001be80001037983 */ /* 0x001ea80000100800 */
[----:B------:R-:W3:Y:S04]  /*aca60*/  LDL.LU R28, [R1+0x7f8] ;  /* 0x0007f800011c7983 */ /* 0x000ee80000300800 */
[----:B------:R-:W4:Y:S04]  /*aca70*/  LDL R29, [R1+0x1bf0] ;  /* 0x001bf000011d7983 */ /* 0x000f280000100800 */
[----:B------:R-:W2:Y:S04]  /*aca80*/  LDL.LU R26, [R1+0x7d8] ;  /* 0x0007d800011a7983 */ /* 0x000ea80000300800 */
[----:B--2---:R0:W-:Y:S04]  /*aca90*/  STL [R1+0x3018], R26 ;  /* 0x0030181a01007387 */ /* 0x0041e80000100800 */
[----:B0-----:R-:W2:Y:S01]  /*acaa0*/  LDL R26, [R1+0x1bf4] ;  /* 0x001bf400011a7983 */ /* 0x001ea20000100800 */
[----:B------:R-:W-:-:S02]  /*acab0*/  ISETP.LT.AND P0, PT, R27, UR4, !P3 ;  /* 0x000000041b007c0c */ /* 0x000fc4000df01270 */
[----:B----4-:R-:W-:Y:S02]  /*acac0*/  ISETP.LT.AND P2, PT, R29, UR4, !P3 ;  /* 0x000000041d007c0c */ /* 0x010fe4000df41270 */
[----:B--2---:R-:W-:Y:S01]  /*acad0*/  ISETP.LT.AND P1, PT, R26, UR4, !P3 ;  /* 0x000000041a007c0c */ /* 0x004fe2000df21270 */
[----:B------:R0:W-:Y:S04]  /*acae0*/  STL [R1+0x3024], R26 ;  /* 0x0030241a01007387 */ /* 0x0001e80000100800 */
[----:B0-----:R-:W2:Y:S01]  /*acaf0*/  LDL.LU R26, [R1+0x2c] ;  /* 0x00002c00011a7983 */ /* 0x001ea20000300800 */
[----:B------:R-:W-:-:S05]  /*acb00*/  IMAD.WIDE R4, R16, 0x2, R22 ;  /* 0x0000000210047825 */ /* 0x000fca00078e0216 */
[----:B------:R-:W-:Y:S01]  /*acb10*/  @P0 STG.E.U16 desc[UR50][R4.64], R0 ;  /* 0x0000000004000986 */ /* 0x000fe2000c101532 */
[----:B--2---:R-:W-:-:S05]  /*acb20*/  IMAD.WIDE R16, R26, 0x2, R20 ;  /* 0x000000021a107825 */ /* 0x004fca00078e0214 */
[----:B------:R0:W-:Y:S04]  /*acb30*/  @P2 STG.E.U16 desc[UR50][R16.64], R2 ;  /* 0x0000000210002986 */ /* 0x0001e8000c101532 */
[----:B0-----:R-:W2:Y:S01]  /*acb40*/  LDL R16, [R1+0x1bf8] ;  /* 0x001bf80001107983 */ /* 0x001ea20000100800 */
[----:B------:R-:W-:Y:S01]  /*acb50*/  PRMT R0, R2, 0x7632, R0 ;  /* 0x0000763202007816 */ /* 0x000fe20000000000 */
[C---:B------:R-:W-:Y:S02]  /*acb60*/  IMAD.WIDE R4, R26.reuse, 0x2, R14 ;  /* 0x000000021a047825 */ /* 0x040fe400078e020e */
[----:B------:R-:W4:Y:S04]  /*acb70*/  LDL R17, [R1+0x1bfc] ;  /* 0x001bfc0001117983 */ /* 0x000f280000100800 */
[----:B------:R0:W-:Y:S04]  /*acb80*/  @P1 STG.E.U16 desc[UR50][R4.64], R0 ;  /* 0x0000000004001986 */ /* 0x0001e8000c101532 */
[----:B------:R-:W3:Y:S01]  /*acb90*/  LDL.LU R2, [R1+0x7b8] ;  /* 0x0007b80001027983 */ /* 0x000ee20000300800 */
[----:B0-----:R-:W-:Y:S01]  /*acba0*/  IMAD.WIDE R4, R26, 0x2, R12 ;  /* 0x000000021a047825 */ /* 0x001fe200078e020c */
[----:B------:R-:W-:-:S02]  /*acbb0*/  PRMT R0, R9, 0x7632, R0 ;  /* 0x0000763209007816 */ /* 0x000fc40000000000 */
[----:B--2---:R-:W-:-:S13]  /*acbc0*/  ISETP.LT.AND P0, PT, R16, UR4, !P3 ;  /* 0x0000000410007c0c */ /* 0x004fda000df01270 */
[----:B------:R0:W-:Y:S04]  /*acbd0*/  @P0 STG.E.U16 desc[UR50][R4.64], R9 ;  /* 0x0000000904000986 */ /* 0x0001e8000c101532 */
[----:B0-----:R-:W2:Y:S01]  /*acbe0*/  LDL.LU R9, [R1+0x3028] ;  /* 0x0030280001097983 */ /* 0x001ea20000300800 */
[----:B----4-:R-:W-:Y:S01]  /*acbf0*/  ISETP.LT.AND P2, PT, R17, UR4, !P3 ;  /* 0x0000000411007c0c */ /* 0x010fe2000df41270 */
[----:B------:R-:W-:Y:S01]  /*acc00*/  IMAD.WIDE R16, R26, 0x2, R10 ;  /* 0x000000021a107825 */ /* 0x000fe200078e020a */
[----:B------:R-:W-:-:S11]  /*acc10*/  ISETP.LT.AND P0, PT, R27, UR4, !P4 ;  /* 0x000000041b007c0c */ /* 0x000fd6000e701270 */
[----:B------:R0:W-:Y:S01]  /*acc20*/  @P2 STG.E.U16 desc[UR50][R16.64], R0 ;  /* 0x0000000010002986 */ /* 0x0001e2000c101532 */
[----:B------:R-:W-:Y:S01]  /*acc30*/  ISETP.LT.AND P2, PT, R3, UR4, !P4 ;  /* 0x0000000403007c0c */ /* 0x000fe2000e741270 */
[----:B0-----:R-:W-:-:S04]  /*acc40*/  IMAD.WIDE R16, R26, 0x2, R6 ;  /* 0x000000021a107825 */ /* 0x001fc800078e0206 */
[----:B--2---:R-:W-:Y:S02]  /*acc50*/  IMAD.WIDE R4, R26, 0x2, R8 ;  /* 0x000000021a047825 */ /* 0x004fe400078e0208 */
[----:B------:R-:W2:Y:S04]  /*acc60*/  LDL.LU R26, [R1+0x3024] ;  /* 0x00302400011a7983 */ /* 0x000ea80000300800 */
[----:B------:R-:W4:Y:S04]  /*acc70*/  LDL.LU R3, [R1+0x3020] ;  /* 0x0030200001037983 */ /* 0x000f280000300800 */
[----:B------:R-:W4:Y:S01]  /*acc80*/  LDL.LU R27, [R1+0x301c] ;  /* 0x00301c00011b7983 */ /* 0x000f220000300800 */
[----:B------:R-:W-:-:S02]  /*acc90*/  ISETP.LT.AND P1, PT, R19, UR4, !P3 ;  /* 0x0000000413007c0c */ /* 0x000fc4000df21270 */
[----:B------:R-:W-:Y:S02]  /*acca0*/  ISETP.LT.AND P3, PT, R18, UR4, !P3 ;  /* 0x0000000412007c0c */ /* 0x000fe4000df61270 */
[----:B---3--:R-:W-:-:S09]  /*accb0*/  PRMT R0, R28, 0x7632, R0 ;  /* 0x000076321c007816 */ /* 0x008fd20000000000 */
[----:B------:R4:W-:Y:S04]  /*accc0*/  @P1 STG.E.U16 desc[UR50][R4.64], R28 ;  /* 0x0000001c04001986 */ /* 0x0009e8000c101532 */
[----:B------:R0:W-:Y:S01]  /*accd0*/  @P3 STG.E.U16 desc[UR50][R16.64], R0 ;  /* 0x0000000010003986 */ /* 0x0001e2000c101532 */
[----:B--2---:R-:W-:-:S03]  /*acce0*/  ISETP.LT.AND P3, PT, R26, UR4, !P4 ;  /* 0x000000041a007c0c */ /* 0x004fc6000e761270 */
[----:B------:R-:W2:Y:S01]  /*accf0*/  LDL.LU R26, [R1+0x3018] ;  /* 0x00301800011a7983 */ /* 0x000ea20000300800 */
[----:B----4-:R-:W-:Y:S01]  /*acd00*/  IMAD.WIDE R4, R27, 0x2, R24 ;  /* 0x000000021b047825 */ /* 0x010fe200078e0218 */
[----:B0-----:R-:W-:-:S04]  /*acd10*/  PRMT R0, R3, 0x7632, R0 ;  /* 0x0000763203007816 */ /* 0x001fc80000000000 */
[----:B------:R0:W-:Y:S04]  /*acd20*/  @P2 STG.E.U16 desc[UR50][R4.64], R3 ;  /* 0x0000000304002986 */ /* 0x0001e8000c101532 */
[----:B0-----:R-:W3:Y:S04]  /*acd30*/  LDL.LU R3, [R1+0x3014] ;  /* 0x0030140001037983 */ /* 0x001ee80000300800 */
[----:B------:R-:W4:Y:S04]  /*acd40*/  LDL R4, [R1+0x1bf8] ;  /* 0x001bf80001047983 */ /* 0x000f280000100800 */
[----:B------:R-:W3:Y:S01]  /*acd50*/  LDL R5, [R1+0x1bfc] ;  /* 0x001bfc0001057983 */ /* 0x000ee20000100800 */
[----:B------:R-:W-:Y:S01]  /*acd60*/  ISETP.LT.AND P1, PT, R29, UR4, !P4 ;  /* 0x000000041d007c0c */ /* 0x000fe2000e721270 */
[----:B------:R-:W-:-:S04]  /*acd70*/  IMAD.WIDE R16, R27, 0x2, R22 ;  /* 0x000000021b107825 */ /* 0x000fc800078e0216 */
[C---:B------:R-:W-:Y:S01]  /*acd80*/  IMAD.WIDE R28, R27.reuse, 0x2, R20 ;  /* 0x000000021b1c7825 */ /* 0x040fe200078e0214 */
[----:B------:R0:W-:Y:S03]  /*acd90*/  @P0 STG.E.U16 desc[UR50][R16.64], R0 ;  /* 0x0000000010000986 */ /* 0x0001e6000c101532 */
[----:B0-----:R-:W-:Y:S01]  /*acda0*/  IMAD.WIDE R16, R27, 0x2, R12 ;  /* 0x000000021b107825 */ /* 0x001fe200078e020c */
[----:B------:R-:W-:-:S03]  /*acdb0*/  PRMT R0, R2, 0x7632, R0 ;  /* 0x0000763202007816 */ /* 0x000fc60000000000 */
[----:B--2---:R0:W-:Y:S01]  /*acdc0*/  @P1 STG.E.U16 desc[UR50][R28.64], R26 ;  /* 0x0000001a1c001986 */ /* 0x0041e2000c101532 */
[----:B------:R-:W-:Y:S01]  /*acdd0*/  ISETP.LT.AND P1, PT, R19, UR4, !P4 ;  /* 0x0000000413007c0c */ /* 0x000fe2000e721270 */
[----:B0-----:R-:W-:Y:S01]  /*acde0*/  IMAD.WIDE R28, R27, 0x2, R14 ;  /* 0x000000021b1c7825 */ /* 0x001fe200078e020e */
[----:B----4-:R-:W-:Y:S02]  /*acdf0*/  ISETP.LT.AND P2, PT, R4, UR4, !P4 ;  /* 0x0000000404007c0c */ /* 0x010fe4000e741270 */
[----:B---3--:R-:W-:Y:S02]  /*ace00*/  PRMT R3, R26, 0x7632, R3 ;  /* 0x000076321a037816 */ /* 0x008fe40000000003 */
[----:B------:R-:W2:Y:S01]  /*ace10*/  LDL.LU R26, [R1+0x79c] ;  /* 0x00079c00011a7983 */ /* 0x000ea20000300800 */
[----:B------:R-:W-:Y:S02]  /*ace20*/  ISETP.LT.AND P0, PT, R5, UR4, !P4 ;  /* 0x0000000405007c0c */ /* 0x000fe4000e701270 */
[----:B------:R-:W-:Y:S01]  /*ace30*/  ISETP.LT.AND P4, PT, R18, UR4, !P4 ;  /* 0x0000000412007c0c */ /* 0x000fe2000e781270 */
[----:B------:R0:W-:Y:S04]  /*ace40*/  STL [R1+0x3008], R19 ;  /* 0x0030081301007387 */ /* 0x0001e80000100800 */
[----:B------:R1:W-:Y:S04]  /*ace50*/  @P3 STG.E.U16 desc[UR50][R28.64], R3 ;  /* 0x000000031c003986 */ /* 0x0003e8000c101532 */
[----:B0-----:R-:W3:Y:S04]  /*ace60*/  LDL R19, [R1+0x1bf8] ;  /* 0x001bf80001137983 */ /* 0x001ee80000100800 */
[----:B------:R-:W4:Y:S04]  /*ace70*/  LDL.LU R18, [R1+0x3010] ;  /* 0x0030100001127983 */ /* 0x000f280000300800 */
[----:B-1----:R-:W2:Y:S04]  /*ace80*/  LDL.LU R28, [R1+0x1be8] ;  /* 0x001be800011c7983 */ /* 0x002ea80000300800 */
[----:B------:R-:W3:Y:S04]  /*ace90*/  LDL.LU R29, [R1+0x7ac] ;  /* 0x0007ac00011d7983 */ /* 0x000ee80000300800 */
[----:B------:R0:W-:Y:S04]  /*acea0*/  @P2 STG.E.U16 desc[UR50][R16.64], R2 ;  /* 0x0000000210002986 */ /* 0x0001e8000c101532 */
[----:B0-----:R-:W3:Y:S01]  /*aceb0*/  LDL.LU R2, [R1+0x300c] ;  /* 0x00300c0001027983 */ /* 0x001ee20000300800 */
[----:B------:R-:W-:-:S03]  /*acec0*/  IMAD.WIDE R16, R27, 0x2, R8 ;  /* 0x000000021b107825 */ /* 0x000fc600078e0208 */
[----:B------:R0:W-:Y:S04]  /*aced0*/  STL [R1+0x3004], R8 ;  /* 0x0030040801007387 */ /* 0x0001e80000100800 */
[----:B0-----:R-:W3:Y:S01]  /*acee0*/  LDL.LU R8, [R1+0x1bec] ;  /* 0x001bec0001087983 */ /* 0x001ee20000300800 */
[----:B------:R-:W-:-:S03]  /*acef0*/  IMAD.WIDE R4, R27, 0x2, R10 ;  /* 0x000000021b047825 */ /* 0x000fc600078e020a */
[----:B------:R0:W-:Y:S04]  /*acf00*/  STL [R1+0x3000], R9 ;  /* 0x0030000901007387 */ /* 0x0001e80000100800 */
[----:B------:R1:W-:Y:S04]  /*acf10*/  @P0 STG.E.U16 desc[UR50][R4.64], R0 ;  /* 0x0000000004000986 */ /* 0x0003e8000c101532 */
[----:B0-----:R-:W3:Y:S01]  /*acf20*/  LDL.LU R9, [R1+0x7cc] ;  /* 0x0007cc0001097983 */ /* 0x001ee20000300800 */
[----:B-1----:R-:W-:-:S03]  /*acf30*/  IMAD.WIDE R4, R27, 0x2, R6 ;  /* 0x000000021b047825 */ /* 0x002fc600078e0206 */
[----:B------:R-:W3:Y:S01]  /*acf40*/  LDL R27, [R1+0x1bf0] ;  /* 0x001bf000011b7983 */ /* 0x000ee20000100800 */
[----:B----4-:R-:W-:-:S03]  /*acf50*/  PRMT R0, R18, 0x7632, R0 ;  /* 0x0000763212007816 */ /* 0x010fc60000000000 */
[----:B------:R0:W-:Y:S01]  /*acf60*/  @P1 STG.E.U16 desc[UR50][R16.64], R18 ;  /* 0x0000001210001986 */ /* 0x0001e2000c101532 */
[----:B--2---:R-:W-:-:S03]  /*acf70*/  ISETP.LT.AND P3, PT, R28, UR4, !P5 ;  /* 0x000000041c007c0c */ /* 0x004fc6000ef61270 */
[----:B------:R1:W-:Y:S04]  /*acf80*/  @P4 STG.E.U16 desc[UR50][R4.64], R0 ;  /* 0x0000000004004986 */ /* 0x0003e8000c101532 */
[----:B0-----:R-:W2:Y:S04]  /*acf90*/  LDL.LU R18, [R1+0x1c04] ;  /* 0x001c040001127983 */ /* 0x001ea80000300800 */
[----:B------:R0:W-:Y:S01]  /*acfa0*/  STL [R1+0x2ffc], R24 ;  /* 0x002ffc1801007387 */ /* 0x0001e20000100800 */
[----:B-1----:R-:W-:Y:S01]  /*acfb0*/  PRMT R0, R26, 0x7632, R0 ;  /* 0x000076321a007816 */ /* 0x002fe20000000000 */
[----:B---3--:R-:W-:-:S02]  /*acfc0*/  IMAD.WIDE R16, R2, 0x2, R24 ;  /* 0x0000000202107825 */ /* 0x008fc400078e0218 */
[----:B0-----:R-:W3:Y:S02]  /*acfd0*/  LDL.LU R24, [R1+0x1bf4] ;  /* 0x001bf40001187983 */ /* 0x001ee40000300800 */
[----:B------:R-:W-:Y:S01]  /*acfe0*/  IMAD.WIDE R4, R2, 0x2, R22 ;  /* 0x0000000202047825 */ /* 0x000fe200078e0216 */
[----:B------:R-:W-:Y:S01]  /*acff0*/  ISETP.LT.AND P0, PT, R8, UR4, !P5 ;  /* 0x0000000408007c0c */ /* 0x000fe2000ef01270 */
[----:B------:R0:W-:Y:S04]  /*ad000*/  STL [R1+0x2ff8], R25 ;  /* 0x002ff81901007387 */ /* 0x0001e80000100800 */
[----:B------:R-:W-:Y:S01]  /*ad010*/  @P3 STG.E.U16 desc[UR50][R16.64], R26 ;  /* 0x0000001a10003986 */ /* 0x000fe2000c101532 */
[----:B------:R-:W-:-:S03]  /*ad020*/  ISETP.LT.AND P3, PT, R19, UR4, !P5 ;  /* 0x0000000413007c0c */ /* 0x000fc6000ef61270 */
[----:B0-----:R-:W4:Y:S04]  /*ad030*/  LDL.LU R25, [R1+0x7fc] ;  /* 0x0007fc0001197983 */ /* 0x001f280000300800 */
[----:B------:R-:W2:Y:S04]  /*ad040*/  LDL.LU R19, [R1+0x3008] ;  /* 0x0030080001137983 */ /* 0x000ea80000300800 */
[----:B------:R0:W-:Y:S04]  /*ad050*/  @P0 STG.E.U16 desc[UR50][R4.64], R0 ;  /* 0x0000000004000986 */ /* 0x0001e8000c101532 */
[----:B0-----:R-:W4:Y:S01]  /*ad060*/  LDL R5, [R1+0x1bfc] ;  /* 0x001bfc0001057983 */ /* 0x001f220000100800 */
[----:B------:R-:W-:Y:S01]  /*ad070*/  ISETP.LT.AND P1, PT, R27, UR4, !P5 ;  /* 0x000000041b007c0c */ /* 0x000fe2000ef21270 */
[----:B------:R-:W-:Y:S01]  /*ad080*/  IMAD.WIDE R16, R2, 0x2, R20 ;  /* 0x0000000202107825 */ /* 0x000fe200078e0214 */
[----:B------:R-:W-:-:S03]  /*ad090*/  PRMT R3, R29, 0x7632, R3 ;  /* 0x000076321d037816 */ /* 0x000fc60000000003 */
[----:B------:R-:W-:Y:S01]  /*ad0a0*/  IMAD.WIDE R26, R2, 0x2, R14 ;  /* 0x00000002021a7825 */ /* 0x000fe200078e020e */
[----:B------:R-:W-:Y:S02]  /*ad0b0*/  ISETP.LT.AND P0, PT, R28, UR4, !P6 ;  /* 0x000000041c007c0c */ /* 0x000fe4000f701270 */
[----:B------:R-:W2:Y:S05]  /*ad0c0*/  LDL.LU R28, [R1+0x7dc] ;  /* 0x0007dc00011c7983 */ /* 0x000eaa0000300800 */
[----:B------:R0:W-:Y:S01]  /*ad0d0*/  @P1 STG.E.U16 desc[UR50][R16.64], R29 ;  /* 0x0000001d10001986 */ /* 0x0001e2000c101532 */
[----:B------:R-:W-:-:S03]  /*ad0e0*/  PRMT R0, R9, 0x7632, R0 ;  /* 0x0000763209007816 */ /* 0x000fc60000000000 */
[----:B0-----:R-:W2:Y:S01]  /*ad0f0*/  LDL.LU R29, [R1+0x7bc] ;  /* 0x0007bc00011d7983 */ /* 0x001ea20000300800 */
[----:B---3--:R-:W-:-:S13]  /*ad100*/  ISETP.LT.AND P2, PT, R24, UR4, !P5 ;  /* 0x0000000418007c0c */ /* 0x008fda000ef41270 */
[----:B------:R0:W-:Y:S01]  /*ad110*/  @P2 STG.E.U16 desc[UR50][R26.64], R3 ;  /* 0x000000031a002986 */ /* 0x0001e2000c101532 */
[----:B------:R-:W-:-:S03]  /*ad120*/  ISETP.LT.AND P2, PT, R8, UR4, !P6 ;  /* 0x0000000408007c0c */ /* 0x000fc6000f741270 */
[----:B0-----:R-:W3:Y:S04]  /*ad130*/  LDL.LU R3, [R1+0x1bf0] ;  /* 0x001bf00001037983 */ /* 0x001ee80000300800 */
[----:B------:R-:W3:Y:S04]  /*ad140*/  LDL.LU R26, [R1+0x7ec] ;  /* 0x0007ec00011a7983 */ /* 0x000ee80000300800 */
[----:B------:R-:W3:Y:S04]  /*ad150*/  LDL.LU R27, [R1+0x30] ;  /* 0x00003000011b7983 */ /* 0x000ee80000300800 */
[----:B------:R-:W3:Y:S01]  /*ad160*/  LDL.LU R8, [R1+0x3004] ;  /* 0x0030040001087983 */ /* 0x000ee20000300800 */
[----:B----4-:R-:W-:Y:S01]  /*ad170*/  ISETP.LT.AND P4, PT, R5, UR4, !P5 ;  /* 0x0000000405007c0c */ /* 0x010fe2000ef81270 */
[----:B------:R-:W-:-:S05]  /*ad180*/  IMAD.WIDE R4, R2, 0x2, R12 ;  /* 0x0000000202047825 */ /* 0x000fca00078e020c */
[----:B------:R0:W-:Y:S04]  /*ad190*/  @P3 STG.E.U16 desc[UR50][R4.64], R9 ;  /* 0x0000000904003986 */ /* 0x0001e8000c101532 */
[----:B0-----:R-:W3:Y:S01]  /*ad1a0*/  LDL.LU R9, [R1+0x3000] ;  /* 0x0030000001097983 */ /* 0x001ee20000300800 */
[----:B--2---:R-:W-:Y:S01]  /*ad1b0*/  ISETP.LT.AND P1, PT, R19, UR4, !P5 ;  /* 0x0000000413007c0c */ /* 0x004fe2000ef21270 */
[----:B------:R-:W-:-:S05]  /*ad1c0*/  IMAD.WIDE R16, R2, 0x2, R10 ;  /* 0x0000000202107825 */ /* 0x000fca00078e020a */
[----:B------:R0:W-:Y:S01]  /*ad1d0*/  @P4 STG.E.U16 desc[UR50][R16.64], R0 ;  /* 0x0000000010004986 */ /* 0x0001e2000c101532 */
[----:B------:R-:W-:-:S03]  /*ad1e0*/  ISETP.LT.AND P4, PT, R24, UR4, !P6 ;  /* 0x0000000418007c0c */ /* 0x000fc6000f781270 */
[----:B0-----:R-:W2:Y:S01]  /*ad1f0*/  LDL.LU R16, [R1+0x1bf8] ;  /* 0x001bf80001107983 */ /* 0x001ea20000300800 */
[----:B------:R-:W-:-:S03]  /*ad200*/  PRMT R0, R25, 0x7632, R0 ;  /* 0x0000763219007816 */ /* 0x000fc60000000000 */
[----:B------:R-:W4:Y:S04]  /*ad210*/  LDL.LU R17, [R1+0x1bfc] ;  /* 0x001bfc0001117983 */ /* 0x000f280000300800 */
[----:B------:R-:W2:Y:S01]  /*ad220*/  LDL.LU R24, [R1+0x2ffc] ;  /* 0x002ffc0001187983 */ /* 0x000ea20000300800 */
[----:B---3--:R-:W-:-:S05]  /*ad230*/  IMAD.WIDE R4, R2, 0x2, R8 ;  /* 0x0000000202047825 */ /* 0x008fca00078e0208 */
[----:B------:R0:W-:Y:S04]  /*ad240*/  @P1 STG.E.U16 desc[UR50][R4.64], R25 ;  /* 0x0000001904001986 */ /* 0x0001e8000c101532 */
[----:B0-----:R-:W2:Y:S01]  /*ad250*/  LDL.LU R25, [R1+0x2ff8] ;  /* 0x002ff80001197983 */ /* 0x001ea20000300800 */
[----:B------:R-:W-:Y:S02]  /*ad260*/  ISETP.LT.AND P5, PT, R18, UR4, !P5 ;  /* 0x0000000412007c0c */ /* 0x000fe4000efa1270 */
[----:B------:R-:W-:Y:S01]  /*ad270*/  ISETP.LT.AND P3, PT, R3, UR4, !P6 ;  /* 0x0000000403007c0c */ /* 0x000fe2000f761270 */
[----:B------:R-:W-:-:S10]  /*ad280*/  IMAD.WIDE R2, R2, 0x2, R6 ;  /* 0x0000000202027825 */ /* 0x000fd400078e0206 */
[----:B------:R0:W-:Y:S01]  /*ad290*/  @P5 STG.E.U16 desc[UR50][R2.64], R0 ;  /* 0x0000000002005986 */ /* 0x0001e2000c101532 */
[----:B--2---:R-:W-:-:S05]  /*ad2a0*/  IMAD.WIDE R24, R27, 0x2, R24 ;  /* 0x000000021b187825 */ /* 0x004fca00078e0218 */
[----:B------:R1:W-:Y:S01]  /*ad2b0*/  @P0 STG.E.U16 desc[UR50][R24.64], R26 ;  /* 0x0000001a18000986 */ /* 0x0003e2000c101532 */
[----:B------:R-:W-:-:S03]  /*ad2c0*/  ISETP.LT.AND P0, PT, R19, UR4, !P6 ;  /* 0x0000000413007c0c */ /* 0x000fc6000f701270 */
[----:B------:R-:W2:Y:S01]  /*ad2d0*/  LDL.LU R19, [R1+0x2ff4] ;  /* 0x002ff40001137983 */ /* 0x000ea20000300800 */
[----:B------:R-:W-:Y:S02]  /*ad2e0*/  ISETP.LT.AND P1, PT, R16, UR4, !P6 ;  /* 0x0000000410007c0c */ /* 0x000fe4000f721270 */
[----:B----4-:R-:W-:Y:S02]  /*ad2f0*/  ISETP.LT.AND P5, PT, R17, UR4, !P6 ;  /* 0x0000000411007c0c */ /* 0x010fe4000f7a1270 */
[----:B------:R-:W-:Y:S01]  /*ad300*/  ISETP.LT.AND P6, PT, R18, UR4, !P6 ;  /* 0x0000000412007c0c */ /* 0x000fe2000f7c1270 */
[C---:B------:R-:W-:Y:S01]  /*ad310*/  IMAD.WIDE R22, R27.reuse, 0x2, R22 ;  /* 0x000000021b167825 */ /* 0x040fe200078e0216 */
[----:B0-----:R-:W-:Y:S02]  /*ad320*/  PRMT R3, R26, 0x7632, R3 ;  /* 0x000076321a037816 */ /* 0x001fe40000000003 */
[----:B------:R-:W-:Y:S01]  /*ad330*/  PRMT R0, R28, 0x7632, R0 ;  /* 0x000076321c007816 */ /* 0x000fe20000000000 */
[----:B------:R-:W-:Y:S01]  /*ad340*/  IMAD.WIDE R20, R27, 0x2, R20 ;  /* 0x000000021b147825 */ /* 0x000fe200078e0214 */
[----:B------:R-:W-:-:S03]  /*ad350*/  PRMT R5, R29, 0x7632, R5 ;  /* 0x000076321d057816 */ /* 0x000fc60000000005 */
[C---:B------:R-:W-:Y:S01]  /*ad360*/  IMAD.WIDE R14, R27.reuse, 0x2, R14 ;  /* 0x000000021b0e7825 */ /* 0x040fe200078e020e */
[----:B------:R1:W-:Y:S03]  /*ad370*/  @P2 STG.E.U16 desc[UR50][R22.64], R3 ;  /* 0x0000000316002986 */ /* 0x0003e6000c101532 */
[C---:B------:R-:W-:Y:S01]  /*ad380*/  IMAD.WIDE R12, R27.reuse, 0x2, R12 ;  /* 0x000000021b0c7825 */ /* 0x040fe200078e020c */
[----:B------:R1:W-:Y:S03]  /*ad390*/  @P3 STG.E.U16 desc[UR50][R20.64], R28 ;  /* 0x0000001c14003986 */ /* 0x0003e6000c101532 */
[C---:B------:R-:W-:Y:S01]  /*ad3a0*/  IMAD.WIDE R10, R27.reuse, 0x2, R10 ;  /* 0x000000021b0a7825 */ /* 0x040fe200078e020a */
[----:B------:R1:W-:Y:S03]  /*ad3b0*/  @P4 STG.E.U16 desc[UR50][R14.64], R0 ;  /* 0x000000000e004986 */ /* 0x0003e6000c101532 */
[C---:B------:R-:W-:Y:S01]  /*ad3c0*/  IMAD.WIDE R8, R27.reuse, 0x2, R8 ;  /* 0x000000021b087825 */ /* 0x040fe200078e0208 */
[----:B------:R1:W-:Y:S04]  /*ad3d0*/  @P1 STG.E.U16 desc[UR50][R12.64], R29 ;  /* 0x0000001d0c001986 */ /* 0x0003e8000c101532 */
[----:B------:R1:W-:Y:S01]  /*ad3e0*/  @P5 STG.E.U16 desc[UR50][R10.64], R5 ;  /* 0x000000050a005986 */ /* 0x0003e2000c101532 */
[----:B------:R-:W-:-:S03]  /*ad3f0*/  IMAD.WIDE R6, R27, 0x2, R6 ;  /* 0x000000021b067825 */ /* 0x000fc600078e0206 */
[----:B--2---:R1:W-:Y:S01]  /*ad400*/  @P0 STG.E.U16 desc[UR50][R8.64], R19 ;  /* 0x0000001308000986 */ /* 0x0043e2000c101532 */
[----:B------:R-:W-:Y:S05]  /*ad410*/  @!P6 EXIT ;  /* 0x000000000000e94d */ /* 0x000fea0003800000 */
[----:B-1----:R-:W-:-:S05]  /*ad420*/  PRMT R3, R19, 0x7632, R3 ;  /* 0x0000763213037816 */ /* 0x002fca0000000003 */
[----:B------:R-:W-:Y:S01]  /*ad430*/  STG.E.U16 desc[UR50][R6.64], R3 ;  /* 0x0000000306007986 */ /* 0x000fe2000c101532 */
[----:B------:R-:W-:Y:S05]  /*ad440*/  EXIT ;  /* 0x000000000000794d */ /* 0x000fea0003800000 */
.L_x_2:
[----:B------:R-:W-:-:S00]  /*ad450*/  BRA `(.L_x_2) ;  /* 0xfffffffc00fc7947 */ /* 0x000fc0000383ffff */
[----:B------:R-:W-:-:S00]  /*ad460*/  NOP ;  /* 0x0000000000007918 */ /* 0x000fc00000000000 */
        /* <DEDUP_REMOVED lines=9> */
.L_x_3:


//--------------------- .nv.shared.matmul_kernel  --------------------------
	.section	.nv.shared.matmul_kernel,"aw",@nobits
	.sectionflags	@""
	.align	16
	.zero		1024


//--------------------- .nv.shared.reserved.0     --------------------------
	.section	.nv.shared.reserved.0,"aw",@nobits
	.weak		__nv_reservedSMEM_offset_0_alias
	.size		__nv_reservedSMEM_offset_0_alias, 0, 0
	.other		__nv_reservedSMEM_offset_0_alias,@"STO_CUDA_RESERVED_SHARED STV_DEFAULT"
__nv_reservedSMEM_offset_0_alias:
	.zero		0


//--------------------- .nv.constant0.matmul_kernel --------------------------
	.section	.nv.constant0.matmul_kernel,"a",@progbits
	.sectionflags	@""
	.align	4
.nv.constant0.matmul_kernel:
	.zero		608


//--------------------- SYMBOLS --------------------------

	.type		.nv.reservedSmem.offset0,@object
	.size		.nv.reservedSmem.offset0,0x4
